def matmul_kernel(
    a_ptr,
    b_ptr,
    c_ptr,
    M,
    N,
    K,
    stride_am,
    stride_ak,
    stride_bk,
    stride_bn,
    stride_cm,
    stride_cn,
    BLOCK_M: tl.constexpr,
    BLOCK_N: tl.constexpr,
    BLOCK_K: tl.constexpr,
    GROUP_M: tl.constexpr,
):
    pid = tl.program_id(axis=0)
    num_pid_m = tl.cdiv(M, BLOCK_M)
    num_pid_n = tl.cdiv(N, BLOCK_N)
    num_pid_in_group = GROUP_M * num_pid_n
    group_id = pid // num_pid_in_group
    first_pid_m = group_id * GROUP_M
    group_size_m = min(num_pid_m - first_pid_m, GROUP_M)
    pid_m = first_pid_m + ((pid % num_pid_in_group) % group_size_m)
    pid_n = (pid % num_pid_in_group) // group_size_m

    offs_am = (pid_m * BLOCK_M + tl.arange(0, BLOCK_M)) % M
    offs_bn = (pid_n * BLOCK_N + tl.arange(0, BLOCK_N)) % N
    offs_k = tl.arange(0, BLOCK_K)
    a_ptrs = a_ptr + offs_am[:, None] * stride_am + offs_k[None, :] * stride_ak
    b_ptrs = b_ptr + offs_k[:, None] * stride_bk + offs_bn[None, :] * stride_bn

    acc = tl.zeros((BLOCK_M, BLOCK_N), dtype=tl.float32)
    for kk in range(0, tl.cdiv(K, BLOCK_K)):
        a = tl.load(a_ptrs, mask=offs_k[None, :] < K - kk * BLOCK_K, other=0.0)
        b = tl.load(b_ptrs, mask=offs_k[:, None] < K - kk * BLOCK_K, other=0.0)
        acc = tl.dot(a, b, acc)
        a_ptrs += BLOCK_K * stride_ak
        b_ptrs += BLOCK_K * stride_bk

    c = acc.to(c_ptr.dtype.element_ty)
    offs_cm = pid_m * BLOCK_M + tl.arange(0, BLOCK_M)
    offs_cn = pid_n * BLOCK_N + tl.arange(0, BLOCK_N)
    c_ptrs = c_ptr + offs_cm[:, None] * stride_cm + offs_cn[None, :] * stride_cn
    mask = (offs_cm[:, None] < M) & (offs_cn[None, :] < N)
    tl.store(c_ptrs, c, mask=mask)

# config = {"BLOCK_K": 64, "BLOCK_M": 512, "BLOCK_N": 64, "GROUP_M": 8, "arch": "sm_90", "dtype": "fp32", "num_ctas": 1, "num_stages": 7, "num_warps": 4}
# arch = sm_90


// ===== COMPILED SASS (sm_90a) =====

	.target	sm_90a

	.elftype	@"ET_EXEC"


//--------------------- .note.nv.tkinfo           --------------------------
	.section	.note.nv.tkinfo,"",@"SHT_NOTE"
	.sectionflags	@"SHF_NOTE_NV_TKINFO"
	.tkinfo
        /*0018*/ 	.word	0x00000002
        /*0030*/ 	.string	""
        /*0030*/ 	.string	"ptxas"
        /*0030*/ 	.string	"Cuda compilation tools, release 13.0, V13.0.88"
        /*0030*/ 	.string	"Build cuda_13.0.r13.0/compiler.36424714_0"
        /*0030*/ 	.string	"-v  -suppress-debug-info  -lineinfo  -arch sm_90a "



//--------------------- .note.nv.cuinfo           --------------------------
	.section	.note.nv.cuinfo,"",@"SHT_NOTE"
	.sectionflags	@"SHF_NOTE_NV_CUINFO"
        /*0018*/ 	.short	0x0002
        /*001a*/ 	.short	0x005a
        /*001c*/ 	.short	0x0082
	.zero		2


//--------------------- .nv.info                  --------------------------
	.section	.nv.info,"",@"SHT_CUDA_INFO"
	.align	4


	//----- nvinfo : EIATTR_REGCOUNT
	.align		4
        /*0000*/ 	.byte	0x04, 0x2f
        /*0002*/ 	.short	(.L_1 - .L_0)
	.align		4
.L_0:
        /*0004*/ 	.word	index@(matmul_kernel)
        /*0008*/ 	.word	0x000000ff


	//----- nvinfo : EIATTR_FRAME_SIZE
	.align		4
.L_1:
        /*000c*/ 	.byte	0x04, 0x11
        /*000e*/ 	.short	(.L_3 - .L_2)
	.align		4
.L_2:
        /*0010*/ 	.word	index@(matmul_kernel)
        /*0014*/ 	.word	0x00000dd8


	//----- nvinfo : EIATTR_MIN_STACK_SIZE
	.align		4
.L_3:
        /*0018*/ 	.byte	0x04, 0x12
        /*001a*/ 	.short	(.L_5 - .L_4)
	.align		4
.L_4:
        /*001c*/ 	.word	index@(matmul_kernel)
        /*0020*/ 	.word	0x00000dd8
.L_5:


//--------------------- .nv.compat                --------------------------
	.section	.nv.compat,"",@"SHT_CUDA_COMPAT_INFO"
	.align	4
        /*0000*/ 	.byte	0x02, 0x09, 0x01, 0x00, 0x02, 0x02, 0x04, 0x00, 0x02, 0x05, 0x05, 0x00, 0x03, 0x07, 0x01, 0x01
        /*0010*/ 	.byte	0x02, 0x03, 0x00, 0x00, 0x02, 0x06, 0x01, 0x00, 0x04, 0x0b, 0x08, 0x00, 0x00, 0x00, 0x00, 0x00
        /*0020*/ 	.byte	0x00, 0x00, 0x00, 0x00


//--------------------- .nv.info.matmul_kernel    --------------------------
	.section	.nv.info.matmul_kernel,"",@"SHT_CUDA_INFO"
	.sectionflags	@""
	.align	4


	//----- nvinfo : EIATTR_CUDA_API_VERSION
	.align		4
        /*0000*/ 	.byte	0x04, 0x37
        /*0002*/ 	.short	(.L_7 - .L_6)
.L_6:
        /*0004*/ 	.word	0x00000082


	//----- nvinfo : EIATTR_KPARAM_INFO
	.align		4
.L_7:
        /*0008*/ 	.byte	0x04, 0x17
        /*000a*/ 	.short	(.L_9 - .L_8)
.L_8:
        /*000c*/ 	.word	0x00000000
        /*0010*/ 	.short	0x000d
        /*0012*/ 	.short	0x0048
        /*0014*/ 	.byte	0x00, 0xf4, 0x21, 0x00


	//----- nvinfo : EIATTR_KPARAM_INFO
	.align		4
.L_9:
        /*0018*/ 	.byte	0x04, 0x17
        /*001a*/ 	.short	(.L_11 - .L_10)
.L_10:
        /*001c*/ 	.word	0x00000000
        /*0020*/ 	.short	0x000c
        /*0022*/ 	.short	0x0040
        /*0024*/ 	.byte	0x00, 0xf4, 0x21, 0x00


	//----- nvinfo : EIATTR_KPARAM_INFO
	.align		4
.L_11:
        /*0028*/ 	.byte	0x04, 0x17
        /*002a*/ 	.short	(.L_13 - .L_12)
.L_12:
        /*002c*/ 	.word	0x00000000
        /*0030*/ 	.short	0x000b
        /*0032*/ 	.short	0x0038
        /*0034*/ 	.byte	0x00, 0xf0, 0x11, 0x00


	//----- nvinfo : EIATTR_KPARAM_INFO
	.align		4
.L_13:
        /*0038*/ 	.byte	0x04, 0x17
        /*003a*/ 	.short	(.L_15 - .L_14)
.L_14:
        /*003c*/ 	.word	0x00000000
        /*0040*/ 	.short	0x000a
        /*0042*/ 	.short	0x0034
        /*0044*/ 	.byte	0x00, 0xf0, 0x11, 0x00


	//----- nvinfo : EIATTR_KPARAM_INFO
	.align		4
.L_15:
        /*0048*/ 	.byte	0x04, 0x17
        /*004a*/ 	.short	(.L_17 - .L_16)
.L_16:
        /*004c*/ 	.word	0x00000000
        /*0050*/ 	.short	0x0009
        /*0052*/ 	.short	0x0030
        /*0054*/ 	.byte	0x00, 0xf0, 0x11, 0x00


	//----- nvinfo : EIATTR_KPARAM_INFO
	.align		4
.L_17:
        /*0058*/ 	.byte	0x04, 0x17
        /*005a*/ 	.short	(.L_19 - .L_18)
.L_18:
        /*005c*/ 	.word	0x00000000
        /*0060*/ 	.short	0x0008
        /*0062*/ 	.short	0x002c
        /*0064*/ 	.byte	0x00, 0xf0, 0x11, 0x00


	//----- nvinfo : EIATTR_KPARAM_INFO
	.align		4
.L_19:
        /*0068*/ 	.byte	0x04, 0x17
        /*006a*/ 	.short	(.L_21 - .L_20)
.L_20:
        /*006c*/ 	.word	0x00000000
        /*0070*/ 	.short	0x0007
        /*0072*/ 	.short	0x0028
        /*0074*/ 	.byte	0x00, 0xf0, 0x11, 0x00


	//----- nvinfo : EIATTR_KPARAM_INFO
	.align		4
.L_21:
        /*0078*/ 	.byte	0x04, 0x17
        /*007a*/ 	.short	(.L_23 - .L_22)
.L_22:
        /*007c*/ 	.word	0x00000000
        /*0080*/ 	.short	0x0006
        /*0082*/ 	.short	0x0024
        /*0084*/ 	.byte	0x00, 0xf0, 0x11, 0x00


	//----- nvinfo : EIATTR_KPARAM_INFO
	.align		4
.L_23:
        /*0088*/ 	.byte	0x04, 0x17
        /*008a*/ 	.short	(.L_25 - .L_24)
.L_24:
        /*008c*/ 	.word	0x00000000
        /*0090*/ 	.short	0x0005
        /*0092*/ 	.short	0x0020
        /*0094*/ 	.byte	0x00, 0xf0, 0x11, 0x00


	//----- nvinfo : EIATTR_KPARAM_INFO
	.align		4
.L_25:
        /*0098*/ 	.byte	0x04, 0x17
        /*009a*/ 	.short	(.L_27 - .L_26)
.L_26:
        /*009c*/ 	.word	0x00000000
        /*00a0*/ 	.short	0x0004
        /*00a2*/ 	.short	0x001c
        /*00a4*/ 	.byte	0x00, 0xf0, 0x11, 0x00


	//----- nvinfo : EIATTR_KPARAM_INFO
	.align		4
.L_27:
        /*00a8*/ 	.byte	0x04, 0x17
        /*00aa*/ 	.short	(.L_29 - .L_28)
.L_28:
        /*00ac*/ 	.word	0x00000000
        /*00b0*/ 	.short	0x0003
        /*00b2*/ 	.short	0x0018
        /*00b4*/ 	.byte	0x00, 0xf0, 0x11, 0x00


	//----- nvinfo : EIATTR_KPARAM_INFO
	.align		4
.L_29:
        /*00b8*/ 	.byte	0x04, 0x17
        /*00ba*/ 	.short	(.L_31 - .L_30)
.L_30:
        /*00bc*/ 	.word	0x00000000
        /*00c0*/ 	.short	0x0002
        /*00c2*/ 	.short	0x0010
        /*00c4*/ 	.byte	0x00, 0xf4, 0x21, 0x00


	//----- nvinfo : EIATTR_KPARAM_INFO
	.align		4
.L_31:
        /*00c8*/ 	.byte	0x04, 0x17
        /*00ca*/ 	.short	(.L_33 - .L_32)
.L_32:
        /*00cc*/ 	.word	0x00000000
        /*00d0*/ 	.short	0x0001
        /*00d2*/ 	.short	0x0008
        /*00d4*/ 	.byte	0x00, 0xf4, 0x21, 0x00


	//----- nvinfo : EIATTR_KPARAM_INFO
	.align		4
.L_33:
        /*00d8*/ 	.byte	0x04, 0x17
        /*00da*/ 	.short	(.L_35 - .L_34)
.L_34:
        /*00dc*/ 	.word	0x00000000
        /*00e0*/ 	.short	0x0000
        /*00e2*/ 	.short	0x0000
        /*00e4*/ 	.byte	0x00, 0xf4, 0x21, 0x00


	//----- nvinfo : EIATTR_SPARSE_MMA_MASK
	.align		4
.L_35:
        /*00e8*/ 	.byte	0x03, 0x50
        /*00ea*/ 	.short	0x0000


	//----- nvinfo : EIATTR_MAXREG_COUNT
	.align		4
        /*00ec*/ 	.byte	0x03, 0x1b
        /*00ee*/ 	.short	0x00ff


	//----- nvinfo : EIATTR_NUM_BARRIERS
	.align		4
        /*00f0*/ 	.byte	0x02, 0x4c
        /*00f2*/ 	.byte	0x01
	.zero		1


	//----- nvinfo : EIATTR_ANNOTATIONS
	.align		4
        /*00f4*/ 	.byte	0x04, 0x55
        /*00f6*/ 	.short	(.L_37 - .L_36)


	//   ....[0]....
.L_36:
        /*00f8*/ 	.word	0x00000001
        /*00fc*/ 	.byte	0xa0, 0x01, 0x00, 0x00, 0x01, 0x00, 0x00, 0x00, 0x80, 0x18, 0x00, 0x00, 0x01, 0x00, 0x00, 0x00
        /* <DEDUP_REMOVED lines=2424> */
        /*988c*/ 	.byte	0x50, 0xa3, 0x03, 0x00


	//----- nvinfo : EIATTR_MERCURY_ISA_VERSION
	.align		4
.L_37:
        /*9890*/ 	.byte	0x03, 0x5f
        /*9892*/ 	.short	0x0101


	//----- nvinfo : EIATTR_EXIT_INSTR_OFFSETS
	.align		4
        /*9894*/ 	.byte	0x04, 0x1c
        /*9896*/ 	.short	(.L_39 - .L_38)


	//   ....[0]....
.L_38:
        /*9898*/ 	.word	0x0003a4e0


	//   ....[1]....
        /*989c*/ 	.word	0x0003a500


	//----- nvinfo : EIATTR_REQNTID
	.align		4
.L_39:
        /*98a0*/ 	.byte	0x04, 0x10
        /*98a2*/ 	.short	(.L_41 - .L_40)
.L_40:
        /*98a4*/ 	.word	0x00000080
        /*98a8*/ 	.word	0x00000001
        /*98ac*/ 	.word	0x00000001


	//----- nvinfo : EIATTR_CBANK_PARAM_SIZE
	.align		4
.L_41:
        /*98b0*/ 	.byte	0x03, 0x19
        /*98b2*/ 	.short	0x0050


	//----- nvinfo : EIATTR_PARAM_CBANK
	.align		4
        /*98b4*/ 	.byte	0x04, 0x0a
        /*98b6*/ 	.short	(.L_43 - .L_42)
	.align		4
.L_42:
        /*98b8*/ 	.word	index@(.nv.constant0.matmul_kernel)
        /*98bc*/ 	.short	0x0210
        /*98be*/ 	.short	0x0050


	//----- nvinfo : EIATTR_SW_WAR
	.align		4
.L_43:
        /*98c0*/ 	.byte	0x04, 0x36
        /*98c2*/ 	.short	(.L_45 - .L_44)
.L_44:
        /*98c4*/ 	.word	0x00000008
.L_45:


//--------------------- .nv.callgraph             --------------------------
	.section	.nv.callgraph,"",@"SHT_CUDA_CALLGRAPH"
	.align	4
	.sectionentsize	8
	.align		4
        /*0000*/ 	.word	0x00000000
	.align		4
        /*0004*/ 	.word	0xffffffff
	.align		4
        /*0008*/ 	.word	0x00000000
	.align		4
        /*000c*/ 	.word	0xfffffffe
	.align		4
        /*0010*/ 	.word	0x00000000
	.align		4
        /*0014*/ 	.word	0xfffffffd
	.align		4
        /*0018*/ 	.word	0x00000000
	.align		4
        /*001c*/ 	.word	0xfffffffc


//--------------------- .text.matmul_kernel       --------------------------
	.section	.text.matmul_kernel,"ax",@progbits
	.align	128
        .global         matmul_kernel
        .type           matmul_kernel,@function
        .size           matmul_kernel,(.L_x_3 - matmul_kernel)
        .other          matmul_kernel,@"STO_CUDA_ENTRY STV_DEFAULT"
matmul_kernel:
.text.matmul_kernel:
[----:B------:R-:W1:Y:S08]  /*0000*/  LDC R1, c[0x0][0x28] ;  /* 0x00000a00ff017b82 */ /* 0x000e700000000800 */
[----:B------:R-:W2:Y:S01]  /*0010*/  LDC.64 R2, c[0x0][0x228] ;  /* 0x00008a00ff027b82 */ /* 0x000ea20000000a00 */
[----:B-1----:R-:W-:Y:S01]  /*0020*/  VIADD R1, R1, 0xfffff228 ;  /* 0xfffff22801017836 */ /* 0x002fe20000000000 */
[----:B------:R-:W1:Y:S01]  /*0030*/  S2R R5, SR_CTAID.X ;  /* 0x0000000000057919 */ /* 0x000e620000002500 */
[----:B------:R-:W-:Y:S01]  /*0040*/  ULDC.64 UR4, c[0x0][0x218] ;  /* 0x0000860000047ab9 */ /* 0x000fe20000000a00 */
[----:B------:R-:W-:Y:S01]  /*0050*/  ULDC UR6, c[0x0][0x240] ;  /* 0x0000900000067ab9 */ /* 0x000fe20000000800 */
[----:B------:R-:W-:Y:S01]  /*0060*/  ULDC UR14, c[0x0][0x240] ;  /* 0x00009000000e7ab9 */ /* 0x000fe20000000800 */
[----:B------:R-:W3:Y:S01]  /*0070*/  S2R R40, SR_TID.X ;  /* 0x0000000000287919 */ /* 0x000ee20000002100 */
[----:B------:R-:W-:Y:S01]  /*0080*/  ULDC UR8, c[0x0][0x240] ;  /* 0x0000900000087ab9 */ /* 0x000fe20000000800 */
        /* <DEDUP_REMOVED lines=10> */
[----:B------:R-:W4:Y:S01]  /*0130*/  LDC R46, c[0x0][0x230] ;  /* 0x00008c00ff2e7b82 */ /* 0x000f220000000800 */
[----:B------:R-:W-:Y:S01]  /*0140*/  ULDC UR19, c[0x0][0x240] ;  /* 0x0000900000137ab9 */ /* 0x000fe20000000800 */
[----:B------:R-:W-:Y:S01]  /*0150*/  ULDC UR20, c[0x0][0x240] ;  /* 0x0000900000147ab9 */ /* 0x000fe20000000800 */
[----:B------:R-:W-:Y:S01]  /*0160*/  ULDC UR21, c[0x0][0x240] ;  /* 0x0000900000157ab9 */ /* 0x000fe20000000800 */
[----:B------:R-:W-:Y:S01]  /*0170*/  ULDC UR23, c[0x0][0x240] ;  /* 0x0000900000177ab9 */ /* 0x000fe20000000800 */
[----:B------:R-:W-:Y:S01]  /*0180*/  ULDC UR22, c[0x0][0x240] ;  /* 0x0000900000167ab9 */ /* 0x000fe20000000800 */
[----:B--2---:R-:W-:Y:S01]  /*0190*/  IMAD.MOV.U32 R36, RZ, RZ, R3 ;  /* 0x000000ffff247224 */ /* 0x004fe200078e0003 */
[----:B------:R2:W-:Y:S01]  /*01a0*/  STL.64 [R1+0xae8], R2 ;  /* 0x000ae80201007387 */ /* 0x0005e20000100a00 */
[----:B------:R-:W-:Y:S01]  /*01b0*/  MOV R38, R2 ;  /* 0x0000000200267202 */ /* 0x000fe20000000f00 */
[----:B------:R-:W4:Y:S01]  /*01c0*/  LDC R48, c[0x0][0x230] ;  /* 0x00008c00ff307b82 */ /* 0x000f220000000800 */
[----:B------:R-:W-:Y:S01]  /*01d0*/  VIADD R0, R36, 0x3f ;  /* 0x0000003f24007836 */ /* 0x000fe20000000000 */
[----:B------:R-:W-:Y:S01]  /*01e0*/  ULDC.64 UR48, c[0x0][0x208] ;  /* 0x0000820000307ab9 */ /* 0x000fe20000000a00 */
[----:B-1----:R-:W-:-:S05]  /*01f0*/  IABS R8, R5 ;  /* 0x0000000500087213 */ /* 0x002fca0000000000 */
[----:B------:R-:W1:Y:S01]  /*0200*/  LDC R50, c[0x0][0x230] ;  /* 0x00008c00ff327b82 */ /* 0x000e620000000800 */
[----:B--2---:R-:W-:Y:S02]  /*0210*/  SHF.R.S32.HI R3, RZ, 0x1f, R0 ;  /* 0x0000001fff037819 */ /* 0x004fe40000011400 */
[----:B---3--:R-:W-:Y:S02]  /*0220*/  SHF.R.S32.HI R12, RZ, 0x6, R40 ;  /* 0x00000006ff0c7819 */ /* 0x008fe40000011428 */
[----:B------:R-:W-:Y:S02]  /*0230*/  LEA.HI R3, R3, R0, RZ, 0x6 ;  /* 0x0000000003037211 */ /* 0x000fe400078f30ff */
[----:B------:R-:W-:Y:S01]  /*0240*/  LOP3.LUT R252, R40, 0x3f, RZ, 0xc0, !PT ;  /* 0x0000003f28fc7812 */ /* 0x000fe200078ec0ff */
[----:B------:R-:W2:Y:S01]  /*0250*/  LDC R235, c[0x0][0x230] ;  /* 0x00008c00ffeb7b82 */ /* 0x000ea20000000800 */
[----:B------:R-:W-:-:S05]  /*0260*/  SHF.R.S32.HI R3, RZ, 0x6, R3 ;  /* 0x00000006ff037819 */ /* 0x000fca0000011403 */
[----:B------:R-:W-:-:S05]  /*0270*/  IMAD.SHL.U32 R4, R3, 0x8, RZ ;  /* 0x0000000803047824 */ /* 0x000fca00078e00ff */
[-C--:B------:R-:W-:Y:S02]  /*0280*/  IABS R7, R4.reuse ;  /* 0x0000000400077213 */ /* 0x080fe40000000000 */
[----:B------:R-:W-:Y:S02]  /*0290*/  IABS R10, R4 ;  /* 0x00000004000a7213 */ /* 0x000fe40000000000 */
[----:B------:R-:W3:Y:S08]  /*02a0*/  I2F.RP R0, R7 ;  /* 0x0000000700007306 */ /* 0x000ef00000209400 */
[----:B---3--:R-:W3:Y:S02]  /*02b0*/  MUFU.RCP R0, R0 ;  /* 0x0000000000007308 */ /* 0x008ee40000001000 */
[----:B---3--:R-:W-:Y:S01]  /*02c0*/  IADD3 R2, R0, 0xffffffe, RZ ;  /* 0x0ffffffe00027810 */ /* 0x008fe20007ffe0ff */
[----:B------:R-:W-:-:S05]  /*02d0*/  IMAD.MOV R0, RZ, RZ, -R10 ;  /* 0x000000ffff007224 */ /* 0x000fca00078e0a0a */
[----:B------:R3:W4:Y:S02]  /*02e0*/  F2I.FTZ.U32.TRUNC.NTZ R3, R2 ;  /* 0x0000000200037305 */ /* 0x000724000021f000 */
[----:B---3--:R-:W-:Y:S01]  /*02f0*/  MOV R2, RZ ;  /* 0x000000ff00027202 */ /* 0x008fe20000000f00 */
[----:B----4-:R-:W-:-:S04]  /*0300*/  IMAD.MOV R6, RZ, RZ, -R3 ;  /* 0x000000ffff067224 */ /* 0x010fc800078e0a03 */
[----:B------:R-:W-:Y:S02]  /*0310*/  IMAD R9, R6, R7, RZ ;  /* 0x0000000706097224 */ /* 0x000fe400078e02ff */
[----:B------:R-:W-:Y:S02]  /*0320*/  IMAD.MOV.U32 R6, RZ, RZ, R8 ;  /* 0x000000ffff067224 */ /* 0x000fe400078e0008 */
[----:B------:R-:W-:-:S06]  /*0330*/  IMAD.HI.U32 R3, R3, R9, R2 ;  /* 0x0000000903037227 */ /* 0x000fcc00078e0002 */
[----:B------:R-:W-:-:S04]  /*0340*/  IMAD.HI.U32 R3, R3, R6, RZ ;  /* 0x0000000603037227 */ /* 0x000fc800078e00ff */
[----:B------:R-:W-:-:S05]  /*0350*/  IMAD R0, R3, R0, R6 ;  /* 0x0000000003007224 */ /* 0x000fca00078e0206 */
[----:B------:R-:W-:-:S13]  /*0360*/  ISETP.GT.U32.AND P1, PT, R7, R0, PT ;  /* 0x000000000700720c */ /* 0x000fda0003f24070 */
[----:B------:R-:W-:Y:S01]  /*0370*/  @!P1 IMAD.IADD R0, R0, 0x1, -R7 ;  /* 0x0000000100009824 */ /* 0x000fe200078e0a07 */
[----:B------:R-:W-:Y:S02]  /*0380*/  @!P1 IADD3 R3, R3, 0x1, RZ ;  /* 0x0000000103039810 */ /* 0x000fe40007ffe0ff */
[----:B------:R-:W-:Y:S02]  /*0390*/  ISETP.NE.AND P1, PT, R4, RZ, PT ;  /* 0x000000ff0400720c */ /* 0x000fe40003f25270 */
[----:B------:R-:W-:Y:S02]  /*03a0*/  ISETP.GE.U32.AND P0, PT, R0, R7, PT ;  /* 0x000000070000720c */ /* 0x000fe40003f06070 */
[----:B------:R-:W-:-:S04]  /*03b0*/  LOP3.LUT R0, R5, R4, RZ, 0x3c, !PT ;  /* 0x0000000405007212 */ /* 0x000fc800078e3cff */
[----:B------:R-:W-:Y:S02]  /*03c0*/  ISETP.GE.AND P2, PT, R0, RZ, PT ;  /* 0x000000ff0000720c */ /* 0x000fe40003f46270 */
[----:B------:R-:W-:-:S05]  /*03d0*/  IADD3 R0, R38, 0x1ff, RZ ;  /* 0x000001ff26007810 */ /* 0x000fca0007ffe0ff */
[----:B------:R-:W-:-:S04]  /*03e0*/  @P0 VIADD R3, R3, 0x1 ;  /* 0x0000000103030836 */ /* 0x000fc80000000000 */
[----:B------:R-:W-:Y:S01]  /*03f0*/  IMAD.MOV.U32 R2, RZ, RZ, R3 ;  /* 0x000000ffff027224 */ /* 0x000fe200078e0003 */
[----:B------:R-:W-:-:S03]  /*0400*/  SHF.R.S32.HI R3, RZ, 0x1f, R0 ;  /* 0x0000001fff037819 */ /* 0x000fc60000011400 */
[----:B------:R-:W-:Y:S01]  /*0410*/  @!P2 IMAD.MOV R2, RZ, RZ, -R2 ;  /* 0x000000ffff02a224 */ /* 0x000fe200078e0a02 */
[----:B------:R-:W-:Y:S02]  /*0420*/  @!P1 LOP3.LUT R2, RZ, R4, RZ, 0x33, !PT ;  /* 0x00000004ff029212 */ /* 0x000fe400078e33ff */
[----:B------:R-:W-:-:S03]  /*0430*/  LEA.HI R3, R3, R0, RZ, 0x9 ;  /* 0x0000000003037211 */ /* 0x000fc600078f48ff */
[----:B------:R-:W-:Y:S02]  /*0440*/  IMAD.SHL.U32 R10, R2, 0x8, RZ ;  /* 0x00000008020a7824 */ /* 0x000fe400078e00ff */
[----:B------:R-:W-:-:S03]  /*0450*/  IMAD.MOV R2, RZ, RZ, -R2 ;  /* 0x000000ffff027224 */ /* 0x000fc600078e0a02 */
[----:B------:R-:W-:Y:S01]  /*0460*/  LEA.HI.SX32 R3, R3, -R10, 0x17 ;  /* 0x8000000a03037211 */ /* 0x000fe200078fbaff */
[----:B------:R-:W-:Y:S01]  /*0470*/  IMAD R19, R4, R2, R5 ;  /* 0x0000000204137224 */ /* 0x000fe200078e0205 */
[----:B------:R-:W-:Y:S02]  /*0480*/  MOV R2, RZ ;  /* 0x000000ff00027202 */ /* 0x000fe40000000f00 */
[----:B------:R-:W-:Y:S02]  /*0490*/  VIMNMX R14, R3, 0x8, PT ;  /* 0x00000008030e7848 */ /* 0x000fe40003fe0100 */
[----:B------:R-:W-:Y:S02]  /*04a0*/  IABS R4, R19 ;  /* 0x0000001300047213 */ /* 0x000fe40000000000 */
[----:B------:R-:W-:-:S04]  /*04b0*/  IABS R6, R14 ;  /* 0x0000000e00067213 */ /* 0x000fc80000000000 */
[----:B------:R-:W3:Y:S08]  /*04c0*/  I2F.RP R0, R6 ;  /* 0x0000000600007306 */ /* 0x000ef00000209400 */
[----:B---3--:R-:W3:Y:S02]  /*04d0*/  MUFU.RCP R0, R0 ;  /* 0x0000000000007308 */ /* 0x008ee40000001000 */
[----:B---3--:R-:W-:-:S02]  /*04e0*/  IADD3 R3, R0, 0xffffffe, RZ ;  /* 0x0ffffffe00037810 */ /* 0x008fc40007ffe0ff */
[----:B------:R-:W-:-:S04]  /*04f0*/  IABS R0, R36 ;  /* 0x0000002400007213 */ /* 0x000fc80000000000 */
[----:B------:R-:W3:Y:S08]  /*0500*/  F2I.FTZ.U32.TRUNC.NTZ R3, R3 ;  /* 0x0000000300037305 */ /* 0x000ef0000021f000 */
[----:B------:R-:W4:Y:S01]  /*0510*/  I2F.RP R8, R0 ;  /* 0x0000000000087306 */ /* 0x000f220000209400 */
[----:B---3--:R-:W-:-:S04]  /*0520*/  IMAD.MOV R7, RZ, RZ, -R3 ;  /* 0x000000ffff077224 */ /* 0x008fc800078e0a03 */
[----:B------:R-:W-:Y:S01]  /*0530*/  IMAD R5, R7, R6, RZ ;  /* 0x0000000607057224 */ /* 0x000fe200078e02ff */
[----:B------:R-:W-:-:S03]  /*0540*/  IABS R7, R14 ;  /* 0x0000000e00077213 */ /* 0x000fc60000000000 */
[----:B------:R-:W-:Y:S01]  /*0550*/  IMAD.HI.U32 R2, R3, R5, R2 ;  /* 0x0000000503027227 */ /* 0x000fe200078e0002 */
[----:B----4-:R-:W-:Y:S03]  /*0560*/  MUFU.RCP R8, R8 ;  /* 0x0000000800087308 */ /* 0x010fe60000001000 */
[----:B------:R-:W-:Y:S02]  /*0570*/  IMAD.MOV.U32 R3, RZ, RZ, R4 ;  /* 0x000000ffff037224 */ /* 0x000fe400078e0004 */
[----:B------:R-:W-:Y:S02]  /*0580*/  IMAD.MOV R4, RZ, RZ, -R7 ;  /* 0x000000ffff047224 */ /* 0x000fe400078e0a07 */
[----:B------:R-:W-:-:S04]  /*0590*/  IMAD.HI.U32 R2, R2, R3, RZ ;  /* 0x0000000302027227 */ /* 0x000fc800078e00ff */
[----:B------:R-:W-:Y:S01]  /*05a0*/  IMAD R3, R2, R4, R3 ;  /* 0x0000000402037224 */ /* 0x000fe200078e0203 */
[----:B------:R-:W-:-:S04]  /*05b0*/  IABS R4, R38 ;  /* 0x0000002600047213 */ /* 0x000fc80000000000 */
[----:B------:R-:W-:Y:S01]  /*05c0*/  ISETP.GT.U32.AND P1, PT, R6, R3, PT ;  /* 0x000000030600720c */ /* 0x000fe20003f24070 */
[----:B------:R-:W3:-:S12]  /*05d0*/  I2F.RP R5, R4 ;  /* 0x0000000400057306 */ /* 0x000ed80000209400 */
[-C--:B------:R-:W-:Y:S01]  /*05e0*/  @!P1 IADD3 R3, R3, -R6.reuse, RZ ;  /* 0x8000000603039210 */ /* 0x080fe20007ffe0ff */
[----:B------:R-:W-:Y:S01]  /*05f0*/  @!P1 VIADD R2, R2, 0x1 ;  /* 0x0000000102029836 */ /* 0x000fe20000000000 */
[----:B------:R-:W-:Y:S01]  /*0600*/  ISETP.NE.AND P1, PT, R14, RZ, PT ;  /* 0x000000ff0e00720c */ /* 0x000fe20003f25270 */
[----:B---3--:R-:W3:Y:S01]  /*0610*/  MUFU.RCP R5, R5 ;  /* 0x0000000500057308 */ /* 0x008ee20000001000 */
[----:B------:R-:W-:Y:S01]  /*0620*/  ISETP.GE.U32.AND P0, PT, R3, R6, PT ;  /* 0x000000060300720c */ /* 0x000fe20003f06070 */
[----:B------:R-:W-:Y:S01]  /*0630*/  VIADD R6, R8, 0xffffffe ;  /* 0x0ffffffe08067836 */ /* 0x000fe20000000000 */
[----:B------:R-:W-:-:S04]  /*0640*/  LOP3.LUT R3, R19, R14, RZ, 0x3c, !PT ;  /* 0x0000000e13037212 */ /* 0x000fc800078e3cff */
[----:B------:R-:W-:Y:S01]  /*0650*/  ISETP.GE.AND P2, PT, R3, RZ, PT ;  /* 0x000000ff0300720c */ /* 0x000fe20003f46270 */
[----:B------:R4:W1:Y:S06]  /*0660*/  F2I.FTZ.U32.TRUNC.NTZ R7, R6 ;  /* 0x0000000600077305 */ /* 0x00086c000021f000 */
[----:B------:R-:W-:-:S05]  /*0670*/  @P0 IADD3 R2, R2, 0x1, RZ ;  /* 0x0000000102020810 */ /* 0x000fca0007ffe0ff */
[----:B------:R-:W-:Y:S01]  /*0680*/  IMAD.MOV.U32 R16, RZ, RZ, R2 ;  /* 0x000000ffff107224 */ /* 0x000fe200078e0002 */
[----:B------:R-:W-:-:S03]  /*0690*/  SHF.R.U32.HI R2, RZ, 0x6, R40 ;  /* 0x00000006ff027819 */ /* 0x000fc60000011628 */
[----:B------:R-:W-:Y:S01]  /*06a0*/  @!P2 IMAD.MOV R16, RZ, RZ, -R16 ;  /* 0x000000ffff10a224 */ /* 0x000fe200078e0a10 */
[----:B------:R-:W-:Y:S02]  /*06b0*/  @!P1 LOP3.LUT R16, RZ, R14, RZ, 0x33, !PT ;  /* 0x0000000eff109212 */ /* 0x000fe400078e33ff */
[----:B----4-:R-:W-:Y:S01]  /*06c0*/  SGXT.U32 R6, R2, 0x1 ;  /* 0x000000010206781a */ /* 0x010fe20000000000 */
[----:B---3--:R-:W-:Y:S01]  /*06d0*/  VIADD R2, R5, 0xffffffe ;  /* 0x0ffffffe05027836 */ /* 0x008fe20000000000 */
[----:B-1----:R-:W-:Y:S01]  /*06e0*/  IADD3 R11, RZ, -R7, RZ ;  /* 0x80000007ff0b7210 */ /* 0x002fe20007ffe0ff */
[----:B------:R-:W-:Y:S01]  /*06f0*/  IMAD.SHL.U32 R9, R16, 0x40, RZ ;  /* 0x0000004010097824 */ /* 0x000fe200078e00ff */
[----:B------:R-:W-:Y:S01]  /*0700*/  SGXT R5, R12, 0x1 ;  /* 0x000000010c05781a */ /* 0x000fe20000000200 */
[----:B------:R-:W1:Y:S02]  /*0710*/  F2I.FTZ.U32.TRUNC.NTZ R3, R2 ;  /* 0x0000000200037305 */ /* 0x000e64000021f000 */
[----:B------:R-:W-:Y:S01]  /*0720*/  IMAD R11, R11, R0, RZ ;  /* 0x000000000b0b7224 */ /* 0x000fe200078e02ff */
[----:B------:R-:W-:-:S02]  /*0730*/  LOP3.LUT R8, R9, R6, RZ, 0xfc, !PT ;  /* 0x0000000609087212 */ /* 0x000fc400078efcff */
[----:B------:R-:W-:Y:S02]  /*0740*/  MOV R6, RZ ;  /* 0x000000ff00067202 */ /* 0x000fe40000000f00 */
[----:B------:R-:W-:Y:S02]  /*0750*/  IABS R13, R8 ;  /* 0x00000008000d7213 */ /* 0x000fe40000000000 */
[----:B------:R-:W-:Y:S01]  /*0760*/  LOP3.LUT R18, R8, 0x3e, RZ, 0xfc, !PT ;  /* 0x0000003e08127812 */ /* 0x000fe200078efcff */
[----:B------:R-:W-:Y:S01]  /*0770*/  IMAD.HI.U32 R11, R7, R11, R6 ;  /* 0x0000000b070b7227 */ /* 0x000fe200078e0006 */
[----:B------:R-:W-:Y:S02]  /*0780*/  LOP3.LUT R5, R5, 0x90, RZ, 0xc0, !PT ;  /* 0x0000009005057812 */ /* 0x000fe400078ec0ff */
[----:B------:R-:W-:Y:S01]  /*0790*/  IABS R17, R18 ;  /* 0x0000001200117213 */ /* 0x000fe20000000000 */
[----:B------:R-:W-:Y:S01]  /*07a0*/  IMAD.SHL.U32 R6, R40, 0x4, RZ ;  /* 0x0000000428067824 */ /* 0x000fe200078e00ff */
[----:B-1----:R-:W-:Y:S01]  /*07b0*/  IADD3 R15, RZ, -R3, RZ ;  /* 0x80000003ff0f7210 */ /* 0x002fe20007ffe0ff */
[----:B------:R-:W-:Y:S01]  /*07c0*/  IMAD.HI.U32 R2, R11, R13, RZ ;  /* 0x0000000d0b027227 */ /* 0x000fe200078e00ff */
[----:B------:R-:W-:-:S02]  /*07d0*/  LOP3.LUT R20, R8, 0x2, RZ, 0xfc, !PT ;  /* 0x0000000208147812 */ /* 0x000fc400078efcff */
[----:B------:R-:W-:Y:S01]  /*07e0*/  LOP3.LUT R6, R5, 0x7c, R6, 0x78, !PT ;  /* 0x0000007c05067812 */ /* 0x000fe200078e7806 */
[----:B------:R-:W-:Y:S01]  /*07f0*/  IMAD.MOV R2, RZ, RZ, -R2 ;  /* 0x000000ffff027224 */ /* 0x000fe200078e0a02 */
[----:B------:R-:W-:Y:S01]  /*0800*/  IABS R12, R20 ;  /* 0x00000014000c7213 */ /* 0x000fe20000000000 */
[----:B------:R-:W-:Y:S01]  /*0810*/  IMAD.HI.U32 R5, R11, R17, RZ ;  /* 0x000000110b057227 */ /* 0x000fe200078e00ff */
[----:B------:R-:W-:Y:S02]  /*0820*/  ISETP.GE.AND P4, PT, R8, RZ, PT ;  /* 0x000000ff0800720c */ /* 0x000fe40003f86270 */
[----:B------:R-:W-:Y:S01]  /*0830*/  ISETP.GE.AND P2, PT, R20, RZ, PT ;  /* 0x000000ff1400720c */ /* 0x000fe20003f46270 */
[----:B------:R-:W-:Y:S01]  /*0840*/  IMAD R13, R0, R2, R13 ;  /* 0x00000002000d7224 */ /* 0x000fe200078e020d */
[C---:B------:R-:W-:Y:S01]  /*0850*/  LOP3.LUT R20, R8.reuse, 0xe, RZ, 0xfc, !PT ;  /* 0x0000000e08147812 */ /* 0x040fe200078efcff */
[----:B------:R-:W-:Y:S01]  /*0860*/  IMAD.MOV R5, RZ, RZ, -R5 ;  /* 0x000000ffff057224 */ /* 0x000fe200078e0a05 */
[----:B------:R-:W-:Y:S01]  /*0870*/  LOP3.LUT R22, R8, 0x10, RZ, 0xfc, !PT ;  /* 0x0000001008167812 */ /* 0x000fe200078efcff */
[----:B------:R-:W-:Y:S01]  /*0880*/  IMAD.SHL.U32 R7, R40, 0x100, RZ ;  /* 0x0000010028077824 */ /* 0x000fe200078e00ff */
[C---:B------:R-:W-:Y:S01]  /*0890*/  ISETP.GT.U32.AND P0, PT, R0.reuse, R13, PT ;  /* 0x0000000d0000720c */ /* 0x040fe20003f04070 */
[----:B------:R-:W-:Y:S01]  /*08a0*/  IMAD R17, R0, R5, R17 ;  /* 0x0000000500117224 */ /* 0x000fe200078e0211 */
[----:B------:R-:W-:Y:S01]  /*08b0*/  IADD3 R5, -R16, RZ, RZ ;  /* 0x000000ff10057210 */ /* 0x000fe20007ffe1ff */
[----:B------:R-:W-:Y:S01]  /*08c0*/  IMAD R15, R15, R4, RZ ;  /* 0x000000040f0f7224 */ /* 0x000fe200078e02ff */
[----:B------:R-:W-:Y:S01]  /*08d0*/  LOP3.LUT R16, R8, 0x4, RZ, 0xfc, !PT ;  /* 0x0000000408107812 */ /* 0x000fe200078efcff */
[----:B------:R-:W-:Y:S01]  /*08e0*/  IMAD.MOV.U32 R2, RZ, RZ, RZ ;  /* 0x000000ffff027224 */ /* 0x000fe200078e00ff */
[----:B------:R-:W-:Y:S01]  /*08f0*/  LOP3.LUT R7, R6, 0x2000, R7, 0xf8, !PT ;  /* 0x0000200006077812 */ /* 0x000fe200078ef807 */
[----:B------:R-:W-:Y:S01]  /*0900*/  IMAD R5, R14, R5, R19 ;  /* 0x000000050e057224 */ /* 0x000fe200078e0213 */
[----:B------:R-:W-:Y:S01]  /*0910*/  ISETP.GT.U32.AND P1, PT, R0, R17, PT ;  /* 0x000000110000720c */ /* 0x000fe20003f24070 */
[----:B------:R-:W-:Y:S01]  /*0920*/  IMAD.HI.U32 R2, R3, R15, R2 ;  /* 0x0000000f03027227 */ /* 0x000fe200078e0002 */
[----:B------:R-:W-:-:S02]  /*0930*/  IABS R15, R16 ;  /* 0x00000010000f7213 */ /* 0x000fc40000000000 */
[----:B------:R-:W-:Y:S01]  /*0940*/  IADD3 R10, R10, R5, RZ ;  /* 0x000000050a0a7210 */ /* 0x000fe20007ffe0ff */
[----:B------:R-:W-:Y:S01]  /*0950*/  IMAD.HI.U32 R6, R11, R12, RZ ;  /* 0x0000000c0b067227 */ /* 0x000fe200078e00ff */
[----:B------:R-:W-:Y:S02]  /*0960*/  LOP3.LUT R19, R8, 0x8, RZ, 0xfc, !PT ;  /* 0x0000000808137812 */ /* 0x000fe400078efcff */
[----:B------:R-:W-:Y:S01]  /*0970*/  ISETP.GE.AND P5, PT, R16, RZ, PT ;  /* 0x000000ff1000720c */ /* 0x000fe20003fa6270 */
[----:B------:R-:W-:Y:S01]  /*0980*/  @!P0 IMAD.IADD R13, R13, 0x1, -R0 ;  /* 0x000000010d0d8824 */ /* 0x000fe200078e0a00 */
[----:B------:R-:W-:Y:S01]  /*0990*/  IABS R16, R19 ;  /* 0x0000001300107213 */ /* 0x000fe20000000000 */
[----:B------:R-:W-:Y:S01]  /*09a0*/  IMAD.MOV R3, RZ, RZ, -R6 ;  /* 0x000000ffff037224 */ /* 0x000fe200078e0a06 */
[----:B------:R-:W-:Y:S01]  /*09b0*/  LOP3.LUT R6, R8, 0x6, RZ, 0xfc, !PT ;  /* 0x0000000608067812 */ /* 0x000fe200078efcff */
[----:B------:R-:W-:Y:S01]  /*09c0*/  IMAD.HI.U32 R5, R11, R15, RZ ;  /* 0x0000000f0b057227 */ /* 0x000fe200078e00ff */
[----:B------:R-:W-:-:S02]  /*09d0*/  ISETP.GT.U32.AND P0, PT, R0, R13, PT ;  /* 0x0000000d0000720c */ /* 0x000fc40003f04070 */
[----:B------:R-:W-:Y:S01]  /*09e0*/  IABS R14, R6 ;  /* 0x00000006000e7213 */ /* 0x000fe20000000000 */
[----:B------:R-:W-:Y:S01]  /*09f0*/  IMAD R3, R0, R3, R12 ;  /* 0x0000000300037224 */ /* 0x000fe200078e020c */
[----:B------:R-:W-:Y:S01]  /*0a00*/  IADD3 R5, -R5, RZ, RZ ;  /* 0x000000ff05057210 */ /* 0x000fe20007ffe1ff */
[--C-:B------:R-:W-:Y:S01]  /*0a10*/  @!P1 IMAD.IADD R17, R17, 0x1, -R0.reuse ;  /* 0x0000000111119824 */ /* 0x100fe200078e0a00 */
[----:B------:R-:W-:Y:S01]  /*0a20*/  ISETP.GE.AND P6, PT, R6, RZ, PT ;  /* 0x000000ff0600720c */ /* 0x000fe20003fc6270 */
[----:B------:R-:W-:Y:S01]  /*0a30*/  IMAD.HI.U32 R6, R11, R16, RZ ;  /* 0x000000100b067227 */ /* 0x000fe200078e00ff */
[C---:B------:R-:W-:Y:S02]  /*0a40*/  ISETP.GT.U32.AND P3, PT, R0.reuse, R3, PT ;  /* 0x000000030000720c */ /* 0x040fe40003f64070 */
[C---:B------:R-:W-:Y:S01]  /*0a50*/  ISETP.GT.U32.AND P1, PT, R0.reuse, R17, PT ;  /* 0x000000110000720c */ /* 0x040fe20003f24070 */
[C---:B------:R-:W-:Y:S01]  /*0a60*/  IMAD R15, R0.reuse, R5, R15 ;  /* 0x00000005000f7224 */ /* 0x040fe200078e020f */
[----:B------:R-:W-:Y:S01]  /*0a70*/  IABS R31, R20 ;  /* 0x00000014001f7213 */ /* 0x000fe20000000000 */
[----:B------:R-:W-:Y:S01]  /*0a80*/  @!P0 IMAD.IADD R13, R13, 0x1, -R0 ;  /* 0x000000010d0d8824 */ /* 0x000fe200078e0a00 */
[----:B------:R-:W-:Y:S01]  /*0a90*/  IABS R33, R22 ;  /* 0x0000001600217213 */ /* 0x000fe20000000000 */
[----:B------:R-:W-:Y:S01]  /*0aa0*/  IMAD.HI.U32 R5, R11, R14, RZ ;  /* 0x0000000e0b057227 */ /* 0x000fe200078e00ff */
[----:B------:R-:W-:-:S02]  /*0ab0*/  ISETP.GT.U32.AND P0, PT, R0, R15, PT ;  /* 0x0000000f0000720c */ /* 0x000fc40003f04070 */
[C---:B------:R-:W-:Y:S01]  /*0ac0*/  LOP3.LUT R24, R8.reuse, 0x14, RZ, 0xfc, !PT ;  /* 0x0000001408187812 */ /* 0x040fe200078efcff */
[----:B------:R-:W-:Y:S01]  /*0ad0*/  IMAD.MOV R5, RZ, RZ, -R5 ;  /* 0x000000ffff057224 */ /* 0x000fe200078e0a05 */
[----:B------:R-:W-:Y:S01]  /*0ae0*/  LOP3.LUT R26, R8, 0x1c, RZ, 0xfc, !PT ;  /* 0x0000001c081a7812 */ /* 0x000fe200078efcff */
[----:B------:R-:W-:Y:S01]  /*0af0*/  IMAD.MOV.U32 R12, RZ, RZ, R13 ;  /* 0x000000ffff0c7224 */ /* 0x000fe200078e000d */
[-C--:B------:R-:W-:Y:S01]  /*0b00*/  @!P3 IADD3 R3, R3, -R0.reuse, RZ ;  /* 0x800000000303b210 */ /* 0x080fe20007ffe0ff */
[----:B------:R-:W-:Y:S01]  /*0b10*/  @!P1 IMAD.IADD R17, R17, 0x1, -R0 ;  /* 0x0000000111119824 */ /* 0x000fe200078e0a00 */
[----:B------:R-:W-:Y:S01]  /*0b20*/  ISETP.GE.AND P1, PT, R18, RZ, PT ;  /* 0x000000ff1200720c */ /* 0x000fe20003f26270 */
[C---:B------:R-:W-:Y:S01]  /*0b30*/  IMAD R13, R0.reuse, R5, R14 ;  /* 0x00000005000d7224 */ /* 0x040fe200078e020e */
[----:B------:R-:W-:Y:S01]  /*0b40*/  ISETP.GT.U32.AND P3, PT, R0, R3, PT ;  /* 0x000000030000720c */ /* 0x000fe20003f64070 */
[----:B------:R-:W-:Y:S01]  /*0b50*/  IMAD.MOV.U32 R5, RZ, RZ, R17 ;  /* 0x000000ffff057224 */ /* 0x000fe200078e0011 */
[----:B------:R-:W-:Y:S01]  /*0b60*/  LOP3.LUT R14, R8, 0xa, RZ, 0xfc, !PT ;  /* 0x0000000a080e7812 */ /* 0x000fe200078efcff */
[----:B------:R-:W-:Y:S01]  /*0b70*/  IMAD.MOV R17, RZ, RZ, -R6 ;  /* 0x000000ffff117224 */ /* 0x000fe200078e0a06 */
[----:B------:R-:W-:-:S02]  /*0b80*/  @!P0 IADD3 R15, R15, -R0, RZ ;  /* 0x800000000f0f8210 */ /* 0x000fc40007ffe0ff */
[----:B------:R-:W-:Y:S01]  /*0b90*/  IABS R6, R14 ;  /* 0x0000000e00067213 */ /* 0x000fe20000000000 */
[C---:B------:R-:W-:Y:S01]  /*0ba0*/  IMAD R17, R0.reuse, R17, R16 ;  /* 0x0000001100117224 */ /* 0x040fe200078e0210 */
[----:B------:R-:W-:Y:S01]  /*0bb0*/  ISETP.GT.U32.AND P0, PT, R0, R15, PT ;  /* 0x0000000f0000720c */ /* 0x000fe20003f04070 */
[----:B------:R-:W-:Y:S01]  /*0bc0*/  IMAD.HI.U32 R16, R11, R33, RZ ;  /* 0x000000210b107227 */ /* 0x000fe200078e00ff */
[----:B------:R-:W-:Y:S02]  /*0bd0*/  @!P4 IADD3 R12, -R12, RZ, RZ ;  /* 0x000000ff0c0cc210 */ /* 0x000fe40007ffe1ff */
[----:B------:R-:W-:Y:S01]  /*0be0*/  ISETP.GE.AND P4, PT, R19, RZ, PT ;  /* 0x000000ff1300720c */ /* 0x000fe20003f86270 */
[----:B------:R-:W-:Y:S01]  /*0bf0*/  @!P3 IMAD.IADD R3, R3, 0x1, -R0 ;  /* 0x000000010303b824 */ /* 0x000fe200078e0a00 */
[----:B------:R-:W-:Y:S01]  /*0c00*/  ISETP.GT.U32.AND P3, PT, R0, R13, PT ;  /* 0x0000000d0000720c */ /* 0x000fe20003f64070 */
[----:B------:R-:W-:Y:S01]  /*0c10*/  @!P1 IMAD.MOV R5, RZ, RZ, -R5 ;  /* 0x000000ffff059224 */ /* 0x000fe200078e0a05 */
[----:B------:R-:W-:Y:S01]  /*0c20*/  ISETP.GE.AND P1, PT, R14, RZ, PT ;  /* 0x000000ff0e00720c */ /* 0x000fe20003f26270 */
[----:B------:R-:W-:Y:S01]  /*0c30*/  IMAD.MOV R16, RZ, RZ, -R16 ;  /* 0x000000ffff107224 */ /* 0x000fe200078e0a10 */
[----:B------:R-:W-:Y:S01]  /*0c40*/  MOV R19, R3 ;  /* 0x0000000300137202 */ /* 0x000fe20000000f00 */
[----:B------:R-:W-:Y:S01]  /*0c50*/  IMAD.HI.U32 R3, R11, R6, RZ ;  /* 0x000000060b037227 */ /* 0x000fe200078e00ff */
[----:B------:R-:W-:-:S02]  /*0c60*/  LOP3.LUT R14, R8, 0xc, RZ, 0xfc, !PT ;  /* 0x0000000c080e7812 */ /* 0x000fc400078efcff */
[----:B------:R-:W-:Y:S01]  /*0c70*/  @!P0 IADD3 R15, R15, -R0, RZ ;  /* 0x800000000f0f8210 */ /* 0x000fe20007ffe0ff */
[----:B------:R-:W-:Y:S01]  /*0c80*/  IMAD.MOV R3, RZ, RZ, -R3 ;  /* 0x000000ffff037224 */ /* 0x000fe200078e0a03 */
[----:B------:R-:W-:Y:S01]  /*0c90*/  ISETP.GT.U32.AND P0, PT, R0, R17, PT ;  /* 0x000000110000720c */ /* 0x000fe20003f04070 */
[----:B------:R-:W-:Y:S01]  /*0ca0*/  @!P2 IMAD.MOV R19, RZ, RZ, -R19 ;  /* 0x000000ffff13a224 */ /* 0x000fe200078e0a13 */
[----:B------:R-:W-:Y:S01]  /*0cb0*/  IABS R18, R14 ;  /* 0x0000000e00127213 */ /* 0x000fe20000000000 */
[----:B------:R-:W-:Y:S01]  /*0cc0*/  @!P3 IMAD.IADD R13, R13, 0x1, -R0 ;  /* 0x000000010d0db824 */ /* 0x000fe200078e0a00 */
[----:B------:R-:W-:Y:S01]  /*0cd0*/  ISETP.GE.AND P2, PT, R14, RZ, PT ;  /* 0x000000ff0e00720c */ /* 0x000fe20003f46270 */
[----:B------:R-:W-:Y:S01]  /*0ce0*/  IMAD.MOV.U32 R21, RZ, RZ, R15 ;  /* 0x000000ffff157224 */ /* 0x000fe200078e000f */
[----:B------:R-:W-:Y:S01]  /*0cf0*/  LOP3.LUT R28, R8, 0x3a, RZ, 0xfc, !PT ;  /* 0x0000003a081c7812 */ /* 0x000fe200078efcff */
[C---:B------:R-:W-:Y:S01]  /*0d00*/  IMAD R3, R0.reuse, R3, R6 ;  /* 0x0000000300037224 */ /* 0x040fe200078e0206 */
[----:B------:R-:W-:Y:S01]  /*0d10*/  ISETP.GT.U32.AND P3, PT, R0, R13, PT ;  /* 0x0000000d0000720c */ /* 0x000fe20003f64070 */
[----:B------:R-:W-:Y:S01]  /*0d20*/  IMAD.HI.U32 R6, R11, R18, RZ ;  /* 0x000000120b067227 */ /* 0x000fe200078e00ff */
[----:B------:R-:W-:-:S02]  /*0d30*/  @!P5 IADD3 R21, -R21, RZ, RZ ;  /* 0x000000ff1515d210 */ /* 0x000fc40007ffe1ff */
[----:B------:R-:W-:Y:S01]  /*0d40*/  ISETP.GT.U32.AND P5, PT, R0, R3, PT ;  /* 0x000000030000720c */ /* 0x000fe20003fa4070 */
[----:B------:R-:W-:Y:S01]  /*0d50*/  @!P0 IMAD.IADD R17, R17, 0x1, -R0 ;  /* 0x0000000111118824 */ /* 0x000fe200078e0a00 */
[----:B------:R-:W-:Y:S01]  /*0d60*/  IABS R75, R28 ;  /* 0x0000001c004b7213 */ /* 0x000fe20000000000 */
[----:B------:R-:W-:-:S03]  /*0d70*/  IMAD.HI.U32 R14, R11, R31, RZ ;  /* 0x0000001f0b0e7227 */ /* 0x000fc600078e00ff */
[----:B------:R-:W-:Y:S01]  /*0d80*/  ISETP.GT.U32.AND P0, PT, R0, R17, PT ;  /* 0x000000110000720c */ /* 0x000fe20003f04070 */
[----:B------:R-:W-:Y:S01]  /*0d90*/  IMAD.MOV R15, RZ, RZ, -R6 ;  /* 0x000000ffff0f7224 */ /* 0x000fe200078e0a06 */
[----:B------:R-:W-:Y:S01]  /*0da0*/  IADD3 R14, -R14, RZ, RZ ;  /* 0x000000ff0e0e7210 */ /* 0x000fe20007ffe1ff */
[----:B------:R-:W-:Y:S01]  /*0db0*/  @!P3 IMAD.IADD R13, R13, 0x1, -R0 ;  /* 0x000000010d0db824 */ /* 0x000fe200078e0a00 */
[----:B------:R-:W-:Y:S01]  /*0dc0*/  ISETP.GE.AND P3, PT, R20, RZ, PT ;  /* 0x000000ff1400720c */ /* 0x000fe20003f66270 */
[----:B------:R-:W-:Y:S01]  /*0dd0*/  IMAD R15, R0, R15, R18 ;  /* 0x0000000f000f7224 */ /* 0x000fe200078e0212 */
[----:B------:R-:W-:Y:S01]  /*0de0*/  LOP3.LUT R20, R8, 0x12, RZ, 0xfc, !PT ;  /* 0x0000001208147812 */ /* 0x000fe200078efcff */
[C---:B------:R-:W-:Y:S01]  /*0df0*/  IMAD R31, R0.reuse, R14, R31 ;  /* 0x0000000e001f7224 */ /* 0x040fe200078e021f */
[----:B------:R-:W-:Y:S01]  /*0e00*/  MOV R23, R13 ;  /* 0x0000000d00177202 */ /* 0x000fe20000000f00 */
[----:B------:R-:W-:Y:S01]  /*0e10*/  IMAD R33, R0, R16, R33 ;  /* 0x0000001000217224 */ /* 0x000fe200078e0221 */
[----:B------:R-:W-:-:S02]  /*0e20*/  @!P5 IADD3 R3, R3, -R0, RZ ;  /* 0x800000000303d210 */ /* 0x000fc40007ffe0ff */
[----:B------:R-:W-:Y:S01]  /*0e30*/  IABS R6, R20 ;  /* 0x0000001400067213 */ /* 0x000fe20000000000 */
[----:B------:R-:W-:Y:S01]  /*0e40*/  @!P0 IMAD.IADD R17, R17, 0x1, -R0 ;  /* 0x0000000111118824 */ /* 0x000fe200078e0a00 */
[C---:B------:R-:W-:Y:S01]  /*0e50*/  ISETP.GT.U32.AND P0, PT, R0.reuse, R15, PT ;  /* 0x0000000f0000720c */ /* 0x040fe20003f04070 */
[----:B------:R-:W-:Y:S01]  /*0e60*/  @!P6 IMAD.MOV R23, RZ, RZ, -R23 ;  /* 0x000000ffff17e224 */ /* 0x000fe200078e0a17 */
[C---:B------:R-:W-:Y:S01]  /*0e70*/  ISETP.GT.U32.AND P6, PT, R0.reuse, R31, PT ;  /* 0x0000001f0000720c */ /* 0x040fe20003fc4070 */
[----:B------:R-:W-:Y:S01]  /*0e80*/  IMAD.MOV.U32 R16, RZ, RZ, R6 ;  /* 0x000000ffff107224 */ /* 0x000fe200078e0006 */
[----:B------:R-:W-:Y:S01]  /*0e90*/  ISETP.GT.U32.AND P5, PT, R0, R3, PT ;  /* 0x000000030000720c */ /* 0x000fe20003fa4070 */
[----:B------:R-:W-:Y:S01]  /*0ea0*/  IMAD.MOV.U32 R25, RZ, RZ, R17 ;  /* 0x000000ffff197224 */ /* 0x000fe200078e0011 */
[----:B------:R-:W-:Y:S01]  /*0eb0*/  IABS R18, R24 ;  /* 0x0000001800127213 */ /* 0x000fe20000000000 */
[----:B------:R-:W-:-:S03]  /*0ec0*/  IMAD.HI.U32 R6, R11, R16, RZ ;  /* 0x000000100b067227 */ /* 0x000fc600078e00ff */
[----:B------:R-:W-:Y:S01]  /*0ed0*/  @!P4 IADD3 R25, -R25, RZ, RZ ;  /* 0x000000ff1919c210 */ /* 0x000fe20007ffe1ff */
[----:B------:R-:W-:Y:S01]  /*0ee0*/  IMAD.MOV R13, RZ, RZ, -R6 ;  /* 0x000000ffff0d7224 */ /* 0x000fe200078e0a06 */
[----:B------:R-:W-:Y:S01]  /*0ef0*/  ISETP.GE.AND P4, PT, R22, RZ, PT ;  /* 0x000000ff1600720c */ /* 0x000fe20003f86270 */
[----:B------:R-:W-:Y:S01]  /*0f00*/  IMAD.HI.U32 R14, R11, R18, RZ ;  /* 0x000000120b0e7227 */ /* 0x000fe200078e00ff */
[-C--:B------:R-:W-:Y:S02]  /*0f10*/  @!P0 IADD3 R15, R15, -R0.reuse, RZ ;  /* 0x800000000f0f8210 */ /* 0x080fe40007ffe0ff */
[----:B------:R-:W-:Y:S01]  /*0f20*/  @!P6 IADD3 R31, R31, -R0, RZ ;  /* 0x800000001f1fe210 */ /* 0x000fe20007ffe0ff */
[----:B------:R-:W-:Y:S01]  /*0f30*/  @!P5 IMAD.IADD R3, R3, 0x1, -R0 ;  /* 0x000000010303d824 */ /* 0x000fe200078e0a00 */
[C---:B------:R-:W-:Y:S01]  /*0f40*/  ISETP.GT.U32.AND P6, PT, R0.reuse, R15, PT ;  /* 0x0000000f0000720c */ /* 0x040fe20003fc4070 */
[----:B------:R-:W-:Y:S01]  /*0f50*/  IMAD R13, R0, R13, R16 ;  /* 0x0000000d000d7224 */ /* 0x000fe200078e0210 */
[----:B------:R-:W-:Y:S01]  /*0f60*/  ISETP.GE.AND P0, PT, R20, RZ, PT ;  /* 0x000000ff1400720c */ /* 0x000fe20003f06270 */
[----:B------:R-:W-:Y:S01]  /*0f70*/  IMAD.MOV.U32 R27, RZ, RZ, R3 ;  /* 0x000000ffff1b7224 */ /* 0x000fe200078e0003 */
[----:B------:R-:W-:Y:S01]  /*0f80*/  LOP3.LUT R20, R8, 0x16, RZ, 0xfc, !PT ;  /* 0x0000001608147812 */ /* 0x000fe200078efcff */
[----:B------:R-:W-:Y:S01]  /*0f90*/  IMAD.MOV R3, RZ, RZ, -R14 ;  /* 0x000000ffff037224 */ /* 0x000fe200078e0a0e */
[C---:B------:R-:W-:Y:S01]  /*0fa0*/  ISETP.GT.U32.AND P5, PT, R0.reuse, R33, PT ;  /* 0x000000210000720c */ /* 0x040fe20003fa4070 */
[----:B------:R-:W-:Y:S01]  /*0fb0*/  @!P1 IMAD.MOV R27, RZ, RZ, -R27 ;  /* 0x000000ffff1b9224 */ /* 0x000fe200078e0a1b */
[----:B------:R-:W-:Y:S01]  /*0fc0*/  IABS R17, R20 ;  /* 0x0000001400117213 */ /* 0x000fe20000000000 */
[C---:B------:R-:W-:Y:S01]  /*0fd0*/  IMAD R3, R0.reuse, R3, R18 ;  /* 0x0000000300037224 */ /* 0x040fe200078e0212 */
[----:B------:R-:W-:-:S02]  /*0fe0*/  ISETP.GT.U32.AND P1, PT, R0, R31, PT ;  /* 0x0000001f0000720c */ /* 0x000fc40003f24070 */
[----:B------:R-:W-:Y:S01]  /*0ff0*/  LOP3.LUT R18, R8, 0x18, RZ, 0xfc, !PT ;  /* 0x0000001808127812 */ /* 0x000fe200078efcff */
[----:B------:R-:W-:Y:S01]  /*1000*/  IMAD.HI.U32 R6, R11, R17, RZ ;  /* 0x000000110b067227 */ /* 0x000fe200078e00ff */
[----:B------:R-:W-:Y:S02]  /*1010*/  @!P6 IADD3 R15, R15, -R0, RZ ;  /* 0x800000000f0fe210 */ /* 0x000fe40007ffe0ff */
[----:B------:R-:W-:Y:S01]  /*1020*/  ISETP.GT.U32.AND P6, PT, R0, R13, PT ;  /* 0x0000000d0000720c */ /* 0x000fe20003fc4070 */
[----:B------:R-:W-:Y:S01]  /*1030*/  IMAD.MOV R14, RZ, RZ, -R6 ;  /* 0x000000ffff0e7224 */ /* 0x000fe200078e0a06 */
[----:B------:R-:W-:Y:S01]  /*1040*/  IABS R41, R18 ;  /* 0x0000001200297213 */ /* 0x000fe20000000000 */
[----:B------:R-:W-:Y:S01]  /*1050*/  IMAD.MOV.U32 R29, RZ, RZ, R15 ;  /* 0x000000ffff1d7224 */ /* 0x000fe200078e000f */
[----:B------:R-:W-:Y:S01]  /*1060*/  LOP3.LUT R22, R8, 0x1a, RZ, 0xfc, !PT ;  /* 0x0000001a08167812 */ /* 0x000fe200078efcff */
[C---:B------:R-:W-:Y:S01]  /*1070*/  IMAD R17, R0.reuse, R14, R17 ;  /* 0x0000000e00117224 */ /* 0x040fe200078e0211 */
[----:B------:R-:W-:Y:S01]  /*1080*/  IABS R16, R26 ;  /* 0x0000001a00107213 */ /* 0x000fe20000000000 */
[----:B------:R-:W-:Y:S01]  /*1090*/  @!P1 IMAD.IADD R31, R31, 0x1, -R0 ;  /* 0x000000011f1f9824 */ /* 0x000fe200078e0a00 */
[----:B------:R-:W-:Y:S01]  /*10a0*/  ISETP.GT.U32.AND P1, PT, R0, R3, PT ;  /* 0x000000030000720c */ /* 0x000fe20003f24070 */
[----:B------:R-:W-:Y:S01]  /*10b0*/  IMAD.HI.U32 R6, R11, R41, RZ ;  /* 0x000000290b067227 */ /* 0x000fe200078e00ff */
[----:B------:R-:W-:-:S03]  /*10c0*/  IABS R43, R22 ;  /* 0x00000016002b7213 */ /* 0x000fc60000000000 */
[--C-:B------:R-:W-:Y:S01]  /*10d0*/  @!P6 IMAD.IADD R13, R13, 0x1, -R0.reuse ;  /* 0x000000010d0de824 */ /* 0x100fe200078e0a00 */
[C---:B------:R-:W-:Y:S01]  /*10e0*/  ISETP.GT.U32.AND P6, PT, R0.reuse, R17, PT ;  /* 0x000000110000720c */ /* 0x040fe20003fc4070 */
[----:B------:R-:W-:Y:S02]  /*10f0*/  @!P5 IMAD.IADD R33, R33, 0x1, -R0 ;  /* 0x000000012121d824 */ /* 0x000fe400078e0a00 */
[----:B------:R-:W-:Y:S02]  /*1100*/  IMAD.MOV R6, RZ, RZ, -R6 ;  /* 0x000000ffff067224 */ /* 0x000fe400078e0a06 */
[----:B------:R-:W-:Y:S01]  /*1110*/  IMAD.HI.U32 R14, R11, R43, RZ ;  /* 0x0000002b0b0e7227 */ /* 0x000fe200078e00ff */
[----:B------:R-:W-:-:S03]  /*1120*/  ISETP.GT.U32.AND P5, PT, R0, R33, PT ;  /* 0x000000210000720c */ /* 0x000fc60003fa4070 */
[----:B------:R-:W-:Y:S01]  /*1130*/  @!P1 IMAD.IADD R3, R3, 0x1, -R0 ;  /* 0x0000000103039824 */ /* 0x000fe200078e0a00 */
[----:B------:R-:W-:Y:S01]  /*1140*/  IADD3 R14, -R14, RZ, RZ ;  /* 0x000000ff0e0e7210 */ /* 0x000fe20007ffe1ff */
[----:B------:R-:W-:Y:S01]  /*1150*/  @!P2 IMAD.MOV R29, RZ, RZ, -R29 ;  /* 0x000000ffff1da224 */ /* 0x000fe200078e0a1d */
[C---:B------:R-:W-:Y:S01]  /*1160*/  ISETP.GT.U32.AND P2, PT, R0.reuse, R13, PT ;  /* 0x0000000d0000720c */ /* 0x040fe20003f44070 */
[C---:B------:R-:W-:Y:S01]  /*1170*/  IMAD R41, R0.reuse, R6, R41 ;  /* 0x0000000600297224 */ /* 0x040fe200078e0229 */
[----:B------:R-:W-:Y:S01]  /*1180*/  @!P6 IADD3 R17, R17, -R0, RZ ;  /* 0x800000001111e210 */ /* 0x000fe20007ffe0ff */
[----:B------:R-:W-:Y:S01]  /*1190*/  IMAD.HI.U32 R6, R11, R16, RZ ;  /* 0x000000100b067227 */ /* 0x000fe200078e00ff */
[----:B------:R-:W-:Y:S02]  /*11a0*/  ISETP.GT.U32.AND P6, PT, R0, R3, PT ;  /* 0x000000030000720c */ /* 0x000fe40003fc4070 */
[----:B------:R-:W-:Y:S01]  /*11b0*/  ISETP.GE.AND P1, PT, R20, RZ, PT ;  /* 0x000000ff1400720c */ /* 0x000fe20003f26270 */
[----:B------:R-:W-:Y:S01]  /*11c0*/  IMAD R43, R0, R14, R43 ;  /* 0x0000000e002b7224 */ /* 0x000fe200078e022b */
[----:B------:R-:W-:Y:S01]  /*11d0*/  IADD3 R15, -R6, RZ, RZ ;  /* 0x000000ff060f7210 */ /* 0x000fe20007ffe1ff */
[----:B------:R-:W-:Y:S01]  /*11e0*/  @!P3 IMAD.MOV R31, RZ, RZ, -R31 ;  /* 0x000000ffff1fb224 */ /* 0x000fe200078e0a1f */
[----:B------:R-:W-:-:S02]  /*11f0*/  @!P5 IADD3 R33, R33, -R0, RZ ;  /* 0x800000002121d210 */ /* 0x000fc40007ffe0ff */
[----:B------:R-:W-:Y:S01]  /*1200*/  ISETP.GE.AND P5, PT, R24, RZ, PT ;  /* 0x000000ff1800720c */ /* 0x000fe20003fa6270 */
[C---:B------:R-:W-:Y:S01]  /*1210*/  IMAD R15, R0.reuse, R15, R16 ;  /* 0x0000000f000f7224 */ /* 0x040fe200078e0210 */
[----:B------:R-:W-:Y:S01]  /*1220*/  @!P2 IADD3 R13, R13, -R0, RZ ;  /* 0x800000000d0da210 */ /* 0x000fe20007ffe0ff */
[----:B------:R-:W-:Y:S01]  /*1230*/  @!P4 IMAD.MOV R33, RZ, RZ, -R33 ;  /* 0x000000ffff21c224 */ /* 0x000fe200078e0a21 */
[----:B------:R-:W-:Y:S01]  /*1240*/  ISETP.GT.U32.AND P2, PT, R0, R43, PT ;  /* 0x0000002b0000720c */ /* 0x000fe20003f44070 */
[----:B------:R-:W-:Y:S01]  /*1250*/  @!P6 IMAD.IADD R3, R3, 0x1, -R0 ;  /* 0x000000010303e824 */ /* 0x000fe200078e0a00 */
[C---:B------:R-:W-:Y:S01]  /*1260*/  LOP3.LUT R24, R8.reuse, 0x20, RZ, 0xfc, !PT ;  /* 0x0000002008187812 */ /* 0x040fe200078efcff */
[----:B------:R-:W-:Y:S01]  /*1270*/  IMAD.MOV.U32 R35, RZ, RZ, R13 ;  /* 0x000000ffff237224 */ /* 0x000fe200078e000d */
[----:B------:R-:W-:Y:S02]  /*1280*/  LOP3.LUT R20, R8, 0x1e, RZ, 0xfc, !PT ;  /* 0x0000001e08147812 */ /* 0x000fe400078efcff */
[C---:B------:R-:W-:Y:S01]  /*1290*/  ISETP.GT.U32.AND P6, PT, R0.reuse, R15, PT ;  /* 0x0000000f0000720c */ /* 0x040fe20003fc4070 */
[----:B------:R-:W-:Y:S01]  /*12a0*/  @!P0 IMAD.MOV R35, RZ, RZ, -R35 ;  /* 0x000000ffff238224 */ /* 0x000fe200078e0a23 */
[----:B------:R-:W-:-:S02]  /*12b0*/  ISETP.GT.U32.AND P3, PT, R0, R17, PT ;  /* 0x000000110000720c */ /* 0x000fc40003f64070 */
[----:B------:R-:W-:Y:S02]  /*12c0*/  IABS R6, R24 ;  /* 0x0000001800067213 */ /* 0x000fe40000000000 */
[----:B------:R-:W-:Y:S02]  /*12d0*/  IABS R47, R20 ;  /* 0x00000014002f7213 */ /* 0x000fe40000000000 */
[----:B------:R-:W-:Y:S01]  /*12e0*/  @!P2 IADD3 R43, R43, -R0, RZ ;  /* 0x800000002b2ba210 */ /* 0x000fe20007ffe0ff */
[----:B------:R-:W-:Y:S01]  /*12f0*/  IMAD.MOV.U32 R16, RZ, RZ, R6 ;  /* 0x000000ffff107224 */ /* 0x000fe200078e0006 */
[----:B------:R-:W-:Y:S01]  /*1300*/  ISETP.GT.U32.AND P4, PT, R0, R41, PT ;  /* 0x000000290000720c */ /* 0x000fe20003f84070 */
[----:B------:R-:W-:Y:S01]  /*1310*/  IMAD.HI.U32 R6, R11, R47, RZ ;  /* 0x0000002f0b067227 */ /* 0x000fe200078e00ff */
[----:B------:R-:W-:-:S03]  /*1320*/  MOV R37, R3 ;  /* 0x0000000300257202 */ /* 0x000fc60000000f00 */
[--C-:B------:R-:W-:Y:S01]  /*1330*/  @!P6 IMAD.IADD R15, R15, 0x1, -R0.reuse ;  /* 0x000000010f0fe824 */ /* 0x100fe200078e0a00 */
[----:B------:R-:W-:Y:S01]  /*1340*/  IADD3 R14, -R6, RZ, RZ ;  /* 0x000000ff060e7210 */ /* 0x000fe20007ffe1ff */
[----:B------:R-:W-:Y:S01]  /*1350*/  @!P3 IMAD.IADD R17, R17, 0x1, -R0 ;  /* 0x000000011111b824 */ /* 0x000fe200078e0a00 */
[----:B------:R-:W-:Y:S01]  /*1360*/  ISETP.GT.U32.AND P6, PT, R0, R43, PT ;  /* 0x0000002b0000720c */ /* 0x000fe20003fc4070 */
[----:B------:R-:W-:Y:S01]  /*1370*/  IMAD.HI.U32 R6, R11, R16, RZ ;  /* 0x000000100b067227 */ /* 0x000fe200078e00ff */
[----:B------:R-:W-:Y:S02]  /*1380*/  ISETP.GE.AND P3, PT, R18, RZ, PT ;  /* 0x000000ff1200720c */ /* 0x000fe40003f66270 */
[----:B------:R-:W-:Y:S01]  /*1390*/  LOP3.LUT R18, R8, 0x22, RZ, 0xfc, !PT ;  /* 0x0000002208127812 */ /* 0x000fe200078efcff */
[C---:B------:R-:W-:Y:S01]  /*13a0*/  IMAD R47, R0.reuse, R14, R47 ;  /* 0x0000000e002f7224 */ /* 0x040fe200078e022f */
[C---:B------:R-:W-:Y:S01]  /*13b0*/  ISETP.GT.U32.AND P0, PT, R0.reuse, R15, PT ;  /* 0x0000000f0000720c */ /* 0x040fe20003f04070 */
[----:B------:R-:W-:Y:S01]  /*13c0*/  IMAD.MOV R45, RZ, RZ, -R6 ;  /* 0x000000ffff2d7224 */ /* 0x000fe200078e0a06 */
[----:B------:R-:W-:Y:S01]  /*13d0*/  IABS R14, R18 ;  /* 0x00000012000e7213 */ /* 0x000fe20000000000 */
[----:B------:R-:W-:Y:S01]  /*13e0*/  IMAD.MOV.U32 R39, RZ, RZ, R17 ;  /* 0x000000ffff277224 */ /* 0x000fe200078e0011 */
[----:B------:R-:W-:Y:S01]  /*13f0*/  @!P5 IADD3 R37, -R37, RZ, RZ ;  /* 0x000000ff2525d210 */ /* 0x000fe20007ffe1ff */
[----:B------:R-:W-:Y:S01]  /*1400*/  IMAD R13, R0, R45, R16 ;  /* 0x0000002d000d7224 */ /* 0x000fe200078e0210 */
[----:B------:R-:W-:Y:S01]  /*1410*/  ISETP.GE.AND P5, PT, R26, RZ, PT ;  /* 0x000000ff1a00720c */ /* 0x000fe20003fa6270 */
[----:B------:R-:W-:Y:S01]  /*1420*/  @!P1 IMAD.MOV R39, RZ, RZ, -R39 ;  /* 0x000000ffff279224 */ /* 0x000fe200078e0a27 */
[C---:B------:R-:W-:Y:S01]  /*1430*/  ISETP.GT.U32.AND P1, PT, R0.reuse, R47, PT ;  /* 0x0000002f0000720c */ /* 0x040fe20003f24070 */
[----:B------:R-:W-:Y:S01]  /*1440*/  @!P6 IMAD.IADD R43, R43, 0x1, -R0 ;  /* 0x000000012b2be824 */ /* 0x000fe200078e0a00 */
[----:B------:R-:W-:Y:S01]  /*1450*/  ISETP.GT.U32.AND P6, PT, R0, R13, PT ;  /* 0x0000000d0000720c */ /* 0x000fe20003fc4070 */
[----:B------:R-:W-:Y:S01]  /*1460*/  IMAD.MOV.U32 R17, RZ, RZ, R14 ;  /* 0x000000ffff117224 */ /* 0x000fe200078e000e */
[----:B------:R-:W-:Y:S01]  /*1470*/  LOP3.LUT R14, R8, 0x24, RZ, 0xfc, !PT ;  /* 0x00000024080e7812 */ /* 0x000fe200078efcff */
[----:B------:R-:W-:Y:S01]  /*1480*/  @!P4 IMAD.IADD R41, R41, 0x1, -R0 ;  /* 0x000000012929c824 */ /* 0x000fe200078e0a00 */
[----:B------:R-:W-:Y:S01]  /*1490*/  ISETP.GE.AND P4, PT, R22, RZ, PT ;  /* 0x000000ff1600720c */ /* 0x000fe20003f86270 */
[----:B------:R-:W-:Y:S01]  /*14a0*/  IMAD.HI.U32 R3, R11, R17, RZ ;  /* 0x000000110b037227 */ /* 0x000fe200078e00ff */
[----:B------:R-:W-:-:S02]  /*14b0*/  IABS R6, R14 ;  /* 0x0000000e00067213 */ /* 0x000fc40000000000 */
[----:B------:R-:W-:Y:S01]  /*14c0*/  ISETP.GT.U32.AND P2, PT, R0, R41, PT ;  /* 0x000000290000720c */ /* 0x000fe20003f44070 */
[--C-:B------:R-:W-:Y:S01]  /*14d0*/  @!P0 IMAD.IADD R15, R15, 0x1, -R0.reuse ;  /* 0x000000010f0f8824 */ /* 0x100fe200078e0a00 */
[----:B------:R-:W-:Y:S01]  /*14e0*/  IADD3 R3, -R3, RZ, RZ ;  /* 0x000000ff03037210 */ /* 0x000fe20007ffe1ff */
[--C-:B------:R-:W-:Y:S01]  /*14f0*/  @!P1 IMAD.IADD R47, R47, 0x1, -R0.reuse ;  /* 0x000000012f2f9824 */ /* 0x100fe200078e0a00 */
[----:B------:R-:W-:Y:S01]  /*1500*/  ISETP.GE.AND P1, PT, R18, RZ, PT ;  /* 0x000000ff1200720c */ /* 0x000fe20003f26270 */
[----:B------:R-:W-:Y:S01]  /*1510*/  @!P6 IMAD.IADD R13, R13, 0x1, -R0 ;  /* 0x000000010d0de824 */ /* 0x000fe200078e0a00 */
[----:B------:R-:W-:Y:S01]  /*1520*/  LOP3.LUT R18, R8, 0x26, RZ, 0xfc, !PT ;  /* 0x0000002608127812 */ /* 0x000fe200078efcff */
[C---:B------:R-:W-:Y:S01]  /*1530*/  IMAD R17, R0.reuse, R3, R17 ;  /* 0x0000000300117224 */ /* 0x040fe200078e0211 */
[----:B------:R-:W-:Y:S01]  /*1540*/  ISETP.GT.U32.AND P6, PT, R0, R47, PT ;  /* 0x0000002f0000720c */ /* 0x000fe20003fc4070 */
[----:B------:R-:W-:Y:S01]  /*1550*/  IMAD.HI.U32 R3, R11, R6, RZ ;  /* 0x000000060b037227 */ /* 0x000fe200078e00ff */
[----:B------:R-:W-:-:S02]  /*1560*/  @!P4 IADD3 R43, -R43, RZ, RZ ;  /* 0x000000ff2b2bc210 */ /* 0x000fc40007ffe1ff */
[C---:B------:R-:W-:Y:S01]  /*1570*/  ISETP.GT.U32.AND P4, PT, R0.reuse, R17, PT ;  /* 0x000000110000720c */ /* 0x040fe20003f84070 */
[----:B------:R-:W-:Y:S01]  /*1580*/  IMAD.MOV R3, RZ, RZ, -R3 ;  /* 0x000000ffff037224 */ /* 0x000fe200078e0a03 */
[----:B------:R-:W-:Y:S01]  /*1590*/  @!P2 IADD3 R41, R41, -R0, RZ ;  /* 0x800000002929a210 */ /* 0x000fe20007ffe0ff */
[----:B------:R-:W-:Y:S01]  /*15a0*/  IMAD.MOV.U32 R45, RZ, RZ, R15 ;  /* 0x000000ffff2d7224 */ /* 0x000fe200078e000f */
[----:B------:R-:W-:Y:S01]  /*15b0*/  IABS R55, R18 ;  /* 0x0000001200377213 */ /* 0x000fe20000000000 */
[C---:B------:R-:W-:Y:S01]  /*15c0*/  IMAD R15, R0.reuse, R3, R6 ;  /* 0x00000003000f7224 */ /* 0x040fe200078e0206 */
[----:B------:R-:W-:Y:S01]  /*15d0*/  @!P3 IADD3 R41, -R41, RZ, RZ ;  /* 0x000000ff2929b210 */ /* 0x000fe20007ffe1ff */
[----:B------:R-:W-:Y:S01]  /*15e0*/  @!P5 IMAD.MOV R45, RZ, RZ, -R45 ;  /* 0x000000ffff2dd224 */ /* 0x000fe200078e0a2d */
[C---:B------:R-:W-:Y:S01]  /*15f0*/  ISETP.GT.U32.AND P3, PT, R0.reuse, R13, PT ;  /* 0x0000000d0000720c */ /* 0x040fe20003f64070 */
[----:B------:R-:W-:Y:S01]  /*1600*/  @!P6 IMAD.IADD R47, R47, 0x1, -R0 ;  /* 0x000000012f2fe824 */ /* 0x000fe200078e0a00 */
[----:B------:R-:W-:Y:S01]  /*1610*/  ISETP.GT.U32.AND P6, PT, R0, R15, PT ;  /* 0x0000000f0000720c */ /* 0x000fe20003fc4070 */
[----:B------:R-:W-:Y:S01]  /*1620*/  IMAD.HI.U32 R3, R11, R55, RZ ;  /* 0x000000370b037227 */ /* 0x000fe200078e00ff */
[----:B------:R-:W-:-:S02]  /*1630*/  ISETP.GE.AND P0, PT, R24, RZ, PT ;  /* 0x000000ff1800720c */ /* 0x000fc40003f06270 */
[----:B------:R-:W-:Y:S01]  /*1640*/  ISETP.GE.AND P2, PT, R20, RZ, PT ;  /* 0x000000ff1400720c */ /* 0x000fe20003f46270 */
[--C-:B------:R-:W-:Y:S01]  /*1650*/  @!P4 IMAD.IADD R17, R17, 0x1, -R0.reuse ;  /* 0x000000011111c824 */ /* 0x100fe200078e0a00 */
[----:B------:R-:W-:Y:S01]  /*1660*/  LOP3.LUT R20, R8, 0x28, RZ, 0xfc, !PT ;  /* 0x0000002808147812 */ /* 0x000fe200078efcff */
[----:B------:R-:W-:Y:S01]  /*1670*/  IMAD.MOV R3, RZ, RZ, -R3 ;  /* 0x000000ffff037224 */ /* 0x000fe200078e0a03 */
[----:B------:R-:W-:Y:S02]  /*1680*/  ISETP.GE.AND P5, PT, R14, RZ, PT ;  /* 0x000000ff0e00720c */ /* 0x000fe40003fa6270 */
[----:B------:R-:W-:Y:S01]  /*1690*/  IABS R16, R20 ;  /* 0x0000001400107213 */ /* 0x000fe20000000000 */
[C---:B------:R-:W-:Y:S01]  /*16a0*/  IMAD R55, R0.reuse, R3, R55 ;  /* 0x0000000300377224 */ /* 0x040fe200078e0237 */
[----:B------:R-:W-:Y:S01]  /*16b0*/  @!P3 IADD3 R13, R13, -R0, RZ ;  /* 0x800000000d0db210 */ /* 0x000fe20007ffe0ff */
[----:B------:R-:W-:Y:S01]  /*16c0*/  @!P6 IMAD.IADD R15, R15, 0x1, -R0 ;  /* 0x000000010f0fe824 */ /* 0x000fe200078e0a00 */
[----:B------:R-:W-:Y:S01]  /*16d0*/  ISETP.GT.U32.AND P6, PT, R0, R17, PT ;  /* 0x000000110000720c */ /* 0x000fe20003fc4070 */
[----:B------:R-:W-:Y:S01]  /*16e0*/  IMAD.HI.U32 R6, R11, R16, RZ ;  /* 0x000000100b067227 */ /* 0x000fe200078e00ff */
[----:B------:R-:W-:-:S02]  /*16f0*/  SHF.L.U32 R14, R40, 0x4, RZ ;  /* 0x00000004280e7819 */ /* 0x000fc400000006ff */
[----:B------:R-:W-:Y:S01]  /*1700*/  @!P2 IADD3 R47, -R47, RZ, RZ ;  /* 0x000000ff2f2fa210 */ /* 0x000fe20007ffe1ff */
[----:B------:R-:W-:Y:S01]  /*1710*/  IMAD.MOV.U32 R49, RZ, RZ, R13 ;  /* 0x000000ffff317224 */ /* 0x000fe200078e000d */
[----:B------:R-:W-:Y:S01]  /*1720*/  ISETP.GT.U32.AND P2, PT, R0, R15, PT ;  /* 0x0000000f0000720c */ /* 0x000fe20003f44070 */
[----:B------:R-:W-:Y:S01]  /*1730*/  IMAD.MOV R51, RZ, RZ, -R6 ;  /* 0x000000ffff337224 */ /* 0x000fe200078e0a06 */
[----:B------:R-:W-:Y:S01]  /*1740*/  LOP3.LUT R3, R40, 0x7f, RZ, 0xc0, !PT ;  /* 0x0000007f28037812 */ /* 0x000fe200078ec0ff */
[----:B------:R-:W-:Y:S01]  /*1750*/  @!P0 IMAD.MOV R49, RZ, RZ, -R49 ;  /* 0x000000ffff318224 */ /* 0x000fe200078e0a31 */
[C---:B------:R-:W-:Y:S01]  /*1760*/  ISETP.GT.U32.AND P0, PT, R0.reuse, R55, PT ;  /* 0x000000370000720c */ /* 0x040fe20003f04070 */
[----:B------:R-:W-:Y:S01]  /*1770*/  IMAD R13, R0, R51, R16 ;  /* 0x00000033000d7224 */ /* 0x000fe200078e0210 */
[----:B------:R-:W-:Y:S01]  /*1780*/  LOP3.LUT R14, R14, 0x70, RZ, 0xc0, !PT ;  /* 0x000000700e0e7812 */ /* 0x000fe200078ec0ff */
[----:B------:R-:W-:Y:S01]  /*1790*/  @!P6 IMAD.IADD R17, R17, 0x1, -R0 ;  /* 0x000000011111e824 */ /* 0x000fe200078e0a00 */
[----:B------:R-:W-:-:S02]  /*17a0*/  LEA R10, R10, R3, 0x9 ;  /* 0x000000030a0a7211 */ /* 0x000fc400078e48ff */
[C---:B------:R-:W-:Y:S01]  /*17b0*/  LOP3.LUT R16, R8.reuse, 0x2e, RZ, 0xfc, !PT ;  /* 0x0000002e08107812 */ /* 0x040fe200078efcff */
[----:B------:R-:W-:Y:S01]  /*17c0*/  IMAD R6, R3, 0x80, R14 ;  /* 0x0000008003067824 */ /* 0x000fe200078e020e */
[----:B------:R-:W-:Y:S01]  /*17d0*/  LOP3.LUT R3, R8, 0x2a, RZ, 0xfc, !PT ;  /* 0x0000002a08037812 */ /* 0x000fe200078efcff */
[----:B------:R-:W-:Y:S01]  /*17e0*/  IMAD.MOV.U32 R51, RZ, RZ, R17 ;  /* 0x000000ffff337224 */ /* 0x000fe200078e0011 */
[----:B------:R-:W-:Y:S01]  /*17f0*/  @!P2 IADD3 R15, R15, -R0, RZ ;  /* 0x800000000f0fa210 */ /* 0x000fe20007ffe0ff */
[----:B------:R-:W-:Y:S01]  /*1800*/  VIADD R34, R10, 0x80 ;  /* 0x000000800a227836 */ /* 0x000fe20000000000 */
[----:B------:R-:W-:Y:S01]  /*1810*/  IABS R59, R3 ;  /* 0x00000003003b7213 */ /* 0x000fe20000000000 */
[----:B------:R-:W-:Y:S01]  /*1820*/  @!P0 IMAD.IADD R55, R55, 0x1, -R0 ;  /* 0x0000000137378824 */ /* 0x000fe200078e0a00 */
[----:B------:R-:W-:Y:S01]  /*1830*/  @!P1 IADD3 R51, -R51, RZ, RZ ;  /* 0x000000ff33339210 */ /* 0x000fe20007ffe1ff */
[----:B------:R-:W-:Y:S01]  /*1840*/  IMAD.MOV.U32 R53, RZ, RZ, R15 ;  /* 0x000000ffff357224 */ /* 0x000fe200078e000f */
[----:B------:R-:W-:Y:S01]  /*1850*/  ISETP.GE.AND P6, PT, R3, RZ, PT ;  /* 0x000000ff0300720c */ /* 0x000fe20003fc6270 */
[----:B------:R-:W-:Y:S01]  /*1860*/  IMAD.HI.U32 R3, R11, R59, RZ ;  /* 0x0000003b0b037227 */ /* 0x000fe200078e00ff */
[C---:B------:R-:W-:Y:S01]  /*1870*/  ISETP.GT.U32.AND P1, PT, R0.reuse, R55, PT ;  /* 0x000000370000720c */ /* 0x040fe20003f24070 */
[----:B------:R-:W-:Y:S01]  /*1880*/  STL [R1+0x944], R34 ;  /* 0x0009442201007387 */ /* 0x000fe20000100800 */
[----:B------:R-:W-:Y:S01]  /*1890*/  @!P5 IADD3 R53, -R53, RZ, RZ ;  /* 0x000000ff3535d210 */ /* 0x000fe20007ffe1ff */
[----:B------:R-:W-:Y:S01]  /*18a0*/  IMAD.MOV R3, RZ, RZ, -R3 ;  /* 0x000000ffff037224 */ /* 0x000fe200078e0a03 */
[----:B------:R-:W-:Y:S01]  /*18b0*/  ISETP.GT.U32.AND P5, PT, R0, R13, PT ;  /* 0x0000000d0000720c */ /* 0x000fe20003fa4070 */
[----:B------:R-:W-:Y:S01]  /*18c0*/  VIADD R30, R10, 0x180 ;  /* 0x000001800a1e7836 */ /* 0x000fe20000000000 */
[----:B------:R-:W-:Y:S01]  /*18d0*/  LOP3.LUT R14, R8, 0x2c, RZ, 0xfc, !PT ;  /* 0x0000002c080e7812 */ /* 0x000fe200078efcff */
[----:B------:R-:W-:Y:S01]  /*18e0*/  IMAD R59, R0, R3, R59 ;  /* 0x00000003003b7224 */ /* 0x000fe200078e023b */
[----:B------:R-:W-:-:S02]  /*18f0*/  IABS R63, R16 ;  /* 0x00000010003f7213 */ /* 0x000fc40000000000 */
[----:B------:R-:W-:Y:S02]  /*1900*/  IABS R61, R14 ;  /* 0x0000000e003d7213 */ /* 0x000fe40000000000 */
[----:B------:R-:W-:Y:S01]  /*1910*/  ISETP.GE.AND P3, PT, R18, RZ, PT ;  /* 0x000000ff1200720c */ /* 0x000fe20003f66270 */
[--C-:B------:R-:W-:Y:S01]  /*1920*/  @!P1 IMAD.IADD R55, R55, 0x1, -R0.reuse ;  /* 0x0000000137379824 */ /* 0x100fe200078e0a00 */
[----:B------:R-:W-:Y:S01]  /*1930*/  ISETP.GT.U32.AND P1, PT, R0, R59, PT ;  /* 0x0000003b0000720c */ /* 0x000fe20003f24070 */
[----:B------:R-:W-:Y:S01]  /*1940*/  IMAD.HI.U32 R3, R11, R61, RZ ;  /* 0x0000003d0b037227 */ /* 0x000fe200078e00ff */
[----:B------:R-:W-:Y:S02]  /*1950*/  LOP3.LUT R18, R8, 0x30, RZ, 0xfc, !PT ;  /* 0x0000003008127812 */ /* 0x000fe400078efcff */
[----:B------:R-:W-:Y:S01]  /*1960*/  ISETP.GE.AND P2, PT, R14, RZ, PT ;  /* 0x000000ff0e00720c */ /* 0x000fe20003f46270 */
[----:B------:R-:W-:Y:S01]  /*1970*/  @!P5 IMAD.IADD R13, R13, 0x1, -R0 ;  /* 0x000000010d0dd824 */ /* 0x000fe200078e0a00 */
[----:B------:R-:W-:Y:S01]  /*1980*/  IADD3 R3, -R3, RZ, RZ ;  /* 0x000000ff03037210 */ /* 0x000fe20007ffe1ff */
[----:B------:R-:W-:Y:S01]  /*1990*/  IMAD.HI.U32 R14, R11, R63, RZ ;  /* 0x0000003f0b0e7227 */ /* 0x000fe200078e00ff */
[----:B------:R-:W-:-:S02]  /*19a0*/  IABS R65, R18 ;  /* 0x0000001200417213 */ /* 0x000fc40000000000 */
[C---:B------:R-:W-:Y:S01]  /*19b0*/  ISETP.GT.U32.AND P5, PT, R0.reuse, R13, PT ;  /* 0x0000000d0000720c */ /* 0x040fe20003fa4070 */
[----:B------:R-:W-:Y:S01]  /*19c0*/  IMAD R61, R0, R3, R61 ;  /* 0x00000003003d7224 */ /* 0x000fe200078e023d */
[----:B------:R-:W-:Y:S01]  /*19d0*/  ISETP.GE.AND P4, PT, R20, RZ, PT ;  /* 0x000000ff1400720c */ /* 0x000fe20003f86270 */
[----:B------:R-:W-:Y:S01]  /*19e0*/  @!P1 IMAD.IADD R59, R59, 0x1, -R0 ;  /* 0x000000013b3b9824 */ /* 0x000fe200078e0a00 */
[----:B------:R-:W-:Y:S01]  /*19f0*/  LOP3.LUT R20, R8, 0x32, RZ, 0xfc, !PT ;  /* 0x0000003208147812 */ /* 0x000fe200078efcff */
[----:B------:R-:W-:Y:S01]  /*1a00*/  IMAD.MOV R14, RZ, RZ, -R14 ;  /* 0x000000ffff0e7224 */ /* 0x000fe200078e0a0e */
[----:B------:R-:W-:Y:S01]  /*1a10*/  ISETP.GE.AND P0, PT, R16, RZ, PT ;  /* 0x000000ff1000720c */ /* 0x000fe20003f06270 */
[----:B------:R-:W-:Y:S01]  /*1a20*/  IMAD.HI.U32 R15, R11, R65, RZ ;  /* 0x000000410b0f7227 */ /* 0x000fe200078e00ff */
[C---:B------:R-:W-:Y:S02]  /*1a30*/  ISETP.GT.U32.AND P1, PT, R0.reuse, R59, PT ;  /* 0x0000003b0000720c */ /* 0x040fe40003f24070 */
[----:B------:R-:W-:Y:S01]  /*1a40*/  IABS R67, R20 ;  /* 0x0000001400437213 */ /* 0x000fe20000000000 */
[----:B------:R-:W-:Y:S01]  /*1a50*/  IMAD R63, R0, R14, R63 ;  /* 0x0000000e003f7224 */ /* 0x000fe200078e023f */
[----:B------:R-:W-:Y:S01]  /*1a60*/  LOP3.LUT R22, R8, 0x34, RZ, 0xfc, !PT ;  /* 0x0000003408167812 */ /* 0x000fe200078efcff */
[----:B------:R-:W-:Y:S01]  /*1a70*/  @!P5 IMAD.IADD R13, R13, 0x1, -R0 ;  /* 0x000000010d0dd824 */ /* 0x000fe200078e0a00 */
[----:B------:R-:W-:Y:S01]  /*1a80*/  ISETP.GT.U32.AND P5, PT, R0, R61, PT ;  /* 0x0000003d0000720c */ /* 0x000fe20003fa4070 */
[----:B------:R-:W-:Y:S01]  /*1a90*/  IMAD.MOV R15, RZ, RZ, -R15 ;  /* 0x000000ffff0f7224 */ /* 0x000fe200078e0a0f */
[----:B------:R-:W-:Y:S01]  /*1aa0*/  IABS R69, R22 ;  /* 0x0000001600457213 */ /* 0x000fe20000000000 */
[----:B------:R-:W-:Y:S01]  /*1ab0*/  IMAD.HI.U32 R16, R11, R67, RZ ;  /* 0x000000430b107227 */ /* 0x000fe200078e00ff */
[----:B------:R-:W-:-:S02]  /*1ac0*/  LOP3.LUT R26, R8, 0x38, RZ, 0xfc, !PT ;  /* 0x00000038081a7812 */ /* 0x000fc400078efcff */
[----:B------:R-:W-:Y:S01]  /*1ad0*/  LOP3.LUT R24, R8, 0x36, RZ, 0xfc, !PT ;  /* 0x0000003608187812 */ /* 0x000fe200078efcff */
[C---:B------:R-:W-:Y:S01]  /*1ae0*/  IMAD R65, R0.reuse, R15, R65 ;  /* 0x0000000f00417224 */ /* 0x040fe200078e0241 */
[----:B------:R-:W-:Y:S01]  /*1af0*/  @!P1 IADD3 R59, R59, -R0, RZ ;  /* 0x800000003b3b9210 */ /* 0x000fe20007ffe0ff */
[----:B------:R-:W-:Y:S01]  /*1b00*/  IMAD.HI.U32 R3, R11, R69, RZ ;  /* 0x000000450b037227 */ /* 0x000fe200078e00ff */
[----:B------:R-:W-:Y:S02]  /*1b10*/  ISETP.GT.U32.AND P1, PT, R0, R63, PT ;  /* 0x0000003f0000720c */ /* 0x000fe40003f24070 */
[----:B------:R-:W-:Y:S01]  /*1b20*/  IADD3 R16, -R16, RZ, RZ ;  /* 0x000000ff10107210 */ /* 0x000fe20007ffe1ff */
[----:B------:R-:W-:Y:S01]  /*1b30*/  @!P5 IMAD.IADD R61, R61, 0x1, -R0 ;  /* 0x000000013d3dd824 */ /* 0x000fe200078e0a00 */
[C---:B------:R-:W-:Y:S01]  /*1b40*/  ISETP.GT.U32.AND P5, PT, R0.reuse, R65, PT ;  /* 0x000000410000720c */ /* 0x040fe20003fa4070 */
[----:B------:R-:W-:Y:S01]  /*1b50*/  IMAD.MOV R3, RZ, RZ, -R3 ;  /* 0x000000ffff037224 */ /* 0x000fe200078e0a03 */
[----:B------:R-:W-:Y:S01]  /*1b60*/  IABS R73, R26 ;  /* 0x0000001a00497213 */ /* 0x000fe20000000000 */
[----:B------:R-:W-:Y:S01]  /*1b70*/  IMAD R67, R0, R16, R67 ;  /* 0x0000001000437224 */ /* 0x000fe200078e0243 */
[----:B------:R-:W-:Y:S01]  /*1b80*/  IABS R71, R24 ;  /* 0x0000001800477213 */ /* 0x000fe20000000000 */
[----:B------:R-:W-:Y:S01]  /*1b90*/  @!P3 IMAD.MOV R55, RZ, RZ, -R55 ;  /* 0x000000ffff37b224 */ /* 0x000fe200078e0a37 */
[----:B------:R-:W-:Y:S01]  /*1ba0*/  LOP3.LUT R16, R8, 0x3c, RZ, 0xfc, !PT ;  /* 0x0000003c08107812 */ /* 0x000fe200078efcff */
[----:B------:R-:W-:Y:S01]  /*1bb0*/  IMAD R69, R0, R3, R69 ;  /* 0x0000000300457224 */ /* 0x000fe200078e0245 */
[----:B------:R-:W-:Y:S01]  /*1bc0*/  IABS R15, R34 ;  /* 0x00000022000f7213 */ /* 0x000fe20000000000 */
[----:B------:R-:W-:Y:S01]  /*1bd0*/  IMAD.HI.U32 R8, R11, R73, RZ ;  /* 0x000000490b087227 */ /* 0x000fe200078e00ff */
[----:B------:R-:W-:-:S02]  /*1be0*/  @!P1 IADD3 R63, R63, -R0, RZ ;  /* 0x800000003f3f9210 */ /* 0x000fc40007ffe0ff */
[C---:B------:R-:W-:Y:S01]  /*1bf0*/  ISETP.GT.U32.AND P1, PT, R0.reuse, R61, PT ;  /* 0x0000003d0000720c */ /* 0x040fe20003f24070 */
[----:B------:R-:W-:Y:S01]  /*1c00*/  IMAD.HI.U32 R3, R11, R71, RZ ;  /* 0x000000470b037227 */ /* 0x000fe200078e00ff */
[----:B------:R-:W-:Y:S02]  /*1c10*/  @!P5 IADD3 R65, R65, -R0, RZ ;  /* 0x800000004141d210 */ /* 0x000fe40007ffe0ff */
[C---:B------:R-:W-:Y:S01]  /*1c20*/  ISETP.GT.U32.AND P5, PT, R0.reuse, R63, PT ;  /* 0x0000003f0000720c */ /* 0x040fe20003fa4070 */
[----:B------:R-:W-:Y:S01]  /*1c30*/  IMAD.MOV R8, RZ, RZ, -R8 ;  /* 0x000000ffff087224 */ /* 0x000fe200078e0a08 */
[----:B------:R-:W-:Y:S01]  /*1c40*/  ISETP.GT.U32.AND P3, PT, R0, R65, PT ;  /* 0x000000410000720c */ /* 0x000fe20003f64070 */
[----:B------:R-:W-:Y:S01]  /*1c50*/  IMAD.MOV R3, RZ, RZ, -R3 ;  /* 0x000000ffff037224 */ /* 0x000fe200078e0a03 */
[----:B------:R-:W-:Y:S01]  /*1c60*/  IABS R77, R16 ;  /* 0x00000010004d7213 */ /* 0x000fe20000000000 */
[----:B------:R-:W-:Y:S01]  /*1c70*/  IMAD.HI.U32 R14, R11, R75, RZ ;  /* 0x0000004b0b0e7227 */ /* 0x000fe200078e00ff */
[----:B------:R-:W-:-:S02]  /*1c80*/  IADD3 R32, R10, 0x100, RZ ;  /* 0x000001000a207810 */ /* 0x000fc40007ffe0ff */
[----:B------:R-:W-:Y:S01]  /*1c90*/  IABS R79, R30 ;  /* 0x0000001e004f7213 */ /* 0x000fe20000000000 */
[--C-:B------:R-:W-:Y:S01]  /*1ca0*/  @!P1 IMAD.IADD R61, R61, 0x1, -R0.reuse ;  /* 0x000000013d3d9824 */ /* 0x100fe200078e0a00 */
[C---:B------:R-:W-:Y:S01]  /*1cb0*/  ISETP.GT.U32.AND P1, PT, R0.reuse, R67, PT ;  /* 0x000000430000720c */ /* 0x040fe20003f24070 */
[----:B------:R-:W-:Y:S01]  /*1cc0*/  IMAD.HI.U32 R11, R11, R77, RZ ;  /* 0x0000004d0b0b7227 */ /* 0x000fe200078e00ff */
[----:B------:R-:W-:Y:S01]  /*1cd0*/  IABS R17, R32 ;  /* 0x0000002000117213 */ /* 0x000fe20000000000 */
[----:B------:R-:W-:Y:S02]  /*1ce0*/  STL [R1+0x940], R32 ;  /* 0x0009402001007387 */ /* 0x000fe40000100800 */
[----:B------:R-:W-:Y:S01]  /*1cf0*/  @!P5 IMAD.IADD R63, R63, 0x1, -R0 ;  /* 0x000000013f3fd824 */ /* 0x000fe200078e0a00 */
[C---:B------:R-:W-:Y:S01]  /*1d00*/  ISETP.GT.U32.AND P5, PT, R0.reuse, R69, PT ;  /* 0x000000450000720c */ /* 0x040fe20003fa4070 */
[C---:B------:R-:W-:Y:S01]  /*1d10*/  IMAD R73, R0.reuse, R8, R73 ;  /* 0x0000000800497224 */ /* 0x040fe200078e0249 */
[----:B------:R-:W-:Y:S01]  /*1d20*/  IADD3 R11, -R11, RZ, RZ ;  /* 0x000000ff0b0b7210 */ /* 0x000fe20007ffe1ff */
[C---:B------:R-:W-:Y:S01]  /*1d30*/  IMAD R71, R0.reuse, R3, R71 ;  /* 0x0000000300477224 */ /* 0x040fe200078e0247 */
[----:B------:R-:W-:Y:S01]  /*1d40*/  @!P3 IADD3 R65, R65, -R0, RZ ;  /* 0x800000004141b210 */ /* 0x000fe20007ffe0ff */
[----:B------:R-:W-:Y:S01]  /*1d50*/  IMAD.MOV R14, RZ, RZ, -R14 ;  /* 0x000000ffff0e7224 */ /* 0x000fe200078e0a0e */
[----:B------:R1:W-:Y:S01]  /*1d60*/  STL [R1+0x93c], R30 ;  /* 0x00093c1e01007387 */ /* 0x0003e20000100800 */
[--C-:B------:R-:W-:Y:S01]  /*1d70*/  @!P1 IMAD.IADD R67, R67, 0x1, -R0.reuse ;  /* 0x0000000143439824 */ /* 0x100fe200078e0a00 */
[C---:B------:R-:W-:Y:S01]  /*1d80*/  ISETP.GT.U32.AND P1, PT, R0.reuse, R73, PT ;  /* 0x000000490000720c */ /* 0x040fe20003f24070 */
[C---:B------:R-:W-:Y:S01]  /*1d90*/  IMAD R77, R0.reuse, R11, R77 ;  /* 0x0000000b004d7224 */ /* 0x040fe200078e024d */
[C---:B------:R-:W-:Y:S01]  /*1da0*/  ISETP.GT.U32.AND P3, PT, R0.reuse, R71, PT ;  /* 0x000000470000720c */ /* 0x040fe20003f64070 */
[----:B------:R-:W-:Y:S01]  /*1db0*/  IMAD.MOV.U32 R57, RZ, RZ, R13 ;  /* 0x000000ffff397224 */ /* 0x000fe200078e000d */
[----:B------:R-:W-:Y:S01]  /*1dc0*/  IABS R11, R10 ;  /* 0x0000000a000b7213 */ /* 0x000fe20000000000 */
[----:B------:R-:W-:Y:S01]  /*1dd0*/  @!P5 IMAD.IADD R69, R69, 0x1, -R0 ;  /* 0x000000014545d824 */ /* 0x000fe200078e0a00 */
[C---:B------:R-:W-:Y:S01]  /*1de0*/  ISETP.GT.U32.AND P5, PT, R0.reuse, R67, PT ;  /* 0x000000430000720c */ /* 0x040fe20003fa4070 */
[----:B------:R-:W-:-:S02]  /*1df0*/  IMAD R75, R0, R14, R75 ;  /* 0x0000000e004b7224 */ /* 0x000fc400078e024b */
[----:B------:R-:W-:-:S04]  /*1e00*/  IMAD.HI.U32 R3, R2, R11, RZ ;  /* 0x0000000b02037227 */ /* 0x000fc800078e00ff */
[----:B------:R-:W-:Y:S01]  /*1e10*/  @!P1 IADD3 R73, R73, -R0, RZ ;  /* 0x8000000049499210 */ /* 0x000fe20007ffe0ff */
[----:B------:R-:W-:Y:S01]  /*1e20*/  @!P4 IMAD.MOV R57, RZ, RZ, -R57 ;  /* 0x000000ffff39c224 */ /* 0x000fe200078e0a39 */
[----:B------:R-:W-:Y:S01]  /*1e30*/  IADD3 R14, -R3, RZ, RZ ;  /* 0x000000ff030e7210 */ /* 0x000fe20007ffe1ff */
[--C-:B------:R-:W-:Y:S01]  /*1e40*/  @!P3 IMAD.IADD R71, R71, 0x1, -R0.reuse ;  /* 0x000000014747b824 */ /* 0x100fe200078e0a00 */
[----:B------:R-:W-:Y:S01]  /*1e50*/  ISETP.GT.U32.AND P3, PT, R0, R69, PT ;  /* 0x000000450000720c */ /* 0x000fe20003f64070 */
[----:B------:R-:W-:Y:S01]  /*1e60*/  IMAD.HI.U32 R3, R2, R15, RZ ;  /* 0x0000000f02037227 */ /* 0x000fe200078e00ff */
[C---:B------:R-:W-:Y:S02]  /*1e70*/  ISETP.GT.U32.AND P4, PT, R0.reuse, R73, PT ;  /* 0x000000490000720c */ /* 0x040fe40003f84070 */
[C---:B------:R-:W-:Y:S01]  /*1e80*/  ISETP.GT.U32.AND P1, PT, R0.reuse, R71, PT ;  /* 0x000000470000720c */ /* 0x040fe20003f24070 */
[----:B------:R-:W-:Y:S01]  /*1e90*/  @!P5 IMAD.IADD R67, R67, 0x1, -R0 ;  /* 0x000000014343d824 */ /* 0x000fe200078e0a00 */
[----:B------:R-:W-:Y:S01]  /*1ea0*/  ISETP.GT.U32.AND P5, PT, R0, R75, PT ;  /* 0x0000004b0000720c */ /* 0x000fe20003fa4070 */
[----:B------:R-:W-:Y:S01]  /*1eb0*/  IMAD.HI.U32 R8, R2, R17, RZ ;  /* 0x0000001102087227 */ /* 0x000fe200078e00ff */
[----:B------:R-:W-:-:S03]  /*1ec0*/  IADD3 R3, -R3, RZ, RZ ;  /* 0x000000ff03037210 */ /* 0x000fc60007ffe1ff */
[----:B------:R-:W-:Y:S02]  /*1ed0*/  IMAD.MOV R8, RZ, RZ, -R8 ;  /* 0x000000ffff087224 */ /* 0x000fe400078e0a08 */
[C---:B------:R-:W-:Y:S02]  /*1ee0*/  IMAD R13, R4.reuse, R3, R15 ;  /* 0x00000003040d7224 */ /* 0x040fe400078e020f */
[----:B------:R-:W-:Y:S02]  /*1ef0*/  IMAD R11, R4, R14, R11 ;  /* 0x0000000e040b7224 */ /* 0x000fe400078e020b */
[--C-:B------:R-:W-:Y:S01]  /*1f00*/  @!P3 IMAD.IADD R69, R69, 0x1, -R0.reuse ;  /* 0x000000014545b824 */ /* 0x100fe200078e0a00 */
[----:B------:R-:W-:Y:S01]  /*1f10*/  ISETP.GT.U32.AND P3, PT, R0, R77, PT ;  /* 0x0000004d0000720c */ /* 0x000fe20003f64070 */
[C---:B------:R-:W-:Y:S01]  /*1f20*/  IMAD R15, R4.reuse, R8, R17 ;  /* 0x00000008040f7224 */ /* 0x040fe200078e0211 */
[----:B------:R-:W-:Y:S01]  /*1f30*/  @!P5 IADD3 R75, R75, -R0, RZ ;  /* 0x800000004b4bd210 */ /* 0x000fe20007ffe0ff */
[--C-:B------:R-:W-:Y:S01]  /*1f40*/  @!P4 IMAD.IADD R73, R73, 0x1, -R0.reuse ;  /* 0x000000014949c824 */ /* 0x100fe200078e0a00 */
[C---:B------:R-:W-:Y:S01]  /*1f50*/  ISETP.GT.U32.AND P4, PT, R4.reuse, R13, PT ;  /* 0x0000000d0400720c */ /* 0x040fe20003f84070 */
[----:B------:R-:W-:Y:S01]  /*1f60*/  @!P1 IMAD.IADD R71, R71, 0x1, -R0 ;  /* 0x0000000147479824 */ /* 0x000fe200078e0a00 */
[----:B------:R-:W-:Y:S01]  /*1f70*/  ISETP.GT.U32.AND P1, PT, R4, R11, PT ;  /* 0x0000000b0400720c */ /* 0x000fe20003f24070 */
[----:B------:R-:W-:Y:S01]  /*1f80*/  IMAD.HI.U32 R2, R2, R79, RZ ;  /* 0x0000004f02027227 */ /* 0x000fe200078e00ff */
[----:B------:R-:W-:-:S03]  /*1f90*/  ISETP.GT.U32.AND P5, PT, R4, R15, PT ;  /* 0x0000000f0400720c */ /* 0x000fc60003fa4070 */
[----:B------:R-:W-:Y:S01]  /*1fa0*/  @!P2 IMAD.MOV R61, RZ, RZ, -R61 ;  /* 0x000000ffff3da224 */ /* 0x000fe200078e0a3d */
[----:B------:R-:W-:Y:S01]  /*1fb0*/  IADD3 R2, -R2, RZ, RZ ;  /* 0x000000ff02027210 */ /* 0x000fe20007ffe1ff */
[----:B------:R-:W-:Y:S02]  /*1fc0*/  @!P3 IMAD.IADD R77, R77, 0x1, -R0 ;  /* 0x000000014d4db824 */ /* 0x000fe400078e0a00 */
[----:B------:R-:W-:Y:S01]  /*1fd0*/  @!P6 IMAD.MOV R59, RZ, RZ, -R59 ;  /* 0x000000ffff3be224 */ /* 0x000fe200078e0a3b */
[----:B------:R-:W-:Y:S01]  /*1fe0*/  ISETP.GE.AND P6, PT, R18, RZ, PT ;  /* 0x000000ff1200720c */ /* 0x000fe20003fc6270 */
[----:B------:R-:W-:Y:S01]  /*1ff0*/  @!P4 IMAD.IADD R13, R13, 0x1, -R4 ;  /* 0x000000010d0dc824 */ /* 0x000fe200078e0a04 */
[----:B------:R-:W-:Y:S01]  /*2000*/  ISETP.GT.U32.AND P2, PT, R0, R77, PT ;  /* 0x0000004d0000720c */ /* 0x000fe20003f44070 */
[----:B------:R-:W-:Y:S01]  /*2010*/  IMAD R17, R4, R2, R79 ;  /* 0x0000000204117224 */ /* 0x000fe200078e024f */
[-C--:B------:R-:W-:Y:S01]  /*2020*/  @!P1 IADD3 R11, R11, -R4.reuse, RZ ;  /* 0x800000040b0b9210 */ /* 0x080fe20007ffe0ff */
[----:B------:R-:W-:Y:S01]  /*2030*/  @!P0 IMAD.MOV R63, RZ, RZ, -R63 ;  /* 0x000000ffff3f8224 */ /* 0x000fe200078e0a3f */
[----:B------:R-:W-:Y:S01]  /*2040*/  @!P5 IADD3 R15, R15, -R4, RZ ;  /* 0x800000040f0fd210 */ /* 0x000fe20007ffe0ff */
[----:B------:R-:W3:Y:S01]  /*2050*/  LDC.64 R2, c[0x0][0x238] ;  /* 0x00008e00ff027b82 */ /* 0x000ee20000000a00 */
[----:B------:R-:W-:-:S02]  /*2060*/  ISETP.GT.U32.AND P1, PT, R0, R75, PT ;  /* 0x0000004b0000720c */ /* 0x000fc40003f24070 */
[C---:B------:R-:W-:Y:S02]  /*2070*/  ISETP.GT.U32.AND P5, PT, R4.reuse, R13, PT ;  /* 0x0000000d0400720c */ /* 0x040fe40003fa4070 */
[C---:B------:R-:W-:Y:S02]  /*2080*/  ISETP.GT.U32.AND P4, PT, R4.reuse, R11, PT ;  /* 0x0000000b0400720c */ /* 0x040fe40003f84070 */
[C---:B------:R-:W-:Y:S01]  /*2090*/  ISETP.GT.U32.AND P3, PT, R4.reuse, R17, PT ;  /* 0x000000110400720c */ /* 0x040fe20003f64070 */
[--C-:B------:R-:W-:Y:S01]  /*20a0*/  @!P2 IMAD.IADD R77, R77, 0x1, -R0.reuse ;  /* 0x000000014d4da824 */ /* 0x100fe200078e0a00 */
[----:B------:R-:W-:Y:S02]  /*20b0*/  ISETP.GT.U32.AND P0, PT, R4, R15, PT ;  /* 0x0000000f0400720c */ /* 0x000fe40003f04070 */
[----:B------:R-:W-:Y:S02]  /*20c0*/  ISETP.GE.AND P2, PT, R24, RZ, PT ;  /* 0x000000ff1800720c */ /* 0x000fe40003f46270 */
[----:B------:R-:W-:Y:S01]  /*20d0*/  @!P6 IADD3 R65, -R65, RZ, RZ ;  /* 0x000000ff4141e210 */ /* 0x000fe20007ffe1ff */
[----:B------:R-:W-:Y:S01]  /*20e0*/  @!P1 IMAD.IADD R75, R75, 0x1, -R0 ;  /* 0x000000014b4b9824 */ /* 0x000fe200078e0a00 */
[----:B------:R-:W-:Y:S01]  /*20f0*/  ISETP.GE.AND P1, PT, R22, RZ, PT ;  /* 0x000000ff1600720c */ /* 0x000fe20003f26270 */
[----:B------:R-:W-:Y:S01]  /*2100*/  @!P5 IMAD.IADD R13, R13, 0x1, -R4 ;  /* 0x000000010d0dd824 */ /* 0x000fe200078e0a04 */
[----:B------:R-:W-:-:S02]  /*2110*/  ISETP.GE.AND P5, PT, R28, RZ, PT ;  /* 0x000000ff1c00720c */ /* 0x000fc40003fa6270 */
[-C--:B------:R-:W-:Y:S01]  /*2120*/  @!P4 IADD3 R11, R11, -R4.reuse, RZ ;  /* 0x800000040b0bc210 */ /* 0x080fe20007ffe0ff */
[--C-:B------:R-:W-:Y:S01]  /*2130*/  @!P3 IMAD.IADD R17, R17, 0x1, -R4.reuse ;  /* 0x000000011111b824 */ /* 0x100fe200078e0a04 */
[----:B------:R-:W-:Y:S01]  /*2140*/  ISETP.GE.AND P4, PT, R26, RZ, PT ;  /* 0x000000ff1a00720c */ /* 0x000fe20003f86270 */
[----:B------:R-:W-:Y:S01]  /*2150*/  @!P0 IMAD.IADD R15, R15, 0x1, -R4 ;  /* 0x000000010f0f8824 */ /* 0x000fe200078e0a04 */
[----:B------:R-:W-:Y:S01]  /*2160*/  ISETP.GE.AND P6, PT, R20, RZ, PT ;  /* 0x000000ff1400720c */ /* 0x000fe20003fc6270 */
[----:B---3--:R-:W-:Y:S01]  /*2170*/  IMAD R3, R252, R3, RZ ;  /* 0x00000003fc037224 */ /* 0x008fe200078e02ff */
[----:B------:R-:W-:Y:S01]  /*2180*/  ISETP.GT.U32.AND P3, PT, R4, R17, PT ;  /* 0x000000110400720c */ /* 0x000fe20003f64070 */
[----:B------:R-:W-:Y:S01]  /*2190*/  IMAD R245, R2, 0x6, RZ ;  /* 0x0000000602f57824 */ /* 0x000fe200078e02ff */
[----:B------:R-:W-:Y:S01]  /*21a0*/  ISETP.GE.AND P0, PT, R16, RZ, PT ;  /* 0x000000ff1000720c */ /* 0x000fe20003f06270 */
[----:B------:R-:W-:Y:S01]  /*21b0*/  @!P1 IMAD.MOV R69, RZ, RZ, -R69 ;  /* 0x000000ffff459224 */ /* 0x000fe200078e0a45 */
[----:B------:R-:W-:Y:S01]  /*21c0*/  @!P2 IADD3 R71, -R71, RZ, RZ ;  /* 0x000000ff4747a210 */ /* 0x000fe20007ffe1ff */
[----:B------:R-:W-:Y:S01]  /*21d0*/  @!P5 IMAD.MOV R75, RZ, RZ, -R75 ;  /* 0x000000ffff4bd224 */ /* 0x000fe200078e0a4b */
[----:B------:R-:W-:Y:S01]  /*21e0*/  ISETP.GE.AND P1, PT, R10, RZ, PT ;  /* 0x000000ff0a00720c */ /* 0x000fe20003f26270 */
[----:B------:R-:W-:Y:S01]  /*21f0*/  IMAD R237, R2, 0x7, RZ ;  /* 0x0000000702ed7824 */ /* 0x000fe200078e02ff */
[----:B------:R-:W-:Y:S01]  /*2200*/  ISETP.GE.AND P2, PT, R34, RZ, PT ;  /* 0x000000ff2200720c */ /* 0x000fe20003f46270 */
[----:B------:R-:W-:Y:S01]  /*2210*/  @!P4 IMAD.MOV R73, RZ, RZ, -R73 ;  /* 0x000000ffff49c224 */ /* 0x000fe200078e0a49 */
[----:B------:R-:W-:Y:S01]  /*2220*/  ISETP.GE.AND P5, PT, R30, RZ, PT ;  /* 0x000000ff1e00720c */ /* 0x000fe20003fa6270 */
[----:B------:R-:W-:Y:S01]  /*2230*/  @!P6 IMAD.MOV R67, RZ, RZ, -R67 ;  /* 0x000000ffff43e224 */ /* 0x000fe200078e0a43 */
[----:B------:R-:W-:Y:S01]  /*2240*/  ISETP.GE.AND P4, PT, R32, RZ, PT ;  /* 0x000000ff2000720c */ /* 0x000fe20003f86270 */
[C---:B------:R-:W-:Y:S01]  /*2250*/  IMAD R81, R2.reuse, 0x26, RZ ;  /* 0x0000002602517824 */ /* 0x040fe200078e02ff */
[----:B------:R-:W-:Y:S01]  /*2260*/  @!P3 IADD3 R17, R17, -R4, RZ ;  /* 0x800000041111b210 */ /* 0x000fe20007ffe0ff */
[----:B------:R-:W-:Y:S01]  /*2270*/  IMAD R89, R2, 0x27, RZ ;  /* 0x0000002702597824 */ /* 0x000fe200078e02ff */
[----:B------:R-:W-:Y:S01]  /*2280*/  ISETP.NE.AND P3, PT, R36, RZ, PT ;  /* 0x000000ff2400720c */ /* 0x000fe20003f65270 */
[----:B------:R-:W-:Y:S01]  /*2290*/  IMAD R105, R2, 0x9, RZ ;  /* 0x0000000902697824 */ /* 0x000fe200078e02ff */
[----:B------:R-:W-:Y:S01]  /*22a0*/  LOP3.LUT R0, RZ, R36, RZ, 0x33, !PT ;  /* 0x00000024ff007212 */ /* 0x000fe200078e33ff */
[----:B------:R-:W-:Y:S01]  /*22b0*/  @!P1 IMAD.MOV R11, RZ, RZ, -R11 ;  /* 0x000000ffff0b9224 */ /* 0x000fe200078e0a0b */
[----:B------:R-:W-:Y:S01]  /*22c0*/  @!P0 IADD3 R77, -R77, RZ, RZ ;  /* 0x000000ff4d4d8210 */ /* 0x000fe20007ffe1ff */
[----:B------:R-:W-:Y:S01]  /*22d0*/  @!P2 IMAD.MOV R13, RZ, RZ, -R13 ;  /* 0x000000ffff0da224 */ /* 0x000fe200078e0a0d */
[C---:B------:R-:W-:Y:S01]  /*22e0*/  SEL R4, R0.reuse, R21, !P3 ;  /* 0x0000001500047207 */ /* 0x040fe20005800000 */
[----:B------:R-:W-:Y:S01]  /*22f0*/  @!P5 IMAD.MOV R17, RZ, RZ, -R17 ;  /* 0x000000ffff11d224 */ /* 0x000fe200078e0a11 */
[----:B------:R-:W-:Y:S01]  /*2300*/  SEL R8, R0, R23, !P3 ;  /* 0x0000001700087207 */ /* 0x000fe20005800000 */
[----:B------:R-:W-:Y:S01]  /*2310*/  IMAD R113, R2, 0xa, RZ ;  /* 0x0000000a02717824 */ /* 0x000fe200078e02ff */
        /* <DEDUP_REMOVED lines=27> */
[----:B------:R-:W-:Y:S01]  /*24d0*/  IMAD.SHL.U32 R224, R2, 0x10, RZ ;  /* 0x0000001002e07824 */ /* 0x000fe200078e00ff */
[C---:B------:R-:W-:Y:S01]  /*24e0*/  SEL R23, R0.reuse, R49, !P3 ;  /* 0x0000003100177207 */ /* 0x040fe20005800000 */
[----:B------:R-:W3:Y:S01]  /*24f0*/  LDC R47, c[0x0][0x230] ;  /* 0x00008c00ff2f7b82 */ /* 0x000ee20000000800 */
[----:B------:R-:W-:Y:S01]  /*2500*/  SEL R24, R0, R51, !P3 ;  /* 0x0000003300187207 */ /* 0x000fe20005800000 */
[----:B------:R-:W-:Y:S01]  /*2510*/  IMAD R22, R22, UR7, RZ ;  /* 0x0000000716167c24 */ /* 0x000fe2000f8e02ff */
[C---:B------:R-:W-:Y:S01]  /*2520*/  SEL R53, R0.reuse, R53, !P3 ;  /* 0x0000003500357207 */ /* 0x040fe20005800000 */
[----:B------:R-:W-:Y:S01]  /*2530*/  IMAD R23, R23, UR8, RZ ;  /* 0x0000000817177c24 */ /* 0x000fe2000f8e02ff */
[----:B------:R-:W-:Y:S01]  /*2540*/  SEL R26, R0, R55, !P3 ;  /* 0x00000037001a7207 */ /* 0x000fe20005800000 */
[----:B------:R-:W-:Y:S01]  /*2550*/  IMAD R24, R24, UR9, RZ ;  /* 0x0000000918187c24 */ /* 0x000fe2000f8e02ff */
[C---:B------:R-:W-:Y:S01]  /*2560*/  SEL R57, R0.reuse, R57, !P3 ;  /* 0x0000003900397207 */ /* 0x040fe20005800000 */
[----:B------:R-:W4:Y:S01]  /*2570*/  LDC R49, c[0x0][0x230] ;  /* 0x00008c00ff317b82 */ /* 0x000f220000000800 */
[----:B------:R-:W-:Y:S01]  /*2580*/  SEL R28, R0, R59, !P3 ;  /* 0x0000003b001c7207 */ /* 0x000fe20005800000 */
[----:B------:R-:W-:Y:S01]  /*2590*/  IMAD R26, R26, UR11, RZ ;  /* 0x0000000b1a1a7c24 */ /* 0x000fe2000f8e02ff */
[----:B------:R-:W-:Y:S01]  /*25a0*/  SEL R61, R0, R61, !P3 ;  /* 0x0000003d003d7207 */ /* 0x000fe20005800000 */
[----:B------:R-:W-:Y:S01]  /*25b0*/  IMAD R232, R2, 0x11, RZ ;  /* 0x0000001102e87824 */ /* 0x000fe200078e02ff */
[----:B-1----:R-:W-:Y:S01]  /*25c0*/  SEL R30, R0, R63, !P3 ;  /* 0x0000003f001e7207 */ /* 0x002fe20005800000 */
[----:B------:R-:W-:Y:S01]  /*25d0*/  IMAD R28, R28, UR13, RZ ;  /* 0x0000000d1c1c7c24 */ /* 0x000fe2000f8e02ff */
[----:B------:R-:W-:-:S02]  /*25e0*/  SEL R31, R0, R65, !P3 ;  /* 0x00000041001f7207 */ /* 0x000fc40005800000 */
[----:B------:R-:W-:Y:S01]  /*25f0*/  SEL R32, R0, R67, !P3 ;  /* 0x0000004300207207 */ /* 0x000fe20005800000 */
[----:B------:R-:W-:Y:S01]  /*2600*/  IMAD R30, R30, UR15, RZ ;  /* 0x0000000f1e1e7c24 */ /* 0x000fe2000f8e02ff */
[C---:B------:R-:W-:Y:S01]  /*2610*/  SEL R69, R0.reuse, R69, !P3 ;  /* 0x0000004500457207 */ /* 0x040fe20005800000 */
[----:B------:R-:W-:Y:S01]  /*2620*/  IMAD R31, R31, UR16, RZ ;  /* 0x000000101f1f7c24 */ /* 0x000fe2000f8e02ff */
[----:B------:R-:W-:Y:S01]  /*2630*/  SEL R34, R0, R71, !P3 ;  /* 0x0000004700227207 */ /* 0x000fe20005800000 */
[----:B------:R-:W-:Y:S01]  /*2640*/  IMAD R32, R32, UR17, RZ ;  /* 0x0000001120207c24 */ /* 0x000fe2000f8e02ff */
[C---:B------:R-:W-:Y:S02]  /*2650*/  SEL R35, R0.reuse, R73, !P3 ;  /* 0x0000004900237207 */ /* 0x040fe40005800000 */
[----:B------:R-:W-:Y:S01]  /*2660*/  SEL R36, R0, R75, !P3 ;  /* 0x0000004b00247207 */ /* 0x000fe20005800000 */
[----:B------:R-:W-:Y:S01]  /*2670*/  IMAD R34, R34, UR19, RZ ;  /* 0x0000001322227c24 */ /* 0x000fe2000f8e02ff */
[C---:B------:R-:W-:Y:S01]  /*2680*/  SEL R77, R0.reuse, R77, !P3 ;  /* 0x0000004d004d7207 */ /* 0x040fe20005800000 */
[----:B------:R-:W-:Y:S01]  /*2690*/  IMAD R35, R35, UR20, RZ ;  /* 0x0000001423237c24 */ /* 0x000fe2000f8e02ff */
[----:B------:R-:W-:Y:S01]  /*26a0*/  SEL R5, R0, R5, !P3 ;  /* 0x0000000500057207 */ /* 0x000fe20005800000 */
[----:B------:R-:W-:Y:S01]  /*26b0*/  IMAD R36, R36, UR21, RZ ;  /* 0x0000001524247c24 */ /* 0x000fe2000f8e02ff */
[----:B------:R-:W-:-:S02]  /*26c0*/  ISETP.NE.AND P0, PT, R38, RZ, PT ;  /* 0x000000ff2600720c */ /* 0x000fc40003f05270 */
[----:B------:R-:W-:Y:S01]  /*26d0*/  LOP3.LUT R0, RZ, R38, RZ, 0x33, !PT ;  /* 0x00000026ff007212 */ /* 0x000fe200078e33ff */
[----:B------:R-:W-:Y:S01]  /*26e0*/  IMAD R5, R5, UR23, RZ ;  /* 0x0000001705057c24 */ /* 0x000fe2000f8e02ff */
[----:B------:R-:W-:Y:S01]  /*26f0*/  @!P4 IADD3 R15, -R15, RZ, RZ ;  /* 0x000000ff0f0fc210 */ /* 0x000fe20007ffe1ff */
[----:B------:R-:W1:Y:S01]  /*2700*/  LDC R38, c[0x0][0x230] ;  /* 0x00008c00ff267b82 */ /* 0x000e620000000800 */
[----:B------:R-:W-:Y:S01]  /*2710*/  LEA R39, P3, R3, UR4, 0x2 ;  /* 0x0000000403277c11 */ /* 0x000fe2000f8610ff */
[----:B------:R-:W-:Y:S01]  /*2720*/  ULDC UR4, c[0x0][0x240] ;  /* 0x0000900000047ab9 */ /* 0x000fe20000000800 */
[----:B------:R-:W-:Y:S01]  /*2730*/  SEL R41, R0, R11, !P0 ;  /* 0x0000000b00297207 */ /* 0x000fe20004000000 */
[----:B------:R-:W-:Y:S01]  /*2740*/  IMAD R8, R8, UR4, RZ ;  /* 0x0000000408087c24 */ /* 0x000fe2000f8e02ff */
[----:B------:R-:W-:Y:S01]  /*2750*/  SEL R42, R0, R13, !P0 ;  /* 0x0000000d002a7207 */ /* 0x000fe20004000000 */
[----:B------:R-:W-:Y:S01]  /*2760*/  IMAD R4, R4, UR4, RZ ;  /* 0x0000000404047c24 */ /* 0x000fe2000f8e02ff */
[C---:B------:R-:W-:Y:S01]  /*2770*/  SEL R43, R0.reuse, R15, !P0 ;  /* 0x0000000f002b7207 */ /* 0x040fe20004000000 */
[----:B------:R-:W-:Y:S01]  /*2780*/  IMAD R11, R25, UR4, RZ ;  /* 0x00000004190b7c24 */ /* 0x000fe2000f8e02ff */
[----:B------:R-:W-:Y:S01]  /*2790*/  SEL R44, R0, R17, !P0 ;  /* 0x00000011002c7207 */ /* 0x000fe20004000000 */
[----:B------:R-:W-:Y:S01]  /*27a0*/  IMAD R0, R12, UR4, RZ ;  /* 0x000000040c007c24 */ /* 0x000fe2000f8e02ff */
[----:B------:R-:W-:Y:S01]  /*27b0*/  LEA.HI.X.SX32 R40, R3, UR5, 0x2, P3 ;  /* 0x0000000503287c11 */ /* 0x000fe200098f16ff */
[----:B------:R-:W-:Y:S01]  /*27c0*/  IMAD R3, R19, UR4, RZ ;  /* 0x0000000413037c24 */ /* 0x000fe2000f8e02ff */
[-C--:B------:R-:W-:Y:S01]  /*27d0*/  LEA R66, P4, R8, R39.reuse, 0x2 ;  /* 0x0000002708427211 */ /* 0x080fe200078810ff */
[----:B------:R-:W-:Y:S01]  /*27e0*/  IMAD R12, R27, UR4, RZ ;  /* 0x000000041b0c7c24 */ /* 0x000fe2000f8e02ff */
[-C--:B------:R-:W-:Y:S01]  /*27f0*/  LEA R58, P0, R0, R39.reuse, 0x2 ;  /* 0x00000027003a7211 */ /* 0x080fe200078010ff */
[----:B------:R-:W-:Y:S01]  /*2800*/  IMAD R13, R29, UR4, RZ ;  /* 0x000000041d0d7c24 */ /* 0x000fe2000f8e02ff */
[-C--:B------:R-:W-:Y:S01]  /*2810*/  LEA R74, P2, R3, R39.reuse, 0x2 ;  /* 0x00000027034a7211 */ /* 0x080fe200078410ff */
[----:B------:R-:W-:Y:S01]  /*2820*/  IMAD R14, R14, UR4, RZ ;  /* 0x000000040e0e7c24 */ /* 0x000fe2000f8e02ff */
[-C--:B------:R-:W-:Y:S01]  /*2830*/  LEA R72, P3, R4, R39.reuse, 0x2 ;  /* 0x0000002704487211 */ /* 0x080fe200078610ff */
[----:B------:R-:W-:Y:S01]  /*2840*/  IMAD R15, R33, UR4, RZ ;  /* 0x00000004210f7c24 */ /* 0x000fe2000f8e02ff */
[-C--:B------:R-:W-:Y:S01]  /*2850*/  LEA.HI.X.SX32 R59, R0, R40.reuse, 0x2, P0 ;  /* 0x00000028003b7211 */ /* 0x080fe200000f16ff */
[----:B------:R-:W-:Y:S01]  /*2860*/  IMAD R16, R16, UR4, RZ ;  /* 0x0000000410107c24 */ /* 0x000fe2000f8e02ff */
[-C--:B------:R-:W-:Y:S01]  /*2870*/  LEA R62, P5, R11, R39.reuse, 0x2 ;  /* 0x000000270b3e7211 */ /* 0x080fe200078a10ff */
[----:B------:R-:W-:Y:S01]  /*2880*/  IMAD R18, R18, UR4, RZ ;  /* 0x0000000412127c24 */ /* 0x000fe2000f8e02ff */
[-C--:B------:R-:W-:Y:S01]  /*2890*/  LEA R70, P6, R12, R39.reuse, 0x2 ;  /* 0x000000270c467211 */ /* 0x080fe200078c10ff */
[----:B------:R-:W-:Y:S01]  /*28a0*/  ULDC UR5, c[0x0][0x240] ;  /* 0x0000900000057ab9 */ /* 0x000fe20000000800 */
[-C--:B------:R-:W-:Y:S01]  /*28b0*/  LEA.HI.X.SX32 R75, R3, R40.reuse, 0x2, P2 ;  /* 0x00000028034b7211 */ /* 0x080fe200010f16ff */
[----:B------:R-:W-:Y:S01]  /*28c0*/  IMAD R17, R37, UR4, RZ ;  /* 0x0000000425117c24 */ /* 0x000fe2000f8e02ff */
[-C--:B------:R-:W-:Y:S01]  /*28d0*/  LEA R54, P0, R13, R39.reuse, 0x2 ;  /* 0x000000270d367211 */ /* 0x080fe200078010ff */
[----:B------:R-:W-:Y:S01]  /*28e0*/  STL.64 [R1+0x200], R58 ;  /* 0x0002003a01007387 */ /* 0x000fe20000100a00 */
[-C--:B------:R-:W-:Y:S01]  /*28f0*/  LEA.HI.X.SX32 R67, R8, R40.reuse, 0x2, P4 ;  /* 0x0000002808437211 */ /* 0x080fe200020f16ff */
[----:B------:R-:W-:Y:S01]  /*2900*/  IMAD R19, R20, UR4, RZ ;  /* 0x0000000414137c24 */ /* 0x000fe2000f8e02ff */
[-C--:B------:R-:W-:Y:S01]  /*2910*/  LEA R64, P1, R14, R39.reuse, 0x2 ;  /* 0x000000270e407211 */ /* 0x080fe200078210ff */
[----:B------:R-:W-:Y:S01]  /*2920*/  STL.64 [R1+0x208], R74 ;  /* 0x0002084a01007387 */ /* 0x000fe20000100a00 */
[-C--:B------:R-:W-:Y:S01]  /*2930*/  LEA.HI.X.SX32 R73, R4, R40.reuse, 0x2, P3 ;  /* 0x0000002804497211 */ /* 0x080fe200018f16ff */
[----:B------:R-:W-:Y:S01]  /*2940*/  IMAD R20, R21, UR5, RZ ;  /* 0x0000000515147c24 */ /* 0x000fe2000f8e02ff */
[-C--:B------:R-:W-:Y:S01]  /*2950*/  LEA.HI.X.SX32 R63, R11, R40.reuse, 0x2, P5 ;  /* 0x000000280b3f7211 */ /* 0x080fe200028f16ff */
[----:B------:R2:W-:Y:S01]  /*2960*/  STL.64 [R1+0x220], R66 ;  /* 0x0002204201007387 */ /* 0x0005e20000100a00 */
[-C--:B------:R-:W-:Y:S01]  /*2970*/  LEA R60, P2, R15, R39.reuse, 0x2 ;  /* 0x000000270f3c7211 */ /* 0x080fe200078410ff */
[----:B------:R-:W-:Y:S01]  /*2980*/  IMAD R21, R45, UR6, RZ ;  /* 0x000000062d157c24 */ /* 0x000fe2000f8e02ff */
[-C--:B------:R-:W-:Y:S01]  /*2990*/  LEA.HI.X.SX32 R71, R12, R40.reuse, 0x2, P6 ;  /* 0x000000280c477211 */ /* 0x080fe200030f16ff */
[----:B------:R-:W-:Y:S01]  /*29a0*/  IMAD R29, R61, UR14, RZ ;  /* 0x0000000e3d1d7c24 */ /* 0x000fe2000f8e02ff */
[-C--:B------:R-:W-:Y:S01]  /*29b0*/  LEA.HI.X.SX32 R55, R13, R40.reuse, 0x2, P0 ;  /* 0x000000280d377211 */ /* 0x080fe200000f16ff */
[----:B------:R-:W-:Y:S01]  /*29c0*/  STL.64 [R1+0x210], R72 ;  /* 0x0002104801007387 */ /* 0x000fe20000100a00 */
[-C--:B------:R-:W-:Y:S01]  /*29d0*/  LEA.HI.X.SX32 R65, R14, R40.reuse, 0x2, P1 ;  /* 0x000000280e417211 */ /* 0x080fe200008f16ff */
[----:B------:R-:W-:Y:S01]  /*29e0*/  IMAD R33, R69, UR18, RZ ;  /* 0x0000001245217c24 */ /* 0x000fe2000f8e02ff */
[-C--:B------:R-:W-:Y:S01]  /*29f0*/  LEA R68, P3, R16, R39.reuse, 0x2 ;  /* 0x0000002710447211 */ /* 0x080fe200078610ff */
[----:B------:R-:W-:Y:S01]  /*2a00*/  STL.64 [R1+0x228], R62 ;  /* 0x0002283e01007387 */ /* 0x000fe20000100a00 */
[-C--:B------:R-:W-:Y:S01]  /*2a10*/  LEA R52, P5, R18, R39.reuse, 0x2 ;  /* 0x0000002712347211 */ /* 0x080fe200078a10ff */
[----:B------:R-:W-:Y:S01]  /*2a20*/  IMAD R25, R53, UR10, RZ ;  /* 0x0000000a35197c24 */ /* 0x000fe2000f8e02ff */
[-C--:B------:R-:W-:Y:S01]  /*2a30*/  LEA.HI.X.SX32 R61, R15, R40.reuse, 0x2, P2 ;  /* 0x000000280f3d7211 */ /* 0x080fe200010f16ff */
[----:B------:R-:W-:Y:S01]  /*2a40*/  STL.64 [R1+0x238], R70 ;  /* 0x0002384601007387 */ /* 0x000fe20000100a00 */
[-C--:B--2---:R-:W-:Y:S01]  /*2a50*/  LEA R66, P4, R17, R39.reuse, 0x2 ;  /* 0x0000002711427211 */ /* 0x084fe200078810ff */
[----:B------:R-:W-:Y:S01]  /*2a60*/  IMAD R27, R57, UR12, RZ ;  /* 0x0000000c391b7c24 */ /* 0x000fe2000f8e02ff */
[-C--:B------:R-:W-:Y:S01]  /*2a70*/  LEA R56, P6, R19, R39.reuse, 0x2 ;  /* 0x0000002713387211 */ /* 0x080fe200078c10ff */
[----:B------:R2:W-:Y:S01]  /*2a80*/  STL.64 [R1+0x240], R54 ;  /* 0x0002403601007387 */ /* 0x0005e20000100a00 */
[-C--:B------:R-:W-:Y:S01]  /*2a90*/  LEA.HI.X.SX32 R69, R16, R40.reuse, 0x2, P3 ;  /* 0x0000002810457211 */ /* 0x080fe200018f16ff */
[----:B------:R-:W4:Y:S01]  /*2aa0*/  S2UR UR4, SR_CgaCtaId ;  /* 0x00000000000479c3 */ /* 0x000f220000008800 */
[-C--:B------:R-:W-:Y:S01]  /*2ab0*/  LEA.HI.X.SX32 R53, R18, R40.reuse, 0x2, P5 ;  /* 0x0000002812357211 */ /* 0x080fe200028f16ff */
[----:B------:R1:W-:Y:S01]  /*2ac0*/  STL.64 [R1+0x250], R64 ;  /* 0x0002504001007387 */ /* 0x0003e20000100a00 */
[-C--:B------:R-:W-:Y:S01]  /*2ad0*/  LEA R14, P3, R23, R39.reuse, 0x2 ;  /* 0x00000027170e7211 */ /* 0x080fe200078610ff */
[----:B------:R-:W-:Y:S01]  /*2ae0*/  ULDC UR5, c[0x0][0x234] ;  /* 0x00008d0000057ab9 */ /* 0x000fe20000000800 */
[-C--:B------:R-:W-:Y:S01]  /*2af0*/  LEA.HI.X.SX32 R67, R17, R40.reuse, 0x2, P4 ;  /* 0x0000002811437211 */ /* 0x080fe200020f16ff */
[----:B------:R1:W-:Y:S01]  /*2b00*/  STL.64 [R1+0x258], R60 ;  /* 0x0002583c01007387 */ /* 0x0003e20000100a00 */
[-C--:B------:R-:W-:Y:S01]  /*2b10*/  LEA.HI.X.SX32 R57, R19, R40.reuse, 0x2, P6 ;  /* 0x0000002813397211 */ /* 0x080fe200030f16ff */
[----:B------:R-:W-:Y:S01]  /*2b20*/  VIADD R4, R48, 0xfffffffc ;  /* 0xfffffffc30047836 */ /* 0x000fe20000000000 */
[-C--:B------:R-:W-:Y:S01]  /*2b30*/  LEA R12, P4, R24, R39.reuse, 0x2 ;  /* 0x00000027180c7211 */ /* 0x080fe200078810ff */
[----:B------:R-:W-:Y:S01]  /*2b40*/  STL.64 [R1+0x268], R68 ;  /* 0x0002684401007387 */ /* 0x000fe20000100a00 */
[CC--:B--2---:R-:W-:Y:S01]  /*2b50*/  LEA R54, P0, R20.reuse, R39.reuse, 0x2 ;  /* 0x0000002714367211 */ /* 0x0c4fe200078010ff */
[----:B---3--:R-:W-:Y:S01]  /*2b60*/  VIADD R3, R47, 0xfffffffd ;  /* 0xfffffffd2f037836 */ /* 0x008fe20000000000 */
[-C--:B------:R-:W-:Y:S01]  /*2b70*/  LEA.HI.X.SX32 R15, R23, R40.reuse, 0x2, P3 ;  /* 0x00000028170f7211 */ /* 0x080fe200018f16ff */
[----:B------:R2:W-:Y:S01]  /*2b80*/  STL.64 [R1+0x278], R52 ;  /* 0x0002783401007387 */ /* 0x0005e20000100a00 */
[-C--:B-1----:R-:W-:Y:S01]  /*2b90*/  LEA R64, P1, R21, R39.reuse, 0x2 ;  /* 0x0000002715407211 */ /* 0x082fe200078210ff */
[----:B------:R-:W-:Y:S01]  /*2ba0*/  IMAD R37, R77, UR22, RZ ;  /* 0x000000164d257c24 */ /* 0x000fe2000f8e02ff */
[-C--:B------:R-:W-:Y:S01]  /*2bb0*/  LEA.HI.X.SX32 R55, R20, R40.reuse, 0x2, P0 ;  /* 0x0000002814377211 */ /* 0x080fe200000f16ff */
[----:B------:R-:W-:Y:S01]  /*2bc0*/  STL.64 [R1+0x270], R66 ;  /* 0x0002704201007387 */ /* 0x000fe20000100a00 */
[CC--:B------:R-:W-:Y:S01]  /*2bd0*/  LEA R60, P2, R22.reuse, R39.reuse, 0x2 ;  /* 0x00000027163c7211 */ /* 0x0c0fe200078410ff */
[----:B------:R-:W1:Y:S01]  /*2be0*/  LDC R11, c[0x0][0x230] ;  /* 0x00008c00ff0b7b82 */ /* 0x000e620000000800 */
[-C--:B------:R-:W-:Y:S01]  /*2bf0*/  LEA.HI.X.SX32 R65, R21, R40.reuse, 0x2, P1 ;  /* 0x0000002815417211 */ /* 0x080fe200008f16ff */
[----:B------:R3:W-:Y:S01]  /*2c00*/  STL.64 [R1+0x280], R56 ;  /* 0x0002803801007387 */ /* 0x0007e20000100a00 */
[-C--:B------:R-:W-:Y:S01]  /*2c10*/  LEA.HI.X.SX32 R61, R22, R40.reuse, 0x2, P2 ;  /* 0x00000028163d7211 */ /* 0x080fe200010f16ff */
[----:B------:R-:W-:Y:S01]  /*2c20*/  ULDC.64 UR6, c[0x0][0x210] ;  /* 0x0000840000067ab9 */ /* 0x000fe20000000a00 */
[-C--:B------:R-:W-:Y:S01]  /*2c30*/  LEA.HI.X.SX32 R13, R24, R40.reuse, 0x2, P4 ;  /* 0x00000028180d7211 */ /* 0x080fe200020f16ff */
[----:B------:R4:W-:Y:S01]  /*2c40*/  STL.64 [R1+0x290], R54 ;  /* 0x0002903601007387 */ /* 0x0009e20000100a00 */
[-C--:B--2---:R-:W-:Y:S01]  /*2c50*/  LEA R52, P5, R25, R39.reuse, 0x2 ;  /* 0x0000002719347211 */ /* 0x084fe200078a10ff */
[----:B------:R-:W-:Y:S01]  /*2c60*/  VIADD R38, R38, 0xffffffff ;  /* 0xffffffff26267836 */ /* 0x000fe20000000000 */
[-C--:B------:R-:W-:Y:S01]  /*2c70*/  LEA R18, P1, R28, R39.reuse, 0x2 ;  /* 0x000000271c127211 */ /* 0x080fe200078210ff */
[----:B------:R-:W-:Y:S01]  /*2c80*/  STL.64 [R1+0x298], R64 ;  /* 0x0002984001007387 */ /* 0x000fe20000100a00 */
[-C--:B------:R-:W-:Y:S01]  /*2c90*/  LEA R16, P2, R29, R39.reuse, 0x2 ;  /* 0x000000271d107211 */ /* 0x080fe200078410ff */
[----:B------:R-:W-:Y:S01]  /*2ca0*/  UMOV UR10, 0x400 ;  /* 0x00000400000a7882 */ /* 0x000fe20000000000 */
[-C--:B------:R-:W-:Y:S01]  /*2cb0*/  LEA.HI.X.SX32 R53, R25, R40.reuse, 0x2, P5 ;  /* 0x0000002819357211 */ /* 0x080fe200028f16ff */
[----:B------:R2:W-:Y:S01]  /*2cc0*/  STL.64 [R1+0x2b0], R14 ;  /* 0x0002b00e01007387 */ /* 0x0005e20000100a00 */
[-C--:B---3--:R-:W-:Y:S01]  /*2cd0*/  LEA R56, P6, R26, R39.reuse, 0x2 ;  /* 0x000000271a387211 */ /* 0x088fe200078c10ff */
[----:B----4-:R-:W-:Y:S01]  /*2ce0*/  ULEA UR10, UR4, UR10, 0x18 ;  /* 0x0000000a040a7291 */ /* 0x010fe2000f8ec03f */
[-C--:B------:R-:W-:Y:S01]  /*2cf0*/  LEA.HI.X.SX32 R19, R28, R40.reuse, 0x2, P1 ;  /* 0x000000281c137211 */ /* 0x080fe200008f16ff */
[----:B------:R-:W-:Y:S01]  /*2d00*/  STL.64 [R1+0x2a8], R60 ;  /* 0x0002a83c01007387 */ /* 0x000fe20000100a00 */
[CC--:B------:R-:W-:Y:S01]  /*2d10*/  LEA R54, P0, R27.reuse, R39.reuse, 0x2 ;  /* 0x000000271b367211 */ /* 0x0c0fe200078010ff */
[----:B------:R-:W-:Y:S01]  /*2d20*/  VIADD R8, R50, 0xffffffde ;  /* 0xffffffde32087836 */ /* 0x000fe20000000000 */
[-C--:B------:R-:W-:Y:S01]  /*2d30*/  LEA.HI.X.SX32 R57, R26, R40.reuse, 0x2, P6 ;  /* 0x000000281a397211 */ /* 0x080fe200030f16ff */
[----:B------:R3:W-:Y:S01]  /*2d40*/  STL.64 [R1+0x2c0], R12 ;  /* 0x0002c00c01007387 */ /* 0x0007e20000100a00 */
[-C--:B------:R-:W-:Y:S01]  /*2d50*/  LEA.HI.X.SX32 R55, R27, R40.reuse, 0x2, P0 ;  /* 0x000000281b377211 */ /* 0x080fe200000f16ff */
[----:B------:R-:W-:Y:S01]  /*2d60*/  VIADD R234, R6, UR10 ;  /* 0x0000000a06ea7c36 */ /* 0x000fe20008000000 */
[-C--:B------:R-:W-:Y:S01]  /*2d70*/  LEA.HI.X.SX32 R17, R29, R40.reuse, 0x2, P2 ;  /* 0x000000281d117211 */ /* 0x080fe200010f16ff */
[----:B------:R4:W-:Y:S01]  /*2d80*/  STL.64 [R1+0x2c8], R52 ;  /* 0x0002c83401007387 */ /* 0x0009e20000100a00 */
[-C--:B--2---:R-:W-:Y:S01]  /*2d90*/  LEA R14, P3, R30, R39.reuse, 0x2 ;  /* 0x000000271e0e7211 */ /* 0x084fe200078610ff */
[----:B------:R-:W-:Y:S01]  /*2da0*/  IMAD R73, R2, 0x25, RZ ;  /* 0x0000002502497824 */ /* 0x000fe200078e02ff */
[-C--:B------:R-:W-:Y:S01]  /*2db0*/  LEA R22, P6, R33, R39.reuse, 0x2 ;  /* 0x0000002721167211 */ /* 0x080fe200078c10ff */
[----:B------:R-:W-:Y:S01]  /*2dc0*/  STL.64 [R1+0x2d8], R56 ;  /* 0x0002d83801007387 */ /* 0x000fe20000100a00 */
[----:B------:R-:W-:Y:S01]  /*2dd0*/  LEA.HI.X.SX32 R15, R30, R40, 0x2, P3 ;  /* 0x000000281e0f7211 */ /* 0x000fe200018f16ff */
[----:B------:R-:W-:Y:S01]  /*2de0*/  ULDC UR4, c[0x0][0x230] ;  /* 0x00008c0000047ab9 */ /* 0x000fe20000000800 */
[-C--:B------:R-:W-:Y:S01]  /*2df0*/  LEA R20, P0, R34, R39.reuse, 0x2 ;  /* 0x0000002722147211 */ /* 0x080fe200078010ff */
[----:B------:R2:W-:Y:S01]  /*2e00*/  STL.64 [R1+0x2e8], R18 ;  /* 0x0002e81201007387 */ /* 0x0005e20000100a00 */
[----:B---3--:R-:W-:-:S02]  /*2e10*/  LEA R12, P4, R31, R39, 0x2 ;  /* 0x000000271f0c7211 */ /* 0x008fc400078810ff */
[-C--:B------:R-:W-:Y:S01]  /*2e20*/  LEA.HI.X.SX32 R23, R33, R40.reuse, 0x2, P6 ;  /* 0x0000002821177211 */ /* 0x080fe200030f16ff */
[----:B------:R-:W-:Y:S01]  /*2e30*/  STL.64 [R1+0x2e0], R54 ;  /* 0x0002e03601007387 */ /* 0x000fe20000100a00 */
[-C--:B------:R-:W-:Y:S01]  /*2e40*/  LEA.HI.X.SX32 R13, R31, R40.reuse, 0x2, P4 ;  /* 0x000000281f0d7211 */ /* 0x080fe200020f16ff */
[----:B------:R-:W-:Y:S01]  /*2e50*/  IMAD R31, R2, 0x22, RZ ;  /* 0x00000022021f7824 */ /* 0x000fe200078e02ff */
[-C--:B----4-:R-:W-:Y:S01]  /*2e60*/  LEA R52, P5, R32, R39.reuse, 0x2 ;  /* 0x0000002720347211 */ /* 0x090fe200078a10ff */
[----:B------:R3:W-:Y:S01]  /*2e70*/  STL.64 [R1+0x2f0], R16 ;  /* 0x0002f01001007387 */ /* 0x0007e20000100a00 */
[-C--:B------:R-:W-:Y:S02]  /*2e80*/  LEA.HI.X.SX32 R21, R34, R40.reuse, 0x2, P0 ;  /* 0x0000002822157211 */ /* 0x080fe400000f16ff */
[----:B------:R-:W-:Y:S01]  /*2e90*/  LEA.HI.X.SX32 R53, R32, R40, 0x2, P5 ;  /* 0x0000002820357211 */ /* 0x000fe200028f16ff */
[----:B------:R-:W-:Y:S01]  /*2ea0*/  STL.64 [R1+0x300], R14 ;  /* 0x0003000e01007387 */ /* 0x000fe20000100a00 */
[----:B--2---:R-:W-:-:S02]  /*2eb0*/  LEA R18, P1, R35, R39, 0x2 ;  /* 0x0000002723127211 */ /* 0x004fc400078210ff */
[----:B------:R-:W-:Y:S01]  /*2ec0*/  IADD3 R0, R46, -0x2, RZ ;  /* 0xfffffffe2e007810 */ /* 0x000fe20007ffe0ff */
[----:B------:R2:W-:Y:S01]  /*2ed0*/  STL.64 [R1+0x308], R12 ;  /* 0x0003080c01007387 */ /* 0x0005e20000100a00 */
[-C--:B------:R-:W-:Y:S02]  /*2ee0*/  LEA.HI.X.SX32 R19, R35, R40.reuse, 0x2, P1 ;  /* 0x0000002823137211 */ /* 0x080fe400008f16ff */
[----:B------:R-:W-:Y:S01]  /*2ef0*/  ISETP.GE.U32.AND P0, PT, R0, 0x7fffffbf, PT ;  /* 0x7fffffbf0000780c */ /* 0x000fe20003f06070 */
[----:B------:R-:W-:Y:S01]  /*2f00*/  STL.64 [R1+0x318], R52 ;  /* 0x0003183401007387 */ /* 0x000fe20000100a00 */
[-C--:B---3--:R-:W-:Y:S01]  /*2f10*/  LEA R16, P2, R36, R39.reuse, 0x2 ;  /* 0x0000002724107211 */ /* 0x088fe200078410ff */
[----:B------:R-:W-:Y:S01]  /*2f20*/  IMAD R0, R41, UR5, RZ ;  /* 0x0000000529007c24 */ /* 0x000fe2000f8e02ff */
[----:B------:R-:W-:Y:S01]  /*2f30*/  ISETP.GE.U32.AND P6, PT, R4, 0x7fffffbd, PT ;  /* 0x7fffffbd0400780c */ /* 0x000fe20003fc6070 */
[----:B------:R-:W-:Y:S01]  /*2f40*/  STL.64 [R1+0x320], R22 ;  /* 0x0003201601007387 */ /* 0x000fe20000100a00 */
[-C--:B------:R-:W-:Y:S01]  /*2f50*/  LEA.HI.X.SX32 R17, R36, R40.reuse, 0x2, P2 ;  /* 0x0000002824117211 */ /* 0x080fe200010f16ff */
[----:B------:R-:W-:Y:S01]  /*2f60*/  IMAD R4, R43, UR5, RZ ;  /* 0x000000052b047c24 */ /* 0x000fe2000f8e02ff */
[----:B------:R-:W-:Y:S01]  /*2f70*/  ISETP.GE.U32.AND P1, PT, R3, 0x7fffffbe, PT ;  /* 0x7fffffbe0300780c */ /* 0x000fe20003f26070 */
[----:B------:R3:W-:Y:S01]  /*2f80*/  STL.64 [R1+0x330], R20 ;  /* 0x0003301401007387 */ /* 0x0007e20000100a00 */
[-C--:B--2---:R-:W-:Y:S01]  /*2f90*/  LEA R12, P4, R5, R39.reuse, 0x2 ;  /* 0x00000027050c7211 */ /* 0x084fe200078810ff */
[----:B------:R-:W-:Y:S01]  /*2fa0*/  IMAD R3, R42, UR5, RZ ;  /* 0x000000052a037c24 */ /* 0x000fe2000f8e02ff */
[----:B------:R-:W-:Y:S01]  /*2fb0*/  LEA R14, P3, R37, R39, 0x2 ;  /* 0x00000027250e7211 */ /* 0x000fe200078610ff */
[----:B------:R-:W-:Y:S01]  /*2fc0*/  STL.64 [R1+0x338], R18 ;  /* 0x0003381201007387 */ /* 0x000fe20000100a00 */
[----:B------:R-:W-:Y:S01]  /*2fd0*/  LEA.HI.X.SX32 R13, R5, R40, 0x2, P4 ;  /* 0x00000028050d7211 */ /* 0x000fe200020f16ff */
[----:B------:R-:W-:Y:S01]  /*2fe0*/  IMAD R39, R2, 0x23, RZ ;  /* 0x0000002302277824 */ /* 0x000fe200078e02ff */
[----:B------:R-:W-:Y:S01]  /*2ff0*/  IADD3 R5, R49, -0x21, RZ ;  /* 0xffffffdf31057810 */ /* 0x000fe20007ffe0ff */
[----:B------:R-:W-:Y:S01]  /*3000*/  STL.64 [R1+0x348], R16 ;  /* 0x0003481001007387 */ /* 0x000fe20000100a00 */
[----:B------:R-:W-:-:S02]  /*3010*/  ISETP.GE.U32.AND P2, PT, R38, 0x7fffffc0, PT ;  /* 0x7fffffc02600780c */ /* 0x000fc40003f46070 */
[----:B------:R-:W-:Y:S01]  /*3020*/  LEA.HI.X.SX32 R15, R37, R40, 0x2, P3 ;  /* 0x00000028250f7211 */ /* 0x000fe200018f16ff */
[----:B------:R2:W-:Y:S01]  /*3030*/  STL.64 [R1+0x358], R12 ;  /* 0x0003580c01007387 */ /* 0x0005e20000100a00 */
[----:B---3--:R-:W-:Y:S02]  /*3040*/  LEA R20, P4, R0, UR6, 0x2 ;  /* 0x0000000600147c11 */ /* 0x008fe4000f8810ff */
[----:B------:R-:W-:Y:S01]  /*3050*/  ISETP.GE.U32.AND P5, PT, R5, 0x7fffffa0, PT ;  /* 0x7fffffa00500780c */ /* 0x000fe20003fa6070 */
[----:B------:R-:W-:Y:S01]  /*3060*/  IMAD R5, R44, UR5, RZ ;  /* 0x000000052c057c24 */ /* 0x000fe2000f8e02ff */
[----:B------:R-:W-:Y:S01]  /*3070*/  LEA.HI.X.SX32 R21, R0, UR7, 0x2, P4 ;  /* 0x0000000700157c11 */ /* 0x000fe2000a0f16ff */
[----:B------:R3:W-:Y:S01]  /*3080*/  STL.64 [R1+0x350], R14 ;  /* 0x0003500e01007387 */ /* 0x0007e20000100a00 */
[C---:B------:R-:W-:Y:S02]  /*3090*/  LEA R24, P4, R4.reuse, UR6, 0x2 ;  /* 0x0000000604187c11 */ /* 0x040fe4000f8810ff */
[C---:B------:R-:W-:Y:S01]  /*30a0*/  LEA R22, P3, R3.reuse, UR6, 0x2 ;  /* 0x0000000603167c11 */ /* 0x040fe2000f8610ff */
[----:B------:R-:W-:Y:S01]  /*30b0*/  @!PT LDS RZ, [RZ] ;  /* 0x00000000fffff984 */ /* 0x000fe20000000800 */
[----:B------:R-:W-:Y:S01]  /*30c0*/  @!PT LDS RZ, [RZ] ;  /* 0x00000000fffff984 */ /* 0x000fe20000000800 */
[----:B------:R-:W-:Y:S01]  /*30d0*/  @!PT LDS RZ, [RZ] ;  /* 0x00000000fffff984 */ /* 0x000fe20000000800 */
[----:B------:R-:W-:Y:S01]  /*30e0*/  LDGSTS.E [R234], desc[UR48][R20.64], !P2 ;  /* 0x0000000014ea7fae */ /* 0x000fe2000d121870 */
[----:B------:R-:W-:Y:S01]  /*30f0*/  LEA.HI.X.SX32 R25, R4, UR7, 0x2, P4 ;  /* 0x0000000704197c11 */ /* 0x000fe2000a0f16ff */
[----:B--2---:R-:W2:Y:S01]  /*3100*/  LDC R12, c[0x0][0x230] ;  /* 0x00008c00ff0c7b82 */ /* 0x004ea20000000800 */
[----:B------:R-:W-:Y:S01]  /*3110*/  LEA.HI.X.SX32 R23, R3, UR7, 0x2, P3 ;  /* 0x0000000703177c11 */ /* 0x000fe200098f16ff */
[----:B------:R-:W-:Y:S01]  /*3120*/  IMAD.WIDE R28, R2, 0x4, R20 ;  /* 0x00000004021c7825 */ /* 0x000fe200078e0214 */
[----:B------:R-:W-:-:S02]  /*3130*/  LEA R18, P3, R5, UR6, 0x2 ;  /* 0x0000000605127c11 */ /* 0x000fc4000f8610ff */
[----:B------:R-:W-:Y:S01]  /*3140*/  ISETP.GE.U32.AND P4, PT, R8, 0x7fffff9f, PT ;  /* 0x7fffff9f0800780c */ /* 0x000fe20003f86070 */
[----:B------:R-:W-:Y:S01]  /*3150*/  LDGSTS.E [R234+0x4000], desc[UR48][R22.64], !P2 ;  /* 0x0400000016ea7fae */ /* 0x000fe2000d121870 */
[----:B------:R-:W-:Y:S01]  /*3160*/  LEA.HI.X.SX32 R19, R5, UR7, 0x2, P3 ;  /* 0x0000000705137c11 */ /* 0x000fe200098f16ff */
[----:B------:R-:W4:Y:S01]  /*3170*/  LDC R13, c[0x0][0x230] ;  /* 0x00008c00ff0d7b82 */ /* 0x000f220000000800 */
[C---:B------:R-:W-:Y:S01]  /*3180*/  IMAD.WIDE R26, R2.reuse, 0x4, R22 ;  /* 0x00000004021a7825 */ /* 0x040fe200078e0216 */
[----:B------:R-:W-:Y:S01]  /*3190*/  LDGSTS.E [R234+0x8000], desc[UR48][R24.64], !P2 ;  /* 0x0800000018ea7fae */ /* 0x000fe2000d121870 */
[C---:B------:R-:W-:Y:S02]  /*31a0*/  SHF.L.U32 R97, R2.reuse, 0x3, RZ ;  /* 0x0000000302617819 */ /* 0x040fe400000006ff */
[C---:B------:R-:W-:Y:S01]  /*31b0*/  IMAD.WIDE R16, R2.reuse, 0x4, R24 ;  /* 0x0000000402107825 */ /* 0x040fe200078e0218 */
[----:B------:R-:W-:Y:S02]  /*31c0*/  LDGSTS.E [R234+0xc000], desc[UR48][R18.64], !P2 ;  /* 0x0c00000012ea7fae */ /* 0x000fe4000d121870 */
[----:B------:R-:W1:Y:S01]  /*31d0*/  LDC R4, c[0x0][0x230] ;  /* 0x00008c00ff047b82 */ /* 0x000e620000000800 */
[C---:B---3--:R-:W-:Y:S01]  /*31e0*/  IMAD.WIDE R14, R2.reuse, 0x4, R18 ;  /* 0x00000004020e7825 */ /* 0x048fe200078e0212 */
[----:B------:R3:W-:Y:S03]  /*31f0*/  STL.64 [R1+0x98], R28 ;  /* 0x0000981c01007387 */ /* 0x0007e60000100a00 */
[C---:B------:R-:W-:Y:S01]  /*3200*/  IMAD.SHL.U32 R3, R2.reuse, 0x2, RZ ;  /* 0x0000000202037824 */ /* 0x040fe200078e00ff */
[----:B------:R3:W-:Y:S01]  /*3210*/  LDGSTS.E [R234+0x4], desc[UR48][R28.64], !P0 ;  /* 0x000040001cea7fae */ /* 0x0007e2000c121870 */
[----:B------:R-:W-:Y:S01]  /*3220*/  IMAD R5, R2, 0x3, RZ ;  /* 0x0000000302057824 */ /* 0x000fe200078e02ff */
[----:B------:R-:W1:Y:S01]  /*3230*/  LDC R8, c[0x0][0x230] ;  /* 0x00008c00ff087b82 */ /* 0x000e620000000800 */
[----:B--2---:R-:W-:Y:S01]  /*3240*/  VIADD R0, R12, 0xffffffdd ;  /* 0xffffffdd0c007836 */ /* 0x004fe20000000000 */
[----:B------:R2:W-:Y:S01]  /*3250*/  STL.64 [R1+0x90], R26 ;  /* 0x0000901a01007387 */ /* 0x0005e20000100a00 */
[----:B------:R-:W-:-:S03]  /*3260*/  IMAD.WIDE R46, R31, 0x4, R20 ;  /* 0x000000041f2e7825 */ /* 0x000fc600078e0214 */
[----:B------:R-:W-:Y:S01]  /*3270*/  ISETP.GE.U32.AND P3, PT, R0, 0x7fffff9e, PT ;  /* 0x7fffff9e0000780c */ /* 0x000fe20003f66070 */
[----:B------:R2:W-:Y:S01]  /*3280*/  LDGSTS.E [R234+0x4004], desc[UR48][R26.64], !P0 ;  /* 0x040040001aea7fae */ /* 0x0005e2000c121870 */
[----:B----4-:R-:W-:Y:S01]  /*3290*/  IADD3 R0, R13, -0x24, RZ ;  /* 0xffffffdc0d007810 */ /* 0x010fe20007ffe0ff */
[----:B------:R-:W-:Y:S02]  /*32a0*/  IMAD.WIDE R12, R3, 0x4, R18 ;  /* 0x00000004030c7825 */ /* 0x000fe400078e0212 */
[----:B------:R4:W-:Y:S01]  /*32b0*/  STL.64 [R1+0x88], R16 ;  /* 0x0000881001007387 */ /* 0x0009e20000100a00 */
[----:B------:R-:W-:Y:S01]  /*32c0*/  ISETP.GE.U32.AND P2, PT, R0, 0x7fffff9d, PT ;  /* 0x7fffff9d0000780c */ /* 0x000fe20003f46070 */
[----:B---3--:R-:W-:Y:S01]  /*32d0*/  IMAD.WIDE R28, R5, 0x4, R20 ;  /* 0x00000004051c7825 */ /* 0x008fe200078e0214 */
[----:B-1----:R-:W-:Y:S01]  /*32e0*/  IADD3 R0, R11, -0x5, RZ ;  /* 0xfffffffb0b007810 */ /* 0x002fe20007ffe0ff */
[----:B------:R4:W-:Y:S01]  /*32f0*/  LDGSTS.E [R234+0x8004], desc[UR48][R16.64], !P0 ;  /* 0x0800400010ea7fae */ /* 0x0009e2000c121870 */
[----:B------:R-:W1:Y:S01]  /*3300*/  LDC R11, c[0x0][0x230] ;  /* 0x00008c00ff0b7b82 */ /* 0x000e620000000800 */
[----:B------:R-:W-:-:S02]  /*3310*/  IMAD.WIDE R48, R31, 0x4, R22 ;  /* 0x000000041f307825 */ /* 0x000fc400078e0216 */
[----:B------:R3:W-:Y:S02]  /*3320*/  STL.64 [R1+0x80], R14 ;  /* 0x0000800e01007387 */ /* 0x0007e40000100a00 */
[C---:B--2---:R-:W-:Y:S02]  /*3330*/  IMAD.WIDE R26, R3.reuse, 0x4, R20 ;  /* 0x00000004031a7825 */ /* 0x044fe400078e0214 */
[----:B------:R3:W-:Y:S01]  /*3340*/  LDGSTS.E [R234+0xc004], desc[UR48][R14.64], !P0 ;  /* 0x0c0040000eea7fae */ /* 0x0007e2000c121870 */
[----:B------:R-:W-:Y:S01]  /*3350*/  ISETP.GE.U32.AND P0, PT, R0, 0x7fffffbc, PT ;  /* 0x7fffffbc0000780c */ /* 0x000fe20003f06070 */
[----:B------:R-:W-:Y:S02]  /*3360*/  VIADD R0, R4, 0xfffffffa ;  /* 0xfffffffa04007836 */ /* 0x000fe40000000000 */
[----:B----4-:R-:W-:Y:S01]  /*3370*/  IMAD.WIDE R16, R3, 0x4, R22 ;  /* 0x0000000403107825 */ /* 0x010fe200078e0216 */
[----:B------:R-:W2:Y:S01]  /*3380*/  LDC R4, c[0x0][0x230] ;  /* 0x00008c00ff047b82 */ /* 0x000ea20000000800 */
[----:B------:R4:W-:Y:S02]  /*3390*/  STL.64 [R1+0x78], R26 ;  /* 0x0000781a01007387 */ /* 0x0009e40000100a00 */
[----:B------:R-:W-:-:S02]  /*33a0*/  IMAD.WIDE R50, R31, 0x4, R24 ;  /* 0x000000041f327825 */ /* 0x000fc400078e0218 */
[----:B------:R4:W-:Y:S02]  /*33b0*/  LDGSTS.E [R234+0x8], desc[UR48][R26.64], !P1 ;  /* 0x000080001aea7fae */ /* 0x0009e4000c921870 */
[----:B---3--:R-:W-:Y:S02]  /*33c0*/  IMAD.WIDE R14, R3, 0x4, R24 ;  /* 0x00000004030e7825 */ /* 0x008fe400078e0218 */
[----:B------:R-:W3:Y:S01]  /*33d0*/  LDC R3, c[0x0][0x230] ;  /* 0x00008c00ff037b82 */ /* 0x000ee20000000800 */
[----:B------:R4:W-:Y:S01]  /*33e0*/  STL.64 [R1+0x70], R16 ;  /* 0x0000701001007387 */ /* 0x0009e20000100a00 */
[----:B------:R-:W-:-:S03]  /*33f0*/  IMAD.WIDE R30, R31, 0x4, R18 ;  /* 0x000000041f1e7825 */ /* 0x000fc600078e0212 */
[----:B------:R1:W-:Y:S01]  /*3400*/  LDGSTS.E [R234+0x4008], desc[UR48][R16.64], !P1 ;  /* 0x0400800010ea7fae */ /* 0x0003e2000c921870 */
[----:B------:R-:W-:-:S03]  /*3410*/  IMAD.WIDE R52, R39, 0x4, R20 ;  /* 0x0000000427347825 */ /* 0x000fc600078e0214 */
[----:B------:R1:W-:Y:S01]  /*3420*/  STL.64 [R1+0x68], R14 ;  /* 0x0000680e01007387 */ /* 0x0003e20000100a00 */
[----:B----4-:R-:W-:Y:S02]  /*3430*/  IMAD.SHL.U32 R27, R2, 0x20, RZ ;  /* 0x00000020021b7824 */ /* 0x010fe400078e00ff */
[----:B------:R-:W-:Y:S01]  /*3440*/  IMAD.WIDE R54, R39, 0x4, R22 ;  /* 0x0000000427367825 */ /* 0x000fe200078e0216 */
[----:B------:R4:W-:Y:S03]  /*3450*/  LDGSTS.E [R234+0x8008], desc[UR48][R14.64], !P1 ;  /* 0x080080000eea7fae */ /* 0x0009e6000c921870 */
[----:B------:R-:W-:Y:S01]  /*3460*/  IMAD.WIDE R32, R27, 0x4, R20 ;  /* 0x000000041b207825 */ /* 0x000fe200078e0214 */
[----:B------:R4:W-:Y:S03]  /*3470*/  STL.64 [R1+0x60], R12 ;  /* 0x0000600c01007387 */ /* 0x0009e60000100a00 */
[----:B-1----:R-:W-:Y:S01]  /*3480*/  IMAD.WIDE R16, R5, 0x4, R22 ;  /* 0x0000000405107825 */ /* 0x002fe200078e0216 */
[----:B------:R1:W-:Y:S01]  /*3490*/  LDGSTS.E [R234+0xc008], desc[UR48][R12.64], !P1 ;  /* 0x0c0080000cea7fae */ /* 0x0003e2000c921870 */
[----:B------:R-:W-:-:S02]  /*34a0*/  ISETP.GE.U32.AND P1, PT, R0, 0x7fffffbb, PT ;  /* 0x7fffffbb0000780c */ /* 0x000fc40003f26070 */
[----:B------:R-:W-:Y:S01]  /*34b0*/  IADD3 R0, R8, -0x7, RZ ;  /* 0xfffffff908007810 */ /* 0x000fe20007ffe0ff */
[----:B----4-:R-:W-:Y:S01]  /*34c0*/  IMAD.WIDE R14, R5, 0x4, R24 ;  /* 0x00000004050e7825 */ /* 0x010fe200078e0218 */
[----:B------:R4:W-:Y:S01]  /*34d0*/  LDGSTS.E [R234+0xc], desc[UR48][R28.64], !P6 ;  /* 0x0000c0001cea7fae */ /* 0x0009e2000f121870 */
[----:B------:R-:W2:Y:S02]  /*34e0*/  LDC R8, c[0x0][0x230] ;  /* 0x00008c00ff087b82 */ /* 0x000ea40000000800 */
[----:B------:R-:W-:Y:S01]  /*34f0*/  IMAD.WIDE R34, R27, 0x4, R22 ;  /* 0x000000041b227825 */ /* 0x000fe200078e0216 */
[----:B------:R2:W-:Y:S03]  /*3500*/  LDGSTS.E [R234+0x400c], desc[UR48][R16.64], !P6 ;  /* 0x0400c00010ea7fae */ /* 0x0005e6000f121870 */
[----:B-1----:R-:W-:Y:S01]  /*3510*/  IMAD.WIDE R12, R5, 0x4, R18 ;  /* 0x00000004050c7825 */ /* 0x002fe200078e0212 */
[----:B------:R4:W-:Y:S01]  /*3520*/  STL.64 [R1+0x58], R28 ;  /* 0x0000581c01007387 */ /* 0x0009e20000100a00 */
[----:B------:R-:W1:Y:S02]  /*3530*/  LDC R5, c[0x0][0x230] ;  /* 0x00008c00ff057b82 */ /* 0x000e640000000800 */
[C---:B------:R-:W-:Y:S01]  /*3540*/  IMAD.WIDE R36, R27.reuse, 0x4, R24 ;  /* 0x000000041b247825 */ /* 0x040fe200078e0218 */
[----:B------:R2:W-:Y:S03]  /*3550*/  LDGSTS.E [R234+0x800c], desc[UR48][R14.64], !P6 ;  /* 0x0800c0000eea7fae */ /* 0x0005e6000f121870 */
[----:B------:R-:W-:Y:S01]  /*3560*/  IMAD.WIDE R26, R27, 0x4, R18 ;  /* 0x000000041b1a7825 */ /* 0x000fe200078e0212 */
[----:B------:R1:W-:Y:S01]  /*3570*/  LDGSTS.E [R234+0xc00c], desc[UR48][R12.64], !P6 ;  /* 0x0c00c0000cea7fae */ /* 0x0003e2000f121870 */
[----:B------:R-:W-:-:S02]  /*3580*/  ISETP.GE.U32.AND P6, PT, R0, 0x7fffffba, PT ;  /* 0x7fffffba0000780c */ /* 0x000fc40003fc6070 */
[----:B------:R-:W-:Y:S01]  /*3590*/  VIADD R0, R11, 0xfffffff8 ;  /* 0xfffffff80b007836 */ /* 0x000fe20000000000 */
[----:B------:R1:W-:Y:S01]  /*35a0*/  LDGSTS.E [R234+0x10000], desc[UR48][R32.64], !P5 ;  /* 0x1000000020ea7fae */ /* 0x0003e2000e921870 */
[----:B----4-:R-:W-:Y:S01]  /*35b0*/  IMAD R29, R2, 0x21, RZ ;  /* 0x00000021021d7824 */ /* 0x010fe200078e02ff */
[----:B------:R-:W4:Y:S01]  /*35c0*/  LDC R11, c[0x0][0x230] ;  /* 0x00008c00ff0b7b82 */ /* 0x000f220000000800 */
[----:B------:R-:W-:Y:S01]  /*35d0*/  IMAD.WIDE R56, R39, 0x4, R24 ;  /* 0x0000000427387825 */ /* 0x000fe200078e0218 */
[----:B------:R-:W-:Y:S03]  /*35e0*/  LDGSTS.E [R234+0x14000], desc[UR48][R34.64], !P5 ;  /* 0x1400000022ea7fae */ /* 0x000fe6000e921870 */
[C---:B------:R-:W-:Y:S01]  /*35f0*/  IMAD.WIDE R40, R29.reuse, 0x4, R20 ;  /* 0x000000041d287825 */ /* 0x040fe200078e0214 */
[----:B------:R-:W-:Y:S03]  /*3600*/  LDGSTS.E [R234+0x18000], desc[UR48][R36.64], !P5 ;  /* 0x1800000024ea7fae */ /* 0x000fe6000e921870 */
[----:B------:R-:W-:Y:S01]  /*3610*/  IMAD.WIDE R42, R29, 0x4, R22 ;  /* 0x000000041d2a7825 */ /* 0x000fe200078e0216 */
[----:B------:R1:W-:Y:S01]  /*3620*/  LDGSTS.E [R234+0x1c000], desc[UR48][R26.64], !P5 ;  /* 0x1c0000001aea7fae */ /* 0x0003e2000e921870 */
[----:B------:R-:W-:-:S02]  /*3630*/  ISETP.GE.U32.AND P5, PT, R0, 0x7fffffb9, PT ;  /* 0x7fffffb90000780c */ /* 0x000fc40003fa6070 */
[C---:B------:R-:W-:Y:S01]  /*3640*/  IMAD.WIDE R44, R29.reuse, 0x4, R24 ;  /* 0x000000041d2c7825 */ /* 0x040fe200078e0218 */
[----:B------:R-:W-:Y:S03]  /*3650*/  LDGSTS.E [R234+0x10004], desc[UR48][R40.64], !P4 ;  /* 0x1000400028ea7fae */ /* 0x000fe6000e121870 */
[----:B------:R-:W-:Y:S01]  /*3660*/  IMAD.WIDE R28, R29, 0x4, R18 ;  /* 0x000000041d1c7825 */ /* 0x000fe200078e0212 */
[----:B------:R-:W-:Y:S03]  /*3670*/  LDGSTS.E [R234+0x14004], desc[UR48][R42.64], !P4 ;  /* 0x140040002aea7fae */ /* 0x000fe6000e121870 */
[----:B---3--:R-:W-:Y:S01]  /*3680*/  VIADD R0, R3, 0xffffffdb ;  /* 0xffffffdb03007836 */ /* 0x008fe20000000000 */
[----:B------:R-:W-:Y:S01]  /*3690*/  LDGSTS.E [R234+0x18004], desc[UR48][R44.64], !P4 ;  /* 0x180040002cea7fae */ /* 0x000fe2000e121870 */
[----:B------:R-:W-:-:S02]  /*36a0*/  IMAD.SHL.U32 R3, R2, 0x4, RZ ;  /* 0x0000000402037824 */ /* 0x000fc400078e00ff */
[----:B------:R-:W-:Y:S01]  /*36b0*/  IMAD.WIDE R38, R39, 0x4, R18 ;  /* 0x0000000427267825 */ /* 0x000fe200078e0212 */
[----:B------:R3:W-:Y:S01]  /*36c0*/  LDGSTS.E [R234+0x1c004], desc[UR48][R28.64], !P4 ;  /* 0x1c0040001cea7fae */ /* 0x0007e2000e121870 */
[----:B------:R-:W-:Y:S02]  /*36d0*/  ISETP.GE.U32.AND P4, PT, R0, 0x7fffff9c, PT ;  /* 0x7fffff9c0000780c */ /* 0x000fe40003f86070 */
[----:B--2---:R-:W-:Y:S01]  /*36e0*/  IADD3 R0, R4, -0x26, RZ ;  /* 0xffffffda04007810 */ /* 0x004fe20007ffe0ff */
[----:B------:R2:W-:Y:S01]  /*36f0*/  STL.64 [R1+0x50], R16 ;  /* 0x0000501001007387 */ /* 0x0005e20000100a00 */
[----:B------:R-:W3:Y:S01]  /*3700*/  LDC R4, c[0x0][0x230] ;  /* 0x00008c00ff047b82 */ /* 0x000ee20000000800 */
[C---:B------:R-:W-:Y:S02]  /*3710*/  IMAD.WIDE R64, R3.reuse, 0x4, R20 ;  /* 0x0000000403407825 */ /* 0x040fe400078e0214 */
[----:B------:R-:W-:Y:S02]  /*3720*/  LDGSTS.E [R234+0x10008], desc[UR48][R46.64], !P3 ;  /* 0x100080002eea7fae */ /* 0x000fe4000d921870 */
[----:B------:R-:W-:-:S02]  /*3730*/  IMAD.WIDE R60, R3, 0x4, R22 ;  /* 0x00000004033c7825 */ /* 0x000fc400078e0216 */
[----:B------:R1:W-:Y:S02]  /*3740*/  STL.64 [R1+0x48], R14 ;  /* 0x0000480e01007387 */ /* 0x0003e40000100a00 */
[C---:B------:R-:W-:Y:S02]  /*3750*/  IMAD.WIDE R250, R245.reuse, 0x4, R20 ;  /* 0x00000004f5fa7825 */ /* 0x040fe400078e0214 */
[----:B------:R-:W-:Y:S01]  /*3760*/  LDGSTS.E [R234+0x14008], desc[UR48][R48.64], !P3 ;  /* 0x1400800030ea7fae */ /* 0x000fe2000d921870 */
[C---:B--2---:R-:W-:Y:S01]  /*3770*/  LOP3.LUT R17, R6.reuse, 0x10, RZ, 0x3c, !PT ;  /* 0x0000001006117812 */ /* 0x044fe200078e3cff */
[----:B------:R-:W-:Y:S01]  /*3780*/  IMAD.WIDE R248, R245, 0x4, R22 ;  /* 0x00000004f5f87825 */ /* 0x000fe200078e0216 */
[----:B------:R-:W-:Y:S01]  /*3790*/  LOP3.LUT R16, R6, 0x20, RZ, 0x3c, !PT ;  /* 0x0000002006107812 */ /* 0x000fe200078e3cff */
[----:B------:R2:W-:Y:S01]  /*37a0*/  STL.64 [R1+0x40], R12 ;  /* 0x0000400c01007387 */ /* 0x0005e20000100a00 */
[----:B------:R-:W-:Y:S01]  /*37b0*/  IADD3 R17, R17, UR10, RZ ;  /* 0x0000000a11117c10 */ /* 0x000fe2000fffe0ff */
[--C-:B------:R-:W-:Y:S01]  /*37c0*/  IMAD.WIDE R246, R245, 0x4, R24.reuse ;  /* 0x00000004f5f67825 */ /* 0x100fe200078e0218 */
[----:B------:R-:W-:Y:S01]  /*37d0*/  IADD3 R16, R16, UR10, RZ ;  /* 0x0000000a10107c10 */ /* 0x000fe2000fffe0ff */
[----:B------:R-:W-:Y:S02]  /*37e0*/  LDGSTS.E [R234+0x18008], desc[UR48][R50.64], !P3 ;  /* 0x1800800032ea7fae */ /* 0x000fe4000d921870 */
[----:B-1----:R-:W-:-:S02]  /*37f0*/  IMAD.WIDE R14, R3, 0x4, R24 ;  /* 0x00000004030e7825 */ /* 0x002fc400078e0218 */
[----:B------:R1:W-:Y:S02]  /*3800*/  STL.64 [R1+0xd00], R32 ;  /* 0x000d002001007387 */ /* 0x0003e40000100a00 */
[--C-:B------:R-:W-:Y:S02]  /*3810*/  IMAD.WIDE R244, R245, 0x4, R18.reuse ;  /* 0x00000004f5f47825 */ /* 0x100fe400078e0212 */
[----:B------:R-:W-:Y:S01]  /*3820*/  LDGSTS.E [R234+0x1c008], desc[UR48][R30.64], !P3 ;  /* 0x1c0080001eea7fae */ /* 0x000fe2000d921870 */
[----:B------:R-:W-:Y:S01]  /*3830*/  ISETP.GE.U32.AND P3, PT, R0, 0x7fffff9b, PT ;  /* 0x7fffff9b0000780c */ /* 0x000fe20003f66070 */
[----:B------:R-:W-:Y:S02]  /*3840*/  VIADD R0, R5, 0xffffffd9 ;  /* 0xffffffd905007836 */ /* 0x000fe40000000000 */
[----:B------:R-:W-:Y:S01]  /*3850*/  STL.64 [R1+0xd08], R34 ;  /* 0x000d082201007387 */ /* 0x000fe20000100a00 */
[----:B--2---:R-:W-:Y:S02]  /*3860*/  IMAD.WIDE R12, R3, 0x4, R18 ;  /* 0x00000004030c7825 */ /* 0x004fe400078e0212 */
[----:B------:R-:W2:Y:S01]  /*3870*/  LDC R3, c[0x0][0x230] ;  /* 0x00008c00ff037b82 */ /* 0x000ea20000000800 */
[----:B------:R-:W-:Y:S01]  /*3880*/  STL.64 [R1+0xd10], R36 ;  /* 0x000d102401007387 */ /* 0x000fe20000100a00 */
[----:B------:R-:W-:Y:S01]  /*3890*/  IMAD R5, R2, 0x5, RZ ;  /* 0x0000000502057824 */ /* 0x000fe200078e02ff */
[----:B-1----:R-:W-:Y:S01]  /*38a0*/  MOV R33, R59 ;  /* 0x0000003b00217202 */ /* 0x002fe20000000f00 */
[C---:B------:R-:W-:Y:S01]  /*38b0*/  IMAD.WIDE R242, R237.reuse, 0x4, R20 ;  /* 0x00000004edf27825 */ /* 0x040fe200078e0214 */
[----:B------:R1:W-:Y:S03]  /*38c0*/  STL.64 [R1+0xd18], R26 ;  /* 0x000d181a01007387 */ /* 0x0003e60000100a00 */
[C---:B------:R-:W-:Y:S01]  /*38d0*/  IMAD.WIDE R240, R237.reuse, 0x4, R22 ;  /* 0x00000004edf07825 */ /* 0x040fe200078e0216 */
[----:B------:R-:W-:Y:S03]  /*38e0*/  LDGSTS.E [R234+0x1000c], desc[UR48][R52.64], !P2 ;  /* 0x1000c00034ea7fae */ /* 0x000fe6000d121870 */
[C---:B------:R-:W-:Y:S01]  /*38f0*/  IMAD.WIDE R238, R237.reuse, 0x4, R24 ;  /* 0x00000004edee7825 */ /* 0x040fe200078e0218 */
[----:B------:R-:W-:Y:S03]  /*3900*/  STL.64 [R1+0xd20], R40 ;  /* 0x000d202801007387 */ /* 0x000fe60000100a00 */
[----:B------:R-:W-:Y:S01]  /*3910*/  IMAD.WIDE R236, R237, 0x4, R18 ;  /* 0x00000004edec7825 */ /* 0x000fe200078e0212 */
[----:B------:R-:W-:Y:S03]  /*3920*/  LDGSTS.E [R234+0x1400c], desc[UR48][R54.64], !P2 ;  /* 0x1400c00036ea7fae */ /* 0x000fe6000d121870 */
[----:B-1----:R-:W-:Y:S01]  /*3930*/  IMAD.WIDE R26, R5, 0x4, R22 ;  /* 0x00000004051a7825 */ /* 0x002fe200078e0216 */
[----:B------:R-:W-:Y:S03]  /*3940*/  STL.64 [R1+0xd28], R42 ;  /* 0x000d282a01007387 */ /* 0x000fe60000100a00 */
[----:B------:R-:W-:Y:S01]  /*3950*/  IMAD.MOV.U32 R32, RZ, RZ, R58 ;  /* 0x000000ffff207224 */ /* 0x000fe200078e003a */
[----:B------:R-:W-:Y:S01]  /*3960*/  LDGSTS.E [R234+0x1800c], desc[UR48][R56.64], !P2 ;  /* 0x1800c00038ea7fae */ /* 0x000fe2000d121870 */
[----:B------:R-:W-:-:S03]  /*3970*/  IMAD.WIDE R66, R73, 0x4, R20 ;  /* 0x0000000449427825 */ /* 0x000fc600078e0214 */
[----:B------:R-:W-:Y:S01]  /*3980*/  STL.64 [R1+0xd30], R44 ;  /* 0x000d302c01007387 */ /* 0x000fe20000100a00 */
[----:B------:R-:W-:-:S03]  /*3990*/  IMAD.WIDE R68, R73, 0x4, R22 ;  /* 0x0000000449447825 */ /* 0x000fc600078e0216 */
[----:B------:R-:W-:Y:S01]  /*39a0*/  LDGSTS.E [R234+0x1c00c], desc[UR48][R38.64], !P2 ;  /* 0x1c00c00026ea7fae */ /* 0x000fe2000d121870 */
[----:B------:R-:W-:Y:S01]  /*39b0*/  ISETP.GE.U32.AND P2, PT, R0, 0x7fffff9a, PT ;  /* 0x7fffff9a0000780c */ /* 0x000fe20003f46070 */
[----:B----4-:R-:W-:Y:S01]  /*39c0*/  VIADD R0, R11, 0xffffffd8 ;  /* 0xffffffd80b007836 */ /* 0x010fe20000000000 */
[----:B------:R-:W-:Y:S01]  /*39d0*/  LOP3.LUT R11, R6, 0x70, RZ, 0x3c, !PT ;  /* 0x00000070060b7812 */ /* 0x000fe200078e3cff */
[----:B------:R3:W-:Y:S01]  /*39e0*/  STL.64 [R1+0xd38], R28 ;  /* 0x000d381c01007387 */ /* 0x0007e20000100a00 */
[----:B------:R-:W-:Y:S02]  /*39f0*/  IMAD.WIDE R70, R73, 0x4, R24 ;  /* 0x0000000449467825 */ /* 0x000fe400078e0218 */
[----:B------:R-:W-:Y:S01]  /*3a00*/  IADD3 R11, R11, UR10, RZ ;  /* 0x0000000a0b0b7c10 */ /* 0x000fe2000fffe0ff */
[----:B------:R-:W-:Y:S01]  /*3a10*/  STL.64 [R1+0xd40], R46 ;  /* 0x000d402e01007387 */ /* 0x000fe20000100a00 */
[----:B------:R-:W-:-:S03]  /*3a20*/  IMAD.WIDE R72, R73, 0x4, R18 ;  /* 0x0000000449487825 */ /* 0x000fc600078e0212 */
[----:B------:R-:W-:Y:S01]  /*3a30*/  STL.64 [R1+0xd48], R48 ;  /* 0x000d483001007387 */ /* 0x000fe20000100a00 */
[----:B------:R-:W-:-:S03]  /*3a40*/  IMAD.WIDE R74, R81, 0x4, R20 ;  /* 0x00000004514a7825 */ /* 0x000fc600078e0214 */
[----:B------:R1:W-:Y:S01]  /*3a50*/  LDGSTS.E [R17], desc[UR48][R64.64], !P0 ;  /* 0x0000000040117fae */ /* 0x0003e2000c121870 */
[----:B---3--:R-:W-:-:S03]  /*3a60*/  IMAD.WIDE R28, R5, 0x4, R20 ;  /* 0x00000004051c7825 */ /* 0x008fc600078e0214 */
[----:B------:R-:W-:Y:S01]  /*3a70*/  STL.64 [R1+0xd50], R50 ;  /* 0x000d503201007387 */ /* 0x000fe20000100a00 */
[----:B------:R-:W-:-:S03]  /*3a80*/  IMAD.WIDE R76, R81, 0x4, R22 ;  /* 0x00000004514c7825 */ /* 0x000fc600078e0216 */
[----:B------:R-:W-:Y:S01]  /*3a90*/  LDGSTS.E [R17+0x4000], desc[UR48][R60.64], !P0 ;  /* 0x040000003c117fae */ /* 0x000fe2000c121870 */
[----:B------:R-:W-:-:S03]  /*3aa0*/  IMAD.WIDE R78, R81, 0x4, R24 ;  /* 0x00000004514e7825 */ /* 0x000fc600078e0218 */
[----:B------:R-:W-:Y:S01]  /*3ab0*/  STL.64 [R1+0xd58], R30 ;  /* 0x000d581e01007387 */ /* 0x000fe20000100a00 */
[----:B------:R-:W-:-:S03]  /*3ac0*/  IMAD.WIDE R80, R81, 0x4, R18 ;  /* 0x0000000451507825 */ /* 0x000fc600078e0212 */
[----:B------:R3:W-:Y:S01]  /*3ad0*/  LDGSTS.E [R17+0x8000], desc[UR48][R14.64], !P0 ;  /* 0x080000000e117fae */ /* 0x0007e2000c121870 */
[----:B------:R-:W-:-:S03]  /*3ae0*/  IMAD.WIDE R82, R89, 0x4, R20 ;  /* 0x0000000459527825 */ /* 0x000fc600078e0214 */
[----:B------:R-:W-:Y:S01]  /*3af0*/  STL.64 [R1+0xd60], R52 ;  /* 0x000d603401007387 */ /* 0x000fe20000100a00 */
[----:B------:R-:W-:-:S03]  /*3b00*/  IMAD.WIDE R84, R89, 0x4, R22 ;  /* 0x0000000459547825 */ /* 0x000fc600078e0216 */
[----:B------:R4:W-:Y:S01]  /*3b10*/  LDGSTS.E [R17+0xc000], desc[UR48][R12.64], !P0 ;  /* 0x0c0000000c117fae */ /* 0x0009e2000c121870 */
[----:B------:R-:W-:Y:S01]  /*3b20*/  ISETP.GE.U32.AND P0, PT, R0, 0x7fffff99, PT ;  /* 0x7fffff990000780c */ /* 0x000fe20003f06070 */
[----:B------:R-:W-:Y:S02]  /*3b30*/  VIADD R0, R4, 0xfffffff7 ;  /* 0xfffffff704007836 */ /* 0x000fe40000000000 */
[----:B------:R-:W-:Y:S01]  /*3b40*/  STL.64 [R1+0xd68], R54 ;  /* 0x000d683601007387 */ /* 0x000fe20000100a00 */
[----:B------:R-:W2:Y:S01]  /*3b50*/  LDC R4, c[0x0][0x230] ;  /* 0x00008c00ff047b82 */ /* 0x000ea20000000800 */
[C---:B------:R-:W-:Y:S02]  /*3b60*/  IMAD.WIDE R86, R89.reuse, 0x4, R24 ;  /* 0x0000000459567825 */ /* 0x040fe400078e0218 */
[----:B------:R-:W-:Y:S02]  /*3b70*/  STL.64 [R1+0xd70], R56 ;  /* 0x000d703801007387 */ /* 0x000fe40000100a00 */
[----:B------:R-:W-:-:S02]  /*3b80*/  IMAD.WIDE R88, R89, 0x4, R18 ;  /* 0x0000000459587825 */ /* 0x000fc400078e0212 */
[----:B------:R-:W-:Y:S02]  /*3b90*/  STL.64 [R1+0xd78], R38 ;  /* 0x000d782601007387 */ /* 0x000fe40000100a00 */
[C---:B------:R-:W-:Y:S02]  /*3ba0*/  IMAD.WIDE R90, R97.reuse, 0x4, R20 ;  /* 0x00000004615a7825 */ /* 0x040fe400078e0214 */
[----:B------:R1:W-:Y:S02]  /*3bb0*/  STL.64 [R1+0x38], R64 ;  /* 0x0000384001007387 */ /* 0x0003e40000100a00 */
[C---:B------:R-:W-:Y:S02]  /*3bc0*/  IMAD.WIDE R92, R97.reuse, 0x4, R22 ;  /* 0x00000004615c7825 */ /* 0x040fe400078e0216 */
[----:B------:R-:W-:Y:S02]  /*3bd0*/  STL.64 [R1+0x30], R60 ;  /* 0x0000303c01007387 */ /* 0x000fe40000100a00 */
[----:B------:R-:W-:-:S02]  /*3be0*/  IMAD.WIDE R94, R97, 0x4, R24 ;  /* 0x00000004615e7825 */ /* 0x000fc400078e0218 */
[----:B------:R3:W-:Y:S02]  /*3bf0*/  STL.64 [R1+0x28], R14 ;  /* 0x0000280e01007387 */ /* 0x0007e40000100a00 */
[----:B------:R-:W-:Y:S02]  /*3c00*/  IMAD.WIDE R96, R97, 0x4, R18 ;  /* 0x0000000461607825 */ /* 0x000fe400078e0212 */
[----:B------:R4:W-:Y:S02]  /*3c10*/  STL.64 [R1+0x20], R12 ;  /* 0x0000200c01007387 */ /* 0x0009e40000100a00 */
[----:B-1----:R-:W-:Y:S02]  /*3c20*/  IMAD R65, R2, 0x24, RZ ;  /* 0x0000002402417824 */ /* 0x002fe400078e02ff */
[----:B------:R-:W-:Y:S01]  /*3c30*/  LDGSTS.E [R17+0x4], desc[UR48][R28.64], !P1 ;  /* 0x000040001c117fae */ /* 0x000fe2000c921870 */
[----:B------:R-:W-:-:S03]  /*3c40*/  IMAD.WIDE R98, R105, 0x4, R20 ;  /* 0x0000000469627825 */ /* 0x000fc600078e0214 */
[----:B------:R-:W-:Y:S01]  /*3c50*/  LDGSTS.E [R17+0x4004], desc[UR48][R26.64], !P1 ;  /* 0x040040001a117fae */ /* 0x000fe2000c921870 */
[----:B---3--:R-:W-:-:S03]  /*3c60*/  IMAD.WIDE R14, R5, 0x4, R24 ;  /* 0x00000004050e7825 */ /* 0x008fc600078e0218 */
[----:B------:R-:W-:Y:S01]  /*3c70*/  STL.64 [R1+0x18], R28 ;  /* 0x0000181c01007387 */ /* 0x000fe20000100a00 */
[----:B----4-:R-:W-:Y:S02]  /*3c80*/  IMAD.WIDE R12, R5, 0x4, R18 ;  /* 0x00000004050c7825 */ /* 0x010fe400078e0212 */
[----:B------:R-:W1:Y:S01]  /*3c90*/  LDC R5, c[0x0][0x230] ;  /* 0x00008c00ff057b82 */ /* 0x000e620000000800 */
[----:B------:R3:W-:Y:S01]  /*3ca0*/  LDGSTS.E [R17+0x8004], desc[UR48][R14.64], !P1 ;  /* 0x080040000e117fae */ /* 0x0007e2000c921870 */
[----:B------:R-:W-:-:S03]  /*3cb0*/  IMAD.WIDE R58, R65, 0x4, R20 ;  /* 0x00000004413a7825 */ /* 0x000fc600078e0214 */
[----:B------:R4:W-:Y:S01]  /*3cc0*/  LDGSTS.E [R17+0xc004], desc[UR48][R12.64], !P1 ;  /* 0x0c0040000c117fae */ /* 0x0009e2000c921870 */
[----:B------:R-:W-:Y:S01]  /*3cd0*/  ISETP.GE.U32.AND P1, PT, R0, 0x7fffffb8, PT ;  /* 0x7fffffb80000780c */ /* 0x000fe20003f26070 */
[----:B------:R-:W-:Y:S02]  /*3ce0*/  VIADD R0, R8, 0xfffffff6 ;  /* 0xfffffff608007836 */ /* 0x000fe40000000000 */
[----:B------:R-:W-:Y:S01]  /*3cf0*/  LDGSTS.E [R17+0x8], desc[UR48][R250.64], !P6 ;  /* 0x00008000fa117fae */ /* 0x000fe2000f121870 */
[--C-:B------:R-:W-:Y:S01]  /*3d00*/  IMAD.WIDE R60, R65, 0x4, R22.reuse ;  /* 0x00000004413c7825 */ /* 0x100fe200078e0216 */
[----:B------:R-:W1:Y:S02]  /*3d10*/  LDC R8, c[0x0][0x230] ;  /* 0x00008c00ff087b82 */ /* 0x000e640000000800 */
[----:B------:R-:W-:Y:S01]  /*3d20*/  LDGSTS.E [R17+0x4008], desc[UR48][R248.64], !P6 ;  /* 0x04008000f8117fae */ /* 0x000fe2000f121870 */
[----:B------:R-:W-:-:S03]  /*3d30*/  IMAD.WIDE R100, R105, 0x4, R22 ;  /* 0x0000000469647825 */ /* 0x000fc600078e0216 */
[----:B------:R-:W-:Y:S01]  /*3d40*/  LDGSTS.E [R17+0x8008], desc[UR48][R246.64], !P6 ;  /* 0x08008000f6117fae */ /* 0x000fe2000f121870 */
[----:B------:R-:W-:-:S03]  /*3d50*/  IMAD.WIDE R102, R105, 0x4, R24 ;  /* 0x0000000469667825 */ /* 0x000fc600078e0218 */
[----:B------:R-:W-:Y:S01]  /*3d60*/  LDGSTS.E [R17+0xc008], desc[UR48][R244.64], !P6 ;  /* 0x0c008000f4117fae */ /* 0x000fe2000f121870 */
[----:B------:R-:W-:Y:S01]  /*3d70*/  ISETP.GE.U32.AND P6, PT, R0, 0x7fffffb7, PT ;  /* 0x7fffffb70000780c */ /* 0x000fe20003fc6070 */
[----:B--2---:R-:W-:Y:S02]  /*3d80*/  VIADD R0, R3, 0xfffffff5 ;  /* 0xfffffff503007836 */ /* 0x004fe40000000000 */
[----:B------:R-:W-:Y:S01]  /*3d90*/  LDGSTS.E [R17+0xc], desc[UR48][R242.64], !P5 ;  /* 0x0000c000f2117fae */ /* 0x000fe2000e921870 */
[----:B------:R-:W2:Y:S01]  /*3da0*/  LDC R3, c[0x0][0x230] ;  /* 0x00008c00ff037b82 */ /* 0x000ea20000000800 */
[----:B------:R-:W-:Y:S02]  /*3db0*/  IMAD.WIDE R104, R105, 0x4, R18 ;  /* 0x0000000469687825 */ /* 0x000fe400078e0212 */
[----:B------:R-:W-:Y:S02]  /*3dc0*/  LDGSTS.E [R17+0x400c], desc[UR48][R240.64], !P5 ;  /* 0x0400c000f0117fae */ /* 0x000fe4000e921870 */
[----:B------:R-:W-:-:S02]  /*3dd0*/  IMAD.WIDE R106, R113, 0x4, R20 ;  /* 0x00000004716a7825 */ /* 0x000fc400078e0214 */
[----:B------:R-:W-:Y:S02]  /*3de0*/  LDGSTS.E [R17+0x800c], desc[UR48][R238.64], !P5 ;  /* 0x0800c000ee117fae */ /* 0x000fe4000e921870 */
[C---:B------:R-:W-:Y:S02]  /*3df0*/  IMAD.WIDE R108, R113.reuse, 0x4, R22 ;  /* 0x00000004716c7825 */ /* 0x040fe400078e0216 */
[----:B------:R-:W-:Y:S01]  /*3e00*/  LDGSTS.E [R17+0xc00c], desc[UR48][R236.64], !P5 ;  /* 0x0c00c000ec117fae */ /* 0x000fe2000e921870 */
[----:B------:R-:W-:Y:S01]  /*3e10*/  ISETP.GE.U32.AND P5, PT, R0, 0x7fffffb6, PT ;  /* 0x7fffffb60000780c */ /* 0x000fe20003fa6070 */
[C---:B------:R-:W-:Y:S01]  /*3e20*/  IMAD.WIDE R110, R113.reuse, 0x4, R24 ;  /* 0x00000004716e7825 */ /* 0x040fe200078e0218 */
[----:B------:R-:W-:Y:S01]  /*3e30*/  IADD3 R0, R4, -0xc, RZ ;  /* 0xfffffff404007810 */ /* 0x000fe20007ffe0ff */
[----:B------:R-:W-:Y:S01]  /*3e40*/  STL.64 [R1+0x10], R26 ;  /* 0x0000101a01007387 */ /* 0x000fe20000100a00 */
[----:B------:R-:W2:Y:S01]  /*3e50*/  LDC R4, c[0x0][0x230] ;  /* 0x00008c00ff047b82 */ /* 0x000ea20000000800 */
[----:B------:R-:W-:-:S02]  /*3e60*/  IMAD.WIDE R112, R113, 0x4, R18 ;  /* 0x0000000471707825 */ /* 0x000fc400078e0212 */
[----:B------:R3:W-:Y:S02]  /*3e70*/  STL.64 [R1+0x8], R14 ;  /* 0x0000080e01007387 */ /* 0x0007e40000100a00 */
[C---:B------:R-:W-:Y:S02]  /*3e80*/  IMAD.WIDE R114, R121.reuse, 0x4, R20 ;  /* 0x0000000479727825 */ /* 0x040fe400078e0214 */
[----:B------:R4:W-:Y:S02]  /*3e90*/  STL.64 [R1], R12 ;  /* 0x0000000c01007387 */ /* 0x0009e40000100a00 */
[C---:B------:R-:W-:Y:S02]  /*3ea0*/  IMAD.WIDE R116, R121.reuse, 0x4, R22 ;  /* 0x0000000479747825 */ /* 0x040fe400078e0216 */
[----:B------:R-:W-:Y:S02]  /*3eb0*/  LDGSTS.E [R17+0x10000], desc[UR48][R58.64], !P4 ;  /* 0x100000003a117fae */ /* 0x000fe4000e121870 */
[----:B------:R-:W-:-:S02]  /*3ec0*/  IMAD.WIDE R118, R121, 0x4, R24 ;  /* 0x0000000479767825 */ /* 0x000fc400078e0218 */
[----:B------:R-:W-:Y:S01]  /*3ed0*/  LDGSTS.E [R17+0x14000], desc[UR48][R60.64], !P4 ;  /* 0x140000003c117fae */ /* 0x000fe2000e121870 */
[C---:B---3--:R-:W-:Y:S01]  /*3ee0*/  LOP3.LUT R15, R6.reuse, 0x30, RZ, 0x3c, !PT ;  /* 0x00000030060f7812 */ /* 0x048fe200078e3cff */
[----:B------:R-:W-:Y:S01]  /*3ef0*/  IMAD.WIDE R120, R121, 0x4, R18 ;  /* 0x0000000479787825 */ /* 0x000fe200078e0212 */
[----:B------:R-:W-:Y:S01]  /*3f00*/  LOP3.LUT R14, R6, 0x40, RZ, 0x3c, !PT ;  /* 0x00000040060e7812 */ /* 0x000fe200078e3cff */
[----:B------:R-:W-:Y:S01]  /*3f10*/  STL.64 [R1+0xd80], R250 ;  /* 0x000d80fa01007387 */ /* 0x000fe20000100a00 */
[----:B----4-:R-:W-:Y:S01]  /*3f20*/  MOV R12, R62 ;  /* 0x0000003e000c7202 */ /* 0x010fe20000000f00 */
[----:B------:R-:W-:Y:S02]  /*3f30*/  IMAD.MOV.U32 R13, RZ, RZ, R63 ;  /* 0x000000ffff0d7224 */ /* 0x000fe400078e003f */
[C---:B------:R-:W-:Y:S01]  /*3f40*/  IMAD.WIDE R62, R65.reuse, 0x4, R24 ;  /* 0x00000004413e7825 */ /* 0x040fe200078e0218 */
[----:B------:R-:W-:Y:S03]  /*3f50*/  STL.64 [R1+0xd88], R248 ;  /* 0x000d88f801007387 */ /* 0x000fe60000100a00 */
[----:B------:R-:W-:Y:S01]  /*3f60*/  IMAD.WIDE R64, R65, 0x4, R18 ;  /* 0x0000000441407825 */ /* 0x000fe200078e0212 */
[----:B------:R-:W-:Y:S03]  /*3f70*/  LDGSTS.E [R17+0x18000], desc[UR48][R62.64], !P4 ;  /* 0x180000003e117fae */ /* 0x000fe6000e121870 */
[----:B------:R-:W-:Y:S01]  /*3f80*/  IMAD.WIDE R122, R129, 0x4, R20 ;  /* 0x00000004817a7825 */ /* 0x000fe200078e0214 */
[----:B------:R-:W-:Y:S01]  /*3f90*/  LDGSTS.E [R17+0x1c000], desc[UR48][R64.64], !P4 ;  /* 0x1c00000040117fae */ /* 0x000fe2000e121870 */
[----:B------:R-:W-:-:S02]  /*3fa0*/  ISETP.GE.U32.AND P4, PT, R0, 0x7fffffb5, PT ;  /* 0x7fffffb50000780c */ /* 0x000fc40003f86070 */
[----:B-1----:R-:W-:Y:S01]  /*3fb0*/  VIADD R0, R5, 0xffffffd7 ;  /* 0xffffffd705007836 */ /* 0x002fe20000000000 */
[----:B------:R-:W-:Y:S01]  /*3fc0*/  LDGSTS.E [R17+0x10004], desc[UR48][R66.64], !P3 ;  /* 0x1000400042117fae */ /* 0x000fe2000d921870 */
[----:B------:R-:W1:Y:S01]  /*3fd0*/  LDC R5, c[0x0][0x230] ;  /* 0x00008c00ff057b82 */ /* 0x000e620000000800 */
[C---:B------:R-:W-:Y:S02]  /*3fe0*/  IMAD.WIDE R124, R129.reuse, 0x4, R22 ;  /* 0x00000004817c7825 */ /* 0x040fe400078e0216 */
[----:B------:R-:W-:Y:S02]  /*3ff0*/  LDGSTS.E [R17+0x14004], desc[UR48][R68.64], !P3 ;  /* 0x1400400044117fae */ /* 0x000fe4000d921870 */
[C---:B------:R-:W-:Y:S02]  /*4000*/  IMAD.WIDE R126, R129.reuse, 0x4, R24 ;  /* 0x00000004817e7825 */ /* 0x040fe400078e0218 */
[----:B------:R-:W-:Y:S02]  /*4010*/  LDGSTS.E [R17+0x18004], desc[UR48][R70.64], !P3 ;  /* 0x1800400046117fae */ /* 0x000fe4000d921870 */
[----:B------:R-:W-:-:S02]  /*4020*/  IMAD.WIDE R128, R129, 0x4, R18 ;  /* 0x0000000481807825 */ /* 0x000fc400078e0212 */
[----:B------:R-:W-:Y:S01]  /*4030*/  LDGSTS.E [R17+0x1c004], desc[UR48][R72.64], !P3 ;  /* 0x1c00400048117fae */ /* 0x000fe2000d921870 */
[----:B------:R-:W-:Y:S01]  /*4040*/  ISETP.GE.U32.AND P3, PT, R0, 0x7fffff98, PT ;  /* 0x7fffff980000780c */ /* 0x000fe20003f66070 */
[----:B--2---:R-:W-:Y:S02]  /*4050*/  VIADD R0, R3, 0xffffffd6 ;  /* 0xffffffd603007836 */ /* 0x004fe40000000000 */
[----:B------:R-:W-:Y:S01]  /*4060*/  LDGSTS.E [R17+0x10008], desc[UR48][R74.64], !P2 ;  /* 0x100080004a117fae */ /* 0x000fe2000d121870 */
[----:B------:R-:W2:Y:S01]  /*4070*/  LDC R3, c[0x0][0x230] ;  /* 0x00008c00ff037b82 */ /* 0x000ea20000000800 */
[C---:B------:R-:W-:Y:S02]  /*4080*/  IMAD.WIDE R130, R136.reuse, 0x4, R20 ;  /* 0x0000000488827825 */ /* 0x040fe400078e0214 */
[----:B------:R-:W-:Y:S02]  /*4090*/  LDGSTS.E [R17+0x14008], desc[UR48][R76.64], !P2 ;  /* 0x140080004c117fae */ /* 0x000fe4000d121870 */
[----:B------:R-:W-:-:S02]  /*40a0*/  IMAD.WIDE R132, R136, 0x4, R22 ;  /* 0x0000000488847825 */ /* 0x000fc400078e0216 */
[----:B------:R-:W-:Y:S02]  /*40b0*/  LDGSTS.E [R17+0x18008], desc[UR48][R78.64], !P2 ;  /* 0x180080004e117fae */ /* 0x000fe4000d121870 */
[----:B------:R-:W-:Y:S02]  /*40c0*/  IMAD.WIDE R134, R136, 0x4, R24 ;  /* 0x0000000488867825 */ /* 0x000fe400078e0218 */
[----:B------:R-:W-:Y:S01]  /*40d0*/  LDGSTS.E [R17+0x1c008], desc[UR48][R80.64], !P2 ;  /* 0x1c00800050117fae */ /* 0x000fe2000d121870 */
[----:B------:R-:W-:Y:S01]  /*40e0*/  ISETP.GE.U32.AND P2, PT, R0, 0x7fffff97, PT ;  /* 0x7fffff970000780c */ /* 0x000fe20003f46070 */
[----:B------:R-:W-:Y:S02]  /*40f0*/  VIADD R0, R4, 0xffffffd5 ;  /* 0xffffffd504007836 */ /* 0x000fe40000000000 */
[----:B------:R-:W-:Y:S01]  /*4100*/  LDGSTS.E [R17+0x1000c], desc[UR48][R82.64], !P0 ;  /* 0x1000c00052117fae */ /* 0x000fe2000c121870 */
[----:B------:R-:W3:Y:S01]  /*4110*/  LDC R4, c[0x0][0x230] ;  /* 0x00008c00ff047b82 */ /* 0x000ee20000000800 */
[----:B------:R-:W-:-:S02]  /*4120*/  IMAD.WIDE R136, R136, 0x4, R18 ;  /* 0x0000000488887825 */ /* 0x000fc400078e0212 */
[----:B------:R-:W-:Y:S02]  /*4130*/  LDGSTS.E [R17+0x1400c], desc[UR48][R84.64], !P0 ;  /* 0x1400c00054117fae */ /* 0x000fe4000c121870 */
[C---:B------:R-:W-:Y:S02]  /*4140*/  IMAD.WIDE R138, R144.reuse, 0x4, R20 ;  /* 0x00000004908a7825 */ /* 0x040fe400078e0214 */
[----:B------:R-:W-:Y:S02]  /*4150*/  LDGSTS.E [R17+0x1800c], desc[UR48][R86.64], !P0 ;  /* 0x1800c00056117fae */ /* 0x000fe4000c121870 */
[----:B------:R-:W-:Y:S02]  /*4160*/  IMAD.WIDE R140, R144, 0x4, R22 ;  /* 0x00000004908c7825 */ /* 0x000fe400078e0216 */
[----:B------:R-:W-:Y:S01]  /*4170*/  LDGSTS.E [R17+0x1c00c], desc[UR48][R88.64], !P0 ;  /* 0x1c00c00058117fae */ /* 0x000fe2000c121870 */
[----:B------:R-:W-:Y:S01]  /*4180*/  ISETP.GE.U32.AND P0, PT, R0, 0x7fffff96, PT ;  /* 0x7fffff960000780c */ /* 0x000fe20003f06070 */
[----:B------:R-:W-:-:S02]  /*4190*/  VIADD R0, R8, 0xffffffd4 ;  /* 0xffffffd408007836 */ /* 0x000fc40000000000 */
[----:B------:R-:W4:Y:S01]  /*41a0*/  LDC R8, c[0x0][0x230] ;  /* 0x00008c00ff087b82 */ /* 0x000f220000000800 */
[----:B------:R-:W-:Y:S01]  /*41b0*/  LDGSTS.E [R16], desc[UR48][R90.64], !P1 ;  /* 0x000000005a107fae */ /* 0x000fe2000c921870 */
[----:B------:R-:W-:-:S03]  /*41c0*/  IMAD.WIDE R142, R144, 0x4, R24 ;  /* 0x00000004908e7825 */ /* 0x000fc600078e0218 */
[----:B------:R-:W-:Y:S01]  /*41d0*/  LDGSTS.E [R16+0x4000], desc[UR48][R92.64], !P1 ;  /* 0x040000005c107fae */ /* 0x000fe2000c921870 */
[----:B------:R-:W-:-:S03]  /*41e0*/  IMAD.WIDE R144, R144, 0x4, R18 ;  /* 0x0000000490907825 */ /* 0x000fc600078e0212 */
[----:B------:R-:W-:Y:S01]  /*41f0*/  LDGSTS.E [R16+0x8000], desc[UR48][R94.64], !P1 ;  /* 0x080000005e107fae */ /* 0x000fe2000c921870 */
[----:B---3--:R-:W-:Y:S02]  /*4200*/  VIADD R4, R4, 0xfffffff0 ;  /* 0xfffffff004047836 */ /* 0x008fe40000000000 */
[----:B------:R-:W-:Y:S01]  /*4210*/  IMAD.WIDE R146, R152, 0x4, R20 ;  /* 0x0000000498927825 */ /* 0x000fe200078e0214 */
[----:B------:R-:W-:Y:S01]  /*4220*/  LDGSTS.E [R16+0xc000], desc[UR48][R96.64], !P1 ;  /* 0x0c00000060107fae */ /* 0x000fe2000c921870 */
[----:B------:R-:W-:Y:S02]  /*4230*/  ISETP.GE.U32.AND P1, PT, R0, 0x7fffff95, PT ;  /* 0x7fffff950000780c */ /* 0x000fe40003f26070 */
[----:B--2---:R-:W-:Y:S01]  /*4240*/  IADD3 R0, R3, -0xd, RZ ;  /* 0xfffffff303007810 */ /* 0x004fe20007ffe0ff */
[----:B------:R-:W-:Y:S01]  /*4250*/  LDGSTS.E [R16+0x4], desc[UR48][R98.64], !P6 ;  /* 0x0000400062107fae */ /* 0x000fe2000f121870 */
[----:B------:R-:W-:-:S03]  /*4260*/  IMAD.WIDE R148, R152, 0x4, R22 ;  /* 0x0000000498947825 */ /* 0x000fc600078e0216 */
[----:B------:R-:W-:Y:S01]  /*4270*/  LDGSTS.E [R16+0x4004], desc[UR48][R100.64], !P6 ;  /* 0x0400400064107fae */ /* 0x000fe2000f121870 */
[----:B------:R-:W-:Y:S01]  /*4280*/  IMAD.WIDE R150, R152, 0x4, R24 ;  /* 0x0000000498967825 */ /* 0x000fe200078e0218 */
[----:B----4-:R-:W-:Y:S02]  /*4290*/  IADD3 R3, R8, -0xf, RZ ;  /* 0xfffffff108037810 */ /* 0x010fe40007ffe0ff */
[----:B------:R-:W-:Y:S01]  /*42a0*/  LDGSTS.E [R16+0x8004], desc[UR48][R102.64], !P6 ;  /* 0x0800400066107fae */ /* 0x000fe2000f121870 */
[----:B------:R-:W-:Y:S01]  /*42b0*/  IMAD.WIDE R152, R152, 0x4, R18 ;  /* 0x0000000498987825 */ /* 0x000fe200078e0212 */
[----:B------:R-:W2:Y:S02]  /*42c0*/  LDC R8, c[0x0][0x230] ;  /* 0x00008c00ff087b82 */ /* 0x000ea40000000800 */
[----:B------:R-:W-:Y:S01]  /*42d0*/  LDGSTS.E [R16+0xc004], desc[UR48][R104.64], !P6 ;  /* 0x0c00400068107fae */ /* 0x000fe2000f121870 */
[----:B------:R-:W-:Y:S01]  /*42e0*/  ISETP.GE.U32.AND P6, PT, R0, 0x7fffffb4, PT ;  /* 0x7fffffb40000780c */ /* 0x000fe20003fc6070 */
[----:B-1----:R-:W-:-:S02]  /*42f0*/  VIADD R0, R5, 0xfffffff2 ;  /* 0xfffffff205007836 */ /* 0x002fc40000000000 */
[----:B------:R-:W-:Y:S01]  /*4300*/  LDGSTS.E [R16+0x8], desc[UR48][R106.64], !P5 ;  /* 0x000080006a107fae */ /* 0x000fe2000e921870 */
[----:B------:R-:W-:Y:S01]  /*4310*/  VIADD R15, R15, UR10 ;  /* 0x0000000a0f0f7c36 */ /* 0x000fe20008000000 */
[----:B------:R-:W1:Y:S01]  /*4320*/  LDC R5, c[0x0][0x230] ;  /* 0x00008c00ff057b82 */ /* 0x000e620000000800 */
[C---:B------:R-:W-:Y:S01]  /*4330*/  IMAD.WIDE R154, R160.reuse, 0x4, R20 ;  /* 0x00000004a09a7825 */ /* 0x040fe200078e0214 */
[----:B------:R-:W-:Y:S03]  /*4340*/  LDGSTS.E [R16+0x4008], desc[UR48][R108.64], !P5 ;  /* 0x040080006c107fae */ /* 0x000fe6000e921870 */
[C---:B------:R-:W-:Y:S01]  /*4350*/  IMAD.WIDE R156, R160.reuse, 0x4, R22 ;  /* 0x00000004a09c7825 */ /* 0x040fe200078e0216 */
[----:B------:R-:W-:Y:S03]  /*4360*/  LDGSTS.E [R16+0x8008], desc[UR48][R110.64], !P5 ;  /* 0x080080006e107fae */ /* 0x000fe6000e921870 */
[----:B------:R-:W-:Y:S01]  /*4370*/  IMAD.WIDE R158, R160, 0x4, R24 ;  /* 0x00000004a09e7825 */ /* 0x000fe200078e0218 */
[----:B------:R-:W-:Y:S01]  /*4380*/  LDGSTS.E [R16+0xc008], desc[UR48][R112.64], !P5 ;  /* 0x0c00800070107fae */ /* 0x000fe2000e921870 */
[----:B------:R-:W-:-:S02]  /*4390*/  ISETP.GE.U32.AND P5, PT, R0, 0x7fffffb3, PT ;  /* 0x7fffffb30000780c */ /* 0x000fc40003fa6070 */
[----:B------:R-:W3:Y:S01]  /*43a0*/  LDC R0, c[0x0][0x230] ;  /* 0x00008c00ff007b82 */ /* 0x000ee20000000800 */
[----:B------:R-:W-:Y:S01]  /*43b0*/  LDGSTS.E [R16+0xc], desc[UR48][R114.64], !P4 ;  /* 0x0000c00072107fae */ /* 0x000fe2000e121870 */
[----:B------:R-:W-:-:S03]  /*43c0*/  IMAD.WIDE R160, R160, 0x4, R18 ;  /* 0x00000004a0a07825 */ /* 0x000fc600078e0212 */
[----:B------:R-:W-:Y:S01]  /*43d0*/  LDGSTS.E [R16+0x400c], desc[UR48][R116.64], !P4 ;  /* 0x0400c00074107fae */ /* 0x000fe2000e121870 */
[----:B------:R-:W-:-:S03]  /*43e0*/  IMAD.WIDE R162, R168, 0x4, R20 ;  /* 0x00000004a8a27825 */ /* 0x000fc600078e0214 */
[----:B------:R-:W-:Y:S01]  /*43f0*/  LDGSTS.E [R16+0x800c], desc[UR48][R118.64], !P4 ;  /* 0x0800c00076107fae */ /* 0x000fe2000e121870 */
[----:B------:R-:W-:-:S03]  /*4400*/  IMAD.WIDE R164, R168, 0x4, R22 ;  /* 0x00000004a8a47825 */ /* 0x000fc600078e0216 */
[----:B------:R-:W-:Y:S01]  /*4410*/  LDGSTS.E [R16+0xc00c], desc[UR48][R120.64], !P4 ;  /* 0x0c00c00078107fae */ /* 0x000fe2000e121870 */
[----:B------:R-:W-:Y:S01]  /*4420*/  ISETP.GE.U32.AND P4, PT, R3, 0x7fffffb2, PT ;  /* 0x7fffffb20300780c */ /* 0x000fe20003f86070 */
[C---:B------:R-:W-:Y:S01]  /*4430*/  IMAD.WIDE R166, R168.reuse, 0x4, R24 ;  /* 0x00000004a8a67825 */ /* 0x040fe200078e0218 */
[----:B------:R-:W4:Y:S01]  /*4440*/  LDC R3, c[0x0][0x230] ;  /* 0x00008c00ff037b82 */ /* 0x000f220000000800 */
[----:B------:R-:W-:Y:S02]  /*4450*/  LDGSTS.E [R16+0x10000], desc[UR48][R122.64], !P3 ;  /* 0x100000007a107fae */ /* 0x000fe4000d921870 */
[----:B------:R-:W-:Y:S02]  /*4460*/  IMAD.WIDE R168, R168, 0x4, R18 ;  /* 0x00000004a8a87825 */ /* 0x000fe400078e0212 */
[----:B------:R-:W-:Y:S02]  /*4470*/  LDGSTS.E [R16+0x14000], desc[UR48][R124.64], !P3 ;  /* 0x140000007c107fae */ /* 0x000fe4000d921870 */
[----:B------:R-:W-:Y:S01]  /*4480*/  IMAD.WIDE R170, R176, 0x4, R20 ;  /* 0x00000004b0aa7825 */ /* 0x000fe200078e0214 */
[----:B---3--:R-:W-:Y:S01]  /*4490*/  IADD3 R0, R0, -0x2d, RZ ;  /* 0xffffffd300007810 */ /* 0x008fe20007ffe0ff */
[----:B------:R-:W-:Y:S02]  /*44a0*/  LDGSTS.E [R16+0x18000], desc[UR48][R126.64], !P3 ;  /* 0x180000007e107fae */ /* 0x000fe4000d921870 */
[----:B------:R-:W-:-:S02]  /*44b0*/  IMAD.WIDE R172, R176, 0x4, R22 ;  /* 0x00000004b0ac7825 */ /* 0x000fc400078e0216 */
[----:B------:R-:W-:Y:S01]  /*44c0*/  LDGSTS.E [R16+0x1c000], desc[UR48][R128.64], !P3 ;  /* 0x1c00000080107fae */ /* 0x000fe2000d921870 */
[----:B------:R-:W-:Y:S01]  /*44d0*/  ISETP.GE.U32.AND P3, PT, R4, 0x7fffffb1, PT ;  /* 0x7fffffb10400780c */ /* 0x000fe20003f66070 */
[C---:B------:R-:W-:Y:S01]  /*44e0*/  IMAD.WIDE R174, R176.reuse, 0x4, R24 ;  /* 0x00000004b0ae7825 */ /* 0x040fe200078e0218 */
[----:B------:R-:W3:Y:S01]  /*44f0*/  LDC R4, c[0x0][0x230] ;  /* 0x00008c00ff047b82 */ /* 0x000ee20000000800 */
[----:B------:R-:W-:Y:S02]  /*4500*/  LDGSTS.E [R16+0x10004], desc[UR48][R130.64], !P2 ;  /* 0x1000400082107fae */ /* 0x000fe4000d121870 */
[----:B------:R-:W-:Y:S02]  /*4510*/  IMAD.WIDE R176, R176, 0x4, R18 ;  /* 0x00000004b0b07825 */ /* 0x000fe400078e0212 */
[----:B------:R-:W-:Y:S02]  /*4520*/  LDGSTS.E [R16+0x14004], desc[UR48][R132.64], !P2 ;  /* 0x1400400084107fae */ /* 0x000fe4000d121870 */
[----:B------:R-:W-:-:S02]  /*4530*/  IMAD.WIDE R178, R184, 0x4, R20 ;  /* 0x00000004b8b27825 */ /* 0x000fc400078e0214 */
[----:B------:R-:W-:Y:S02]  /*4540*/  LDGSTS.E [R16+0x18004], desc[UR48][R134.64], !P2 ;  /* 0x1800400086107fae */ /* 0x000fe4000d121870 */
[----:B------:R-:W-:Y:S02]  /*4550*/  IMAD.WIDE R180, R184, 0x4, R22 ;  /* 0x00000004b8b47825 */ /* 0x000fe400078e0216 */
[----:B------:R-:W-:Y:S01]  /*4560*/  LDGSTS.E [R16+0x1c004], desc[UR48][R136.64], !P2 ;  /* 0x1c00400088107fae */ /* 0x000fe2000d121870 */
[----:B------:R-:W-:Y:S01]  /*4570*/  ISETP.GE.U32.AND P2, PT, R0, 0x7fffff94, PT ;  /* 0x7fffff940000780c */ /* 0x000fe20003f46070 */
[----:B----4-:R-:W-:Y:S02]  /*4580*/  VIADD R0, R3, 0xffffffd2 ;  /* 0xffffffd203007836 */ /* 0x010fe40000000000 */
[----:B------:R-:W-:Y:S01]  /*4590*/  LDGSTS.E [R16+0x10008], desc[UR48][R138.64], !P0 ;  /* 0x100080008a107fae */ /* 0x000fe2000c121870 */
[----:B------:R-:W4:Y:S01]  /*45a0*/  LDC R3, c[0x0][0x230] ;  /* 0x00008c00ff037b82 */ /* 0x000f220000000800 */
[----:B------:R-:W-:-:S02]  /*45b0*/  IMAD.WIDE R182, R184, 0x4, R24 ;  /* 0x00000004b8b67825 */ /* 0x000fc400078e0218 */
[----:B------:R-:W-:Y:S02]  /*45c0*/  LDGSTS.E [R16+0x14008], desc[UR48][R140.64], !P0 ;  /* 0x140080008c107fae */ /* 0x000fe4000c121870 */
[----:B------:R-:W-:Y:S02]  /*45d0*/  IMAD.WIDE R184, R184, 0x4, R18 ;  /* 0x00000004b8b87825 */ /* 0x000fe400078e0212 */
[----:B------:R-:W-:Y:S02]  /*45e0*/  LDGSTS.E [R16+0x18008], desc[UR48][R142.64], !P0 ;  /* 0x180080008e107fae */ /* 0x000fe4000c121870 */
[----:B------:R-:W-:Y:S02]  /*45f0*/  IMAD.WIDE R186, R192, 0x4, R20 ;  /* 0x00000004c0ba7825 */ /* 0x000fe400078e0214 */
[----:B------:R-:W-:Y:S01]  /*4600*/  LDGSTS.E [R16+0x1c008], desc[UR48][R144.64], !P0 ;  /* 0x1c00800090107fae */ /* 0x000fe2000c121870 */
[----:B------:R-:W-:Y:S01]  /*4610*/  ISETP.GE.U32.AND P0, PT, R0, 0x7fffff93, PT ;  /* 0x7fffff930000780c */ /* 0x000fe20003f06070 */
[----:B------:R-:W-:Y:S01]  /*4620*/  IMAD.WIDE R188, R192, 0x4, R22 ;  /* 0x00000004c0bc7825 */ /* 0x000fe200078e0216 */
[----:B---3--:R-:W-:Y:S01]  /*4630*/  IADD3 R0, R4, -0x2f, RZ ;  /* 0xffffffd104007810 */ /* 0x008fe20007ffe0ff */
[----:B------:R-:W-:Y:S01]  /*4640*/  LDGSTS.E [R16+0x1000c], desc[UR48][R146.64], !P1 ;  /* 0x1000c00092107fae */ /* 0x000fe2000c921870 */
[----:B------:R-:W3:Y:S01]  /*4650*/  LDC R4, c[0x0][0x230] ;  /* 0x00008c00ff047b82 */ /* 0x000ee20000000800 */
[----:B------:R-:W-:-:S02]  /*4660*/  IMAD.WIDE R190, R192, 0x4, R24 ;  /* 0x00000004c0be7825 */ /* 0x000fc400078e0218 */
[----:B------:R-:W-:Y:S02]  /*4670*/  LDGSTS.E [R16+0x1400c], desc[UR48][R148.64], !P1 ;  /* 0x1400c00094107fae */ /* 0x000fe4000c921870 */
[----:B------:R-:W-:Y:S02]  /*4680*/  IMAD.WIDE R192, R192, 0x4, R18 ;  /* 0x00000004c0c07825 */ /* 0x000fe400078e0212 */
[----:B------:R-:W-:Y:S02]  /*4690*/  LDGSTS.E [R16+0x1800c], desc[UR48][R150.64], !P1 ;  /* 0x1800c00096107fae */ /* 0x000fe4000c921870 */
[----:B------:R-:W-:Y:S02]  /*46a0*/  IMAD.WIDE R194, R200, 0x4, R20 ;  /* 0x00000004c8c27825 */ /* 0x000fe400078e0214 */
[----:B------:R-:W-:Y:S01]  /*46b0*/  LDGSTS.E [R16+0x1c00c], desc[UR48][R152.64], !P1 ;  /* 0x1c00c00098107fae */ /* 0x000fe2000c921870 */
[----:B------:R-:W-:Y:S01]  /*46c0*/  ISETP.GE.U32.AND P1, PT, R0, 0x7fffff92, PT ;  /* 0x7fffff920000780c */ /* 0x000fe20003f26070 */
[C---:B------:R-:W-:Y:S01]  /*46d0*/  IMAD.WIDE R196, R200.reuse, 0x4, R22 ;  /* 0x00000004c8c47825 */ /* 0x040fe200078e0216 */
[----:B-1----:R-:W-:Y:S01]  /*46e0*/  IADD3 R0, R5, -0x30, RZ ;  /* 0xffffffd005007810 */ /* 0x002fe20007ffe0ff */
[----:B------:R-:W-:Y:S01]  /*46f0*/  LDGSTS.E [R15], desc[UR48][R154.64], !P6 ;  /* 0x000000009a0f7fae */ /* 0x000fe2000f121870 */
[----:B------:R-:W1:Y:S01]  /*4700*/  LDC R5, c[0x0][0x230] ;  /* 0x00008c00ff057b82 */ /* 0x000e620000000800 */
[----:B------:R-:W-:-:S02]  /*4710*/  IMAD.WIDE R198, R200, 0x4, R24 ;  /* 0x00000004c8c67825 */ /* 0x000fc400078e0218 */
[----:B------:R-:W-:Y:S02]  /*4720*/  LDGSTS.E [R15+0x4000], desc[UR48][R156.64], !P6 ;  /* 0x040000009c0f7fae */ /* 0x000fe4000f121870 */
[----:B------:R-:W-:Y:S02]  /*4730*/  IMAD.WIDE R200, R200, 0x4, R18 ;  /* 0x00000004c8c87825 */ /* 0x000fe400078e0212 */
[----:B------:R-:W-:Y:S02]  /*4740*/  LDGSTS.E [R15+0x8000], desc[UR48][R158.64], !P6 ;  /* 0x080000009e0f7fae */ /* 0x000fe4000f121870 */
[----:B------:R-:W-:Y:S02]  /*4750*/  IMAD.WIDE R202, R208, 0x4, R20 ;  /* 0x00000004d0ca7825 */ /* 0x000fe400078e0214 */
[----:B------:R-:W-:Y:S01]  /*4760*/  LDGSTS.E [R15+0xc000], desc[UR48][R160.64], !P6 ;  /* 0x0c000000a00f7fae */ /* 0x000fe2000f121870 */
[----:B------:R-:W-:Y:S01]  /*4770*/  ISETP.GE.U32.AND P6, PT, R0, 0x7fffff91, PT ;  /* 0x7fffff910000780c */ /* 0x000fe20003fc6070 */
[----:B----4-:R-:W-:-:S02]  /*4780*/  VIADD R0, R3, 0xffffffef ;  /* 0xffffffef03007836 */ /* 0x010fc40000000000 */
[----:B------:R-:W-:Y:S01]  /*4790*/  LDGSTS.E [R15+0x4], desc[UR48][R162.64], !P5 ;  /* 0x00004000a20f7fae */ /* 0x000fe2000e921870 */
[----:B------:R-:W4:Y:S01]  /*47a0*/  LDC R3, c[0x0][0x230] ;  /* 0x00008c00ff037b82 */ /* 0x000f220000000800 */
[C---:B------:R-:W-:Y:S02]  /*47b0*/  IMAD.WIDE R204, R208.reuse, 0x4, R22 ;  /* 0x00000004d0cc7825 */ /* 0x040fe400078e0216 */
[----:B------:R-:W-:Y:S02]  /*47c0*/  LDGSTS.E [R15+0x4004], desc[UR48][R164.64], !P5 ;  /* 0x04004000a40f7fae */ /* 0x000fe4000e921870 */
[C---:B------:R-:W-:Y:S02]  /*47d0*/  IMAD.WIDE R206, R208.reuse, 0x4, R24 ;  /* 0x00000004d0ce7825 */ /* 0x040fe400078e0218 */
[----:B------:R-:W-:Y:S02]  /*47e0*/  LDGSTS.E [R15+0x8004], desc[UR48][R166.64], !P5 ;  /* 0x08004000a60f7fae */ /* 0x000fe4000e921870 */
[----:B------:R-:W-:-:S02]  /*47f0*/  IMAD.WIDE R208, R208, 0x4, R18 ;  /* 0x00000004d0d07825 */ /* 0x000fc400078e0212 */
[----:B------:R-:W-:Y:S01]  /*4800*/  LDGSTS.E [R15+0xc004], desc[UR48][R168.64], !P5 ;  /* 0x0c004000a80f7fae */ /* 0x000fe2000e921870 */
[----:B------:R-:W-:Y:S01]  /*4810*/  ISETP.GE.U32.AND P5, PT, R0, 0x7fffffb0, PT ;  /* 0x7fffffb00000780c */ /* 0x000fe20003fa6070 */
[----:B------:R-:W-:Y:S01]  /*4820*/  IMAD.WIDE R210, R216, 0x4, R20 ;  /* 0x00000004d8d27825 */ /* 0x000fe200078e0214 */
[----:B---3--:R-:W-:Y:S01]  /*4830*/  IADD3 R0, R4, -0x12, RZ ;  /* 0xffffffee04007810 */ /* 0x008fe20007ffe0ff */
[----:B------:R-:W-:Y:S01]  /*4840*/  LDGSTS.E [R15+0x8], desc[UR48][R170.64], !P4 ;  /* 0x00008000aa0f7fae */ /* 0x000fe2000e121870 */
[----:B------:R-:W3:Y:S01]  /*4850*/  LDC R4, c[0x0][0x230] ;  /* 0x00008c00ff047b82 */ /* 0x000ee20000000800 */
[C---:B------:R-:W-:Y:S02]  /*4860*/  IMAD.WIDE R212, R216.reuse, 0x4, R22 ;  /* 0x00000004d8d47825 */ /* 0x040fe400078e0216 */
[----:B------:R-:W-:Y:S02]  /*4870*/  LDGSTS.E [R15+0x4008], desc[UR48][R172.64], !P4 ;  /* 0x04008000ac0f7fae */ /* 0x000fe4000e121870 */
[----:B------:R-:W-:-:S02]  /*4880*/  IMAD.WIDE R214, R216, 0x4, R24 ;  /* 0x00000004d8d67825 */ /* 0x000fc400078e0218 */
[----:B------:R-:W-:Y:S02]  /*4890*/  LDGSTS.E [R15+0x8008], desc[UR48][R174.64], !P4 ;  /* 0x08008000ae0f7fae */ /* 0x000fe4000e121870 */
[----:B------:R-:W-:Y:S02]  /*48a0*/  IMAD.WIDE R216, R216, 0x4, R18 ;  /* 0x00000004d8d87825 */ /* 0x000fe400078e0212 */
[----:B------:R-:W-:Y:S01]  /*48b0*/  LDGSTS.E [R15+0xc008], desc[UR48][R176.64], !P4 ;  /* 0x0c008000b00f7fae */ /* 0x000fe2000e121870 */
[----:B------:R-:W-:Y:S01]  /*48c0*/  ISETP.GE.U32.AND P4, PT, R0, 0x7fffffaf, PT ;  /* 0x7fffffaf0000780c */ /* 0x000fe20003f86070 */
[----:B-1----:R-:W-:Y:S02]  /*48d0*/  VIADD R0, R5, 0xffffffed ;  /* 0xffffffed05007836 */ /* 0x002fe40000000000 */
[----:B------:R-:W1:Y:S01]  /*48e0*/  LDC R5, c[0x0][0x230] ;  /* 0x00008c00ff057b82 */ /* 0x000e620000000800 */
[----:B------:R-:W-:Y:S01]  /*48f0*/  LDGSTS.E [R15+0xc], desc[UR48][R178.64], !P3 ;  /* 0x0000c000b20f7fae */ /* 0x000fe2000d921870 */
[----:B------:R-:W-:-:S02]  /*4900*/  VIADD R14, R14, UR10 ;  /* 0x0000000a0e0e7c36 */ /* 0x000fc40008000000 */
[C---:B------:R-:W-:Y:S01]  /*4910*/  IMAD.WIDE R218, R224.reuse, 0x4, R20 ;  /* 0x00000004e0da7825 */ /* 0x040fe200078e0214 */
[----:B------:R-:W-:Y:S03]  /*4920*/  LDGSTS.E [R15+0x400c], desc[UR48][R180.64], !P3 ;  /* 0x0400c000b40f7fae */ /* 0x000fe6000d921870 */
[C---:B------:R-:W-:Y:S01]  /*4930*/  IMAD.WIDE R220, R224.reuse, 0x4, R22 ;  /* 0x00000004e0dc7825 */ /* 0x040fe200078e0216 */
[----:B------:R-:W-:Y:S03]  /*4940*/  LDGSTS.E [R15+0x800c], desc[UR48][R182.64], !P3 ;  /* 0x0800c000b60f7fae */ /* 0x000fe6000d921870 */
[----:B------:R-:W-:Y:S01]  /*4950*/  IMAD.WIDE R222, R224, 0x4, R24 ;  /* 0x00000004e0de7825 */ /* 0x000fe200078e0218 */
[----:B------:R-:W-:Y:S01]  /*4960*/  LDGSTS.E [R15+0xc00c], desc[UR48][R184.64], !P3 ;  /* 0x0c00c000b80f7fae */ /* 0x000fe2000d921870 */
[----:B------:R-:W-:-:S02]  /*4970*/  ISETP.GE.U32.AND P3, PT, R0, 0x7fffffae, PT ;  /* 0x7fffffae0000780c */ /* 0x000fc40003f66070 */
[----:B----4-:R-:W-:Y:S01]  /*4980*/  IADD3 R0, R3, -0x14, RZ ;  /* 0xffffffec03007810 */ /* 0x010fe20007ffe0ff */
[----:B------:R-:W-:Y:S01]  /*4990*/  LDGSTS.E [R15+0x10000], desc[UR48][R186.64], !P2 ;  /* 0x10000000ba0f7fae */ /* 0x000fe2000d121870 */
[----:B------:R-:W4:Y:S01]  /*49a0*/  LDC R3, c[0x0][0x230] ;  /* 0x00008c00ff037b82 */ /* 0x000f220000000800 */
[----:B------:R-:W-:Y:S02]  /*49b0*/  IMAD.WIDE R224, R224, 0x4, R18 ;  /* 0x00000004e0e07825 */ /* 0x000fe400078e0212 */
[----:B------:R-:W-:Y:S02]  /*49c0*/  LDGSTS.E [R15+0x14000], desc[UR48][R188.64], !P2 ;  /* 0x14000000bc0f7fae */ /* 0x000fe4000d121870 */
[C---:B------:R-:W-:Y:S02]  /*49d0*/  IMAD.WIDE R226, R232.reuse, 0x4, R20 ;  /* 0x00000004e8e27825 */ /* 0x040fe400078e0214 */
[----:B------:R-:W-:Y:S02]  /*49e0*/  LDGSTS.E [R15+0x18000], desc[UR48][R190.64], !P2 ;  /* 0x18000000be0f7fae */ /* 0x000fe4000d121870 */
[----:B------:R-:W-:-:S02]  /*49f0*/  IMAD.WIDE R228, R232, 0x4, R22 ;  /* 0x00000004e8e47825 */ /* 0x000fc400078e0216 */
[----:B------:R-:W-:Y:S01]  /*4a00*/  LDGSTS.E [R15+0x1c000], desc[UR48][R192.64], !P2 ;  /* 0x1c000000c00f7fae */ /* 0x000fe2000d121870 */
[----:B------:R-:W-:Y:S01]  /*4a10*/  ISETP.GE.U32.AND P2, PT, R0, 0x7fffffad, PT ;  /* 0x7fffffad0000780c */ /* 0x000fe20003f46070 */
[----:B---3--:R-:W-:Y:S02]  /*4a20*/  VIADD R0, R4, 0xffffffcf ;  /* 0xffffffcf04007836 */ /* 0x008fe40000000000 */
[----:B------:R-:W-:Y:S01]  /*4a30*/  LDGSTS.E [R15+0x10004], desc[UR48][R194.64], !P0 ;  /* 0x10004000c20f7fae */ /* 0x000fe2000c121870 */
[----:B------:R-:W3:Y:S01]  /*4a40*/  LDC R4, c[0x0][0x230] ;  /* 0x00008c00ff047b82 */ /* 0x000ee20000000800 */
[C---:B------:R-:W-:Y:S02]  /*4a50*/  IMAD.WIDE R230, R232.reuse, 0x4, R24 ;  /* 0x00000004e8e67825 */ /* 0x040fe400078e0218 */
[----:B------:R-:W-:Y:S02]  /*4a60*/  LDGSTS.E [R15+0x14004], desc[UR48][R196.64], !P0 ;  /* 0x14004000c40f7fae */ /* 0x000fe4000c121870 */
[----:B------:R-:W-:-:S02]  /*4a70*/  IMAD.WIDE R232, R232, 0x4, R18 ;  /* 0x00000004e8e87825 */ /* 0x000fc400078e0212 */
[----:B------:R-:W-:Y:S04]  /*4a80*/  LDGSTS.E [R15+0x18004], desc[UR48][R198.64], !P0 ;  /* 0x18004000c60f7fae */ /* 0x000fe8000c121870 */
[----:B------:R-:W-:Y:S01]  /*4a90*/  LDGSTS.E [R15+0x1c004], desc[UR48][R200.64], !P0 ;  /* 0x1c004000c80f7fae */ /* 0x000fe2000c121870 */
[----:B------:R-:W-:Y:S02]  /*4aa0*/  ISETP.GE.U32.AND P0, PT, R0, 0x7fffff90, PT ;  /* 0x7fffff900000780c */ /* 0x000fe40003f06070 */
[----:B-1----:R-:W-:Y:S01]  /*4ab0*/  IADD3 R0, R5, -0x32, RZ ;  /* 0xffffffce05007810 */ /* 0x002fe20007ffe0ff */
[----:B------:R-:W-:Y:S01]  /*4ac0*/  LDGSTS.E [R15+0x10008], desc[UR48][R202.64], !P1 ;  /* 0x10008000ca0f7fae */ /* 0x000fe2000c921870 */
[----:B------:R-:W1:Y:S03]  /*4ad0*/  LDC R5, c[0x0][0x230] ;  /* 0x00008c00ff057b82 */ /* 0x000e660000000800 */
[----:B------:R-:W-:Y:S04]  /*4ae0*/  LDGSTS.E [R15+0x14008], desc[UR48][R204.64], !P1 ;  /* 0x14008000cc0f7fae */ /* 0x000fe8000c921870 */
[----:B------:R-:W-:Y:S04]  /*4af0*/  LDGSTS.E [R15+0x18008], desc[UR48][R206.64], !P1 ;  /* 0x18008000ce0f7fae */ /* 0x000fe8000c921870 */
[----:B------:R-:W-:Y:S01]  /*4b00*/  LDGSTS.E [R15+0x1c008], desc[UR48][R208.64], !P1 ;  /* 0x1c008000d00f7fae */ /* 0x000fe2000c921870 */
[----:B------:R-:W-:-:S02]  /*4b10*/  ISETP.GE.U32.AND P1, PT, R0, 0x7fffff8f, PT ;  /* 0x7fffff8f0000780c */ /* 0x000fc40003f26070 */
[----:B----4-:R-:W-:Y:S01]  /*4b20*/  IADD3 R0, R3, -0x33, RZ ;  /* 0xffffffcd03007810 */ /* 0x010fe20007ffe0ff */
[----:B------:R-:W-:Y:S04]  /*4b30*/  LDGSTS.E [R15+0x1000c], desc[UR48][R210.64], !P6 ;  /* 0x1000c000d20f7fae */ /* 0x000fe8000f121870 */
[----:B------:R-:W-:Y:S04]  /*4b40*/  LDGSTS.E [R15+0x1400c], desc[UR48][R212.64], !P6 ;  /* 0x1400c000d40f7fae */ /* 0x000fe8000f121870 */
[----:B------:R-:W-:Y:S01]  /*4b50*/  LDGSTS.E [R15+0x1800c], desc[UR48][R214.64], !P6 ;  /* 0x1800c000d60f7fae */ /* 0x000fe2000f121870 */
[----:B-1----:R-:W-:-:S02]  /*4b60*/  VIADD R3, R5, 0xffffffeb ;  /* 0xffffffeb05037836 */ /* 0x002fc40000000000 */
[----:B------:R-:W1:Y:S01]  /*4b70*/  LDC R5, c[0x0][0x230] ;  /* 0x00008c00ff057b82 */ /* 0x000e620000000800 */
[----:B------:R-:W-:Y:S01]  /*4b80*/  LDGSTS.E [R15+0x1c00c], desc[UR48][R216.64], !P6 ;  /* 0x1c00c000d80f7fae */ /* 0x000fe2000f121870 */
[----:B------:R-:W-:Y:S02]  /*4b90*/  ISETP.GE.U32.AND P6, PT, R0, 0x7fffff8e, PT ;  /* 0x7fffff8e0000780c */ /* 0x000fe40003fc6070 */
[----:B---3--:R-:W-:Y:S01]  /*4ba0*/  IADD3 R0, R4, -0x34, RZ ;  /* 0xffffffcc04007810 */ /* 0x008fe20007ffe0ff */
[----:B------:R-:W-:Y:S03]  /*4bb0*/  LDGSTS.E [R14], desc[UR48][R218.64], !P5 ;  /* 0x00000000da0e7fae */ /* 0x000fe6000e921870 */
[----:B------:R-:W3:Y:S01]  /*4bc0*/  LDC R4, c[0x0][0x230] ;  /* 0x00008c00ff047b82 */ /* 0x000ee20000000800 */
[----:B------:R-:W-:Y:S04]  /*4bd0*/  LDGSTS.E [R14+0x4000], desc[UR48][R220.64], !P5 ;  /* 0x04000000dc0e7fae */ /* 0x000fe8000e921870 */
[----:B------:R-:W-:Y:S04]  /*4be0*/  LDGSTS.E [R14+0x8000], desc[UR48][R222.64], !P5 ;  /* 0x08000000de0e7fae */ /* 0x000fe8000e921870 */
[----:B------:R-:W-:Y:S01]  /*4bf0*/  LDGSTS.E [R14+0xc000], desc[UR48][R224.64], !P5 ;  /* 0x0c000000e00e7fae */ /* 0x000fe2000e921870 */
[----:B------:R-:W-:Y:S01]  /*4c00*/  ISETP.GE.U32.AND P5, PT, R0, 0x7fffff8d, PT ;  /* 0x7fffff8d0000780c */ /* 0x000fe20003fa6070 */
[----:B------:R-:W-:-:S02]  /*4c10*/  IMAD R0, R2, 0x12, RZ ;  /* 0x0000001202007824 */ /* 0x000fc400078e02ff */
[----:B------:R-:W-:Y:S02]  /*4c20*/  STL.64 [R1+0xd90], R246 ;  /* 0x000d90f601007387 */ /* 0x000fe40000100a00 */
[C---:B------:R-:W-:Y:S02]  /*4c30*/  IMAD.WIDE R34, R0.reuse, 0x4, R20 ;  /* 0x0000000400227825 */ /* 0x040fe400078e0214 */
[----:B------:R-:W-:Y:S02]  /*4c40*/  STL.64 [R1+0xd98], R244 ;  /* 0x000d98f401007387 */ /* 0x000fe40000100a00 */
[C---:B------:R-:W-:Y:S02]  /*4c50*/  IMAD.WIDE R30, R0.reuse, 0x4, R22 ;  /* 0x00000004001e7825 */ /* 0x040fe400078e0216 */
[----:B------:R-:W-:Y:S02]  /*4c60*/  LDGSTS.E [R14+0x4], desc[UR48][R226.64], !P4 ;  /* 0x00004000e20e7fae */ /* 0x000fe4000e121870 */
[----:B------:R-:W-:-:S02]  /*4c70*/  IMAD.WIDE R28, R0, 0x4, R24 ;  /* 0x00000004001c7825 */ /* 0x000fc400078e0218 */
[----:B------:R-:W-:Y:S02]  /*4c80*/  STL.64 [R1+0xda0], R242 ;  /* 0x000da0f201007387 */ /* 0x000fe40000100a00 */
[----:B------:R-:W-:Y:S01]  /*4c90*/  IMAD.WIDE R26, R0, 0x4, R18 ;  /* 0x00000004001a7825 */ /* 0x000fe200078e0212 */
[----:B--2---:R-:W-:Y:S01]  /*4ca0*/  IADD3 R0, R8, -0x16, RZ ;  /* 0xffffffea08007810 */ /* 0x004fe20007ffe0ff */
[----:B------:R-:W-:Y:S01]  /*4cb0*/  LDGSTS.E [R14+0x4004], desc[UR48][R228.64], !P4 ;  /* 0x04004000e40e7fae */ /* 0x000fe2000e121870 */
[----:B------:R-:W2:Y:S03]  /*4cc0*/  LDC R8, c[0x0][0x230] ;  /* 0x00008c00ff087b82 */ /* 0x000ea60000000800 */
[----:B------:R-:W-:Y:S04]  /*4cd0*/  STL.64 [R1+0xda8], R240 ;  /* 0x000da8f001007387 */ /* 0x000fe80000100a00 */
[----:B------:R-:W-:Y:S04]  /*4ce0*/  LDGSTS.E [R14+0x8004], desc[UR48][R230.64], !P4 ;  /* 0x08004000e60e7fae */ /* 0x000fe8000e121870 */
[----:B------:R-:W-:Y:S04]  /*4cf0*/  STL.64 [R1+0xdb0], R238 ;  /* 0x000db0ee01007387 */ /* 0x000fe80000100a00 */
[----:B------:R-:W-:Y:S01]  /*4d00*/  LDGSTS.E [R14+0xc004], desc[UR48][R232.64], !P4 ;  /* 0x0c004000e80e7fae */ /* 0x000fe2000e121870 */
[----:B------:R-:W-:Y:S01]  /*4d10*/  ISETP.GE.U32.AND P4, PT, R3, 0x7fffffac, PT ;  /* 0x7fffffac0300780c */ /* 0x000fe20003f86070 */
[----:B------:R-:W-:-:S02]  /*4d20*/  IMAD R3, R2, 0x13, RZ ;  /* 0x0000001302037824 */ /* 0x000fc400078e02ff */
[----:B------:R-:W-:Y:S04]  /*4d30*/  STL.64 [R1+0xdb8], R236 ;  /* 0x000db8ec01007387 */ /* 0x000fe80000100a00 */
[----:B------:R-:W-:Y:S04]  /*4d40*/  STL.64 [R1+0xdc0], R58 ;  /* 0x000dc03a01007387 */ /* 0x000fe80000100a00 */
[----:B------:R-:W-:Y:S04]  /*4d50*/  STL.64 [R1+0xdc8], R60 ;  /* 0x000dc83c01007387 */ /* 0x000fe80000100a00 */
[----:B------:R-:W-:Y:S04]  /*4d60*/  STL.64 [R1+0xdd0], R62 ;  /* 0x000dd03e01007387 */ /* 0x000fe80000100a00 */
[----:B------:R4:W-:Y:S04]  /*4d70*/  STL.64 [R1+0xa8], R34 ;  /* 0x0000a82201007387 */ /* 0x0009e80000100a00 */
[----:B------:R4:W-:Y:S04]  /*4d80*/  LDGSTS.E [R14+0x8], desc[UR48][R34.64], !P3 ;  /* 0x00008000220e7fae */ /* 0x0009e8000d921870 */
[----:B------:R1:W-:Y:S04]  /*4d90*/  STL.64 [R1+0xb0], R30 ;  /* 0x0000b01e01007387 */ /* 0x0003e80000100a00 */
[----:B------:R1:W-:Y:S01]  /*4da0*/  LDGSTS.E [R14+0x4008], desc[UR48][R30.64], !P3 ;  /* 0x040080001e0e7fae */ /* 0x0003e2000d921870 */
[----:B----4-:R-:W-:-:S03]  /*4db0*/  IMAD.WIDE R34, R3, 0x4, R20 ;  /* 0x0000000403227825 */ /* 0x010fc600078e0214 */
[----:B------:R4:W-:Y:S04]  /*4dc0*/  STL.64 [R1+0xb8], R28 ;  /* 0x0000b81c01007387 */ /* 0x0009e80000100a00 */
[----:B------:R4:W-:Y:S01]  /*4dd0*/  LDGSTS.E [R14+0x8008], desc[UR48][R28.64], !P3 ;  /* 0x080080001c0e7fae */ /* 0x0009e2000d921870 */
[----:B-1----:R-:W-:-:S03]  /*4de0*/  IMAD.WIDE R30, R3, 0x4, R22 ;  /* 0x00000004031e7825 */ /* 0x002fc600078e0216 */
[----:B------:R1:W-:Y:S04]  /*4df0*/  STL.64 [R1+0xc0], R26 ;  /* 0x0000c01a01007387 */ /* 0x0003e80000100a00 */
[----:B------:R1:W-:Y:S01]  /*4e00*/  LDGSTS.E [R14+0xc008], desc[UR48][R26.64], !P3 ;  /* 0x0c0080001a0e7fae */ /* 0x0003e2000d921870 */
[----:B------:R-:W-:Y:S01]  /*4e10*/  ISETP.GE.U32.AND P3, PT, R0, 0x7fffffab, PT ;  /* 0x7fffffab0000780c */ /* 0x000fe20003f66070 */
[----:B------:R-:W-:Y:S02]  /*4e20*/  IMAD R0, R2, 0x30, RZ ;  /* 0x0000003002007824 */ /* 0x000fe400078e02ff */
[C---:B----4-:R-:W-:Y:S01]  /*4e30*/  IMAD.WIDE R28, R3.reuse, 0x4, R24 ;  /* 0x00000004031c7825 */ /* 0x050fe200078e0218 */
[----:B------:R4:W-:Y:S04]  /*4e40*/  STL.64 [R1+0xc8], R34 ;  /* 0x0000c82201007387 */ /* 0x0009e80000100a00 */
[----:B------:R4:W-:Y:S01]  /*4e50*/  LDGSTS.E [R14+0xc], desc[UR48][R34.64], !P2 ;  /* 0x0000c000220e7fae */ /* 0x0009e2000d121870 */
[----:B-1----:R-:W-:-:S03]  /*4e60*/  IMAD.WIDE R26, R3, 0x4, R18 ;  /* 0x00000004031a7825 */ /* 0x002fc600078e0212 */
[----:B------:R1:W-:Y:S01]  /*4e70*/  STL.64 [R1+0xd0], R30 ;  /* 0x0000d01e01007387 */ /* 0x0003e20000100a00 */
[----:B---3--:R-:W-:-:S03]  /*4e80*/  VIADD R3, R4, 0xffffffe9 ;  /* 0xffffffe904037836 */ /* 0x008fc60000000000 */
[----:B------:R1:W-:Y:S01]  /*4e90*/  LDGSTS.E [R14+0x400c], desc[UR48][R30.64], !P2 ;  /* 0x0400c0001e0e7fae */ /* 0x0003e2000d121870 */
[----:B------:R-:W3:Y:S03]  /*4ea0*/  LDC R4, c[0x0][0x230] ;  /* 0x00008c00ff047b82 */ /* 0x000ee60000000800 */
[----:B------:R2:W-:Y:S01]  /*4eb0*/  STL.64 [R1+0xe0], R28 ;  /* 0x0000e01c01007387 */ /* 0x0005e20000100a00 */
[----:B----4-:R-:W-:-:S03]  /*4ec0*/  IMAD.WIDE R34, R0, 0x4, R20 ;  /* 0x0000000400227825 */ /* 0x010fc600078e0214 */
[----:B------:R2:W-:Y:S04]  /*4ed0*/  LDGSTS.E [R14+0x800c], desc[UR48][R28.64], !P2 ;  /* 0x0800c0001c0e7fae */ /* 0x0005e8000d121870 */
[----:B------:R4:W-:Y:S01]  /*4ee0*/  STL.64 [R1+0xe8], R26 ;  /* 0x0000e81a01007387 */ /* 0x0009e20000100a00 */
[----:B-1----:R-:W-:-:S03]  /*4ef0*/  IMAD.WIDE R30, R0, 0x4, R22 ;  /* 0x00000004001e7825 */ /* 0x002fc600078e0216 */
[----:B------:R4:W-:Y:S01]  /*4f00*/  LDGSTS.E [R14+0xc00c], desc[UR48][R26.64], !P2 ;  /* 0x0c00c0001a0e7fae */ /* 0x0009e2000d121870 */
[----:B------:R-:W-:Y:S01]  /*4f10*/  ISETP.GE.U32.AND P2, PT, R3, 0x7fffffaa, PT ;  /* 0x7fffffaa0300780c */ /* 0x000fe20003f46070 */
[----:B------:R-:W-:Y:S02]  /*4f20*/  IMAD R3, R2, 0x31, RZ ;  /* 0x0000003102037824 */ /* 0x000fe400078e02ff */
[C---:B--2---:R-:W-:Y:S01]  /*4f30*/  IMAD.WIDE R28, R0.reuse, 0x4, R24 ;  /* 0x00000004001c7825 */ /* 0x044fe200078e0218 */
[----:B------:R1:W-:Y:S04]  /*4f40*/  STL.64 [R1+0xf0], R34 ;  /* 0x0000f02201007387 */ /* 0x0003e80000100a00 */
[----:B------:R1:W-:Y:S01]  /*4f50*/  LDGSTS.E [R14+0x10000], desc[UR48][R34.64], !P0 ;  /* 0x10000000220e7fae */ /* 0x0003e2000c121870 */
[----:B----4-:R-:W-:Y:S01]  /*4f60*/  IMAD.WIDE R26, R0, 0x4, R18 ;  /* 0x00000004001a7825 */ /* 0x010fe200078e0212 */
[----:B------:R-:W-:-:S02]  /*4f70*/  IADD3 R0, R5, -0x18, RZ ;  /* 0xffffffe805007810 */ /* 0x000fc40007ffe0ff */
[----:B------:R2:W-:Y:S01]  /*4f80*/  STL.64 [R1+0xf8], R30 ;  /* 0x0000f81e01007387 */ /* 0x0005e20000100a00 */
[----:B------:R-:W4:Y:S03]  /*4f90*/  LDC R5, c[0x0][0x230] ;  /* 0x00008c00ff057b82 */ /* 0x000f260000000800 */
[----:B------:R2:W-:Y:S01]  /*4fa0*/  LDGSTS.E [R14+0x14000], desc[UR48][R30.64], !P0 ;  /* 0x140000001e0e7fae */ /* 0x0005e2000c121870 */
[----:B-1----:R-:W-:-:S03]  /*4fb0*/  IMAD.MOV.U32 R34, RZ, RZ, R12 ;  /* 0x000000ffff227224 */ /* 0x002fc600078e000c */
[----:B------:R1:W-:Y:S01]  /*4fc0*/  STL.64 [R1+0x108], R28 ;  /* 0x0001081c01007387 */ /* 0x0003e20000100a00 */
[----:B------:R-:W-:Y:S01]  /*4fd0*/  MOV R35, R13 ;  /* 0x0000000d00237202 */ /* 0x000fe20000000f00 */
[C---:B------:R-:W-:Y:S02]  /*4fe0*/  IMAD.WIDE R12, R3.reuse, 0x4, R18 ;  /* 0x00000004030c7825 */ /* 0x040fe400078e0212 */
[----:B------:R1:W-:Y:S01]  /*4ff0*/  LDGSTS.E [R14+0x18000], desc[UR48][R28.64], !P0 ;  /* 0x180000001c0e7fae */ /* 0x0003e2000c121870 */
[----:B------:R-:W-:Y:S01]  /*5000*/  MOV R62, R34 ;  /* 0x00000022003e7202 */ /* 0x000fe20000000f00 */
[----:B------:R-:W-:Y:S02]  /*5010*/  IMAD.MOV.U32 R63, RZ, RZ, R35 ;  /* 0x000000ffff3f7224 */ /* 0x000fe400078e0023 */
[----:B--2---:R-:W-:Y:S01]  /*5020*/  IMAD.WIDE R30, R3, 0x4, R20 ;  /* 0x00000004031e7825 */ /* 0x004fe200078e0214 */
[----:B------:R2:W-:Y:S04]  /*5030*/  STL.64 [R1+0x110], R26 ;  /* 0x0001101a01007387 */ /* 0x0005e80000100a00 */
[----:B------:R2:W-:Y:S01]  /*5040*/  LDGSTS.E [R14+0x1c000], desc[UR48][R26.64], !P0 ;  /* 0x1c0000001a0e7fae */ /* 0x0005e2000c121870 */
[----:B------:R-:W-:Y:S01]  /*5050*/  ISETP.GE.U32.AND P0, PT, R0, 0x7fffffa9, PT ;  /* 0x7fffffa90000780c */ /* 0x000fe20003f06070 */
[----:B------:R-:W-:-:S02]  /*5060*/  IMAD R0, R2, 0x32, RZ ;  /* 0x0000003202007824 */ /* 0x000fc400078e02ff */
[C---:B-1----:R-:W-:Y:S01]  /*5070*/  IMAD.WIDE R28, R3.reuse, 0x4, R22 ;  /* 0x00000004031c7825 */ /* 0x042fe200078e0216 */
[----:B------:R1:W-:Y:S04]  /*5080*/  LDGSTS.E [R14+0x10004], desc[UR48][R30.64], !P1 ;  /* 0x100040001e0e7fae */ /* 0x0003e8000c921870 */
[----:B------:R3:W-:Y:S01]  /*5090*/  LDGSTS.E [R14+0x14004], desc[UR48][R28.64], !P1 ;  /* 0x140040001c0e7fae */ /* 0x0007e2000c921870 */
[----:B--2---:R-:W-:-:S03]  /*50a0*/  IMAD.WIDE R26, R3, 0x4, R24 ;  /* 0x00000004031a7825 */ /* 0x004fc600078e0218 */
[----:B------:R1:W-:Y:S01]  /*50b0*/  STL.64 [R1+0x118], R30 ;  /* 0x0001181e01007387 */ /* 0x0003e20000100a00 */
[----:B------:R-:W-:-:S03]  /*50c0*/  VIADD R3, R8, 0xffffffcb ;  /* 0xffffffcb08037836 */ /* 0x000fc60000000000 */
[----:B------:R2:W-:Y:S01]  /*50d0*/  LDGSTS.E [R14+0x18004], desc[UR48][R26.64], !P1 ;  /* 0x180040001a0e7fae */ /* 0x0005e2000c921870 */
[----:B------:R-:W4:Y:S03]  /*50e0*/  LDC R8, c[0x0][0x230] ;  /* 0x00008c00ff087b82 */ /* 0x000f260000000800 */
[----:B------:R3:W-:Y:S04]  /*50f0*/  STL.64 [R1+0x128], R28 ;  /* 0x0001281c01007387 */ /* 0x0007e80000100a00 */
[----:B------:R2:W-:Y:S01]  /*5100*/  LDGSTS.E [R14+0x1c004], desc[UR48][R12.64], !P1 ;  /* 0x1c0040000c0e7fae */ /* 0x0005e2000c921870 */
[----:B-1----:R-:W-:Y:S01]  /*5110*/  IMAD.WIDE R30, R0, 0x4, R20 ;  /* 0x00000004001e7825 */ /* 0x002fe200078e0214 */
[----:B------:R-:W-:-:S02]  /*5120*/  ISETP.GE.U32.AND P1, PT, R3, 0x7fffff8c, PT ;  /* 0x7fffff8c0300780c */ /* 0x000fc40003f26070 */
[----:B------:R2:W-:Y:S01]  /*5130*/  STL.64 [R1+0x130], R26 ;  /* 0x0001301a01007387 */ /* 0x0005e20000100a00 */
[----:B------:R-:W-:Y:S02]  /*5140*/  IMAD R3, R2, 0x33, RZ ;  /* 0x0000003302037824 */ /* 0x000fe400078e02ff */
[C---:B---3--:R-:W-:Y:S01]  /*5150*/  IMAD.WIDE R28, R0.reuse, 0x4, R22 ;  /* 0x00000004001c7825 */ /* 0x048fe200078e0216 */
[----:B------:R1:W-:Y:S04]  /*5160*/  STL.64 [R1+0x138], R12 ;  /* 0x0001380c01007387 */ /* 0x0003e80000100a00 */
[----:B------:R3:W-:Y:S01]  /*5170*/  STL.64 [R1+0x140], R30 ;  /* 0x0001401e01007387 */ /* 0x0007e20000100a00 */
[----:B--2---:R-:W-:-:S03]  /*5180*/  IMAD.WIDE R26, R0, 0x4, R24 ;  /* 0x00000004001a7825 */ /* 0x004fc600078e0218 */
[----:B------:R3:W-:Y:S01]  /*5190*/  LDGSTS.E [R14+0x10008], desc[UR48][R30.64], !P6 ;  /* 0x100080001e0e7fae */ /* 0x0007e2000f121870 */
[----:B-1----:R-:W-:Y:S01]  /*51a0*/  IMAD.WIDE R12, R0, 0x4, R18 ;  /* 0x00000004000c7825 */ /* 0x002fe200078e0212 */
[----:B------:R-:W-:Y:S02]  /*51b0*/  IADD3 R0, R4, -0x36, RZ ;  /* 0xffffffca04007810 */ /* 0x000fe40007ffe0ff */
[----:B------:R1:W-:Y:S01]  /*51c0*/  STL.64 [R1+0x148], R28 ;  /* 0x0001481c01007387 */ /* 0x0003e20000100a00 */
[----:B------:R-:W2:Y:S03]  /*51d0*/  LDC R4, c[0x0][0x230] ;  /* 0x00008c00ff047b82 */ /* 0x000ea60000000800 */
[----:B------:R1:W-:Y:S01]  /*51e0*/  LDGSTS.E [R14+0x14008], desc[UR48][R28.64], !P6 ;  /* 0x140080001c0e7fae */ /* 0x0003e2000f121870 */
[----:B---3--:R-:W-:-:S03]  /*51f0*/  IMAD.WIDE R30, R3, 0x4, R20 ;  /* 0x00000004031e7825 */ /* 0x008fc600078e0214 */
[----:B------:R3:W-:Y:S04]  /*5200*/  STL.64 [R1+0x150], R26 ;  /* 0x0001501a01007387 */ /* 0x0007e80000100a00 */
[----:B------:R3:W-:Y:S01]  /*5210*/  LDGSTS.E [R14+0x18008], desc[UR48][R26.64], !P6 ;  /* 0x180080001a0e7fae */ /* 0x0007e2000f121870 */
[----:B-1----:R-:W-:-:S03]  /*5220*/  IMAD.WIDE R28, R3, 0x4, R22 ;  /* 0x00000004031c7825 */ /* 0x002fc600078e0216 */
[----:B------:R1:W-:Y:S04]  /*5230*/  STL.64 [R1+0x158], R12 ;  /* 0x0001580c01007387 */ /* 0x0003e80000100a00 */
[----:B------:R1:W-:Y:S01]  /*5240*/  LDGSTS.E [R14+0x1c008], desc[UR48][R12.64], !P6 ;  /* 0x1c0080000c0e7fae */ /* 0x0003e2000f121870 */
[----:B------:R-:W-:Y:S01]  /*5250*/  ISETP.GE.U32.AND P6, PT, R0, 0x7fffff8b, PT ;  /* 0x7fffff8b0000780c */ /* 0x000fe20003fc6070 */
[----:B----4-:R-:W-:Y:S02]  /*5260*/  VIADD R0, R5, 0xffffffc9 ;  /* 0xffffffc905007836 */ /* 0x010fe40000000000 */
[C---:B---3--:R-:W-:Y:S01]  /*5270*/  IMAD.WIDE R26, R3.reuse, 0x4, R24 ;  /* 0x00000004031a7825 */ /* 0x048fe200078e0218 */
[----:B------:R3:W-:Y:S01]  /*5280*/  LDGSTS.E [R14+0x1000c], desc[UR48][R30.64], !P5 ;  /* 0x1000c0001e0e7fae */ /* 0x0007e2000e921870 */
[----:B------:R-:W4:Y:S03]  /*5290*/  LDC R5, c[0x0][0x230] ;  /* 0x00008c00ff057b82 */ /* 0x000f260000000800 */
[----:B------:R3:W-:Y:S01]  /*52a0*/  STL.64 [R1+0x160], R30 ;  /* 0x0001601e01007387 */ /* 0x0007e20000100a00 */
[----:B-1----:R-:W-:-:S03]  /*52b0*/  IMAD.WIDE R12, R3, 0x4, R18 ;  /* 0x00000004030c7825 */ /* 0x002fc600078e0212 */
[----:B------:R1:W-:Y:S01]  /*52c0*/  LDGSTS.E [R14+0x1400c], desc[UR48][R28.64], !P5 ;  /* 0x1400c0001c0e7fae */ /* 0x0003e2000e921870 */
[----:B------:R-:W-:-:S03]  /*52d0*/  IMAD R3, R2, 0x15, RZ ;  /* 0x0000001502037824 */ /* 0x000fc600078e02ff */
[----:B------:R1:W-:Y:S04]  /*52e0*/  STL.64 [R1+0x168], R28 ;  /* 0x0001681c01007387 */ /* 0x0003e80000100a00 */
[----:B------:R-:W-:Y:S04]  /*52f0*/  LDGSTS.E [R14+0x1800c], desc[UR48][R26.64], !P5 ;  /* 0x1800c0001a0e7fae */ /* 0x000fe8000e921870 */
[----:B------:R-:W-:Y:S04]  /*5300*/  STL.64 [R1+0x170], R26 ;  /* 0x0001701a01007387 */ /* 0x000fe80000100a00 */
[----:B------:R2:W-:Y:S01]  /*5310*/  LDGSTS.E [R14+0x1c00c], desc[UR48][R12.64], !P5 ;  /* 0x1c00c0000c0e7fae */ /* 0x0005e2000e921870 */
[----:B------:R-:W-:Y:S01]  /*5320*/  ISETP.GE.U32.AND P5, PT, R0, 0x7fffff8a, PT ;  /* 0x7fffff8a0000780c */ /* 0x000fe20003fa6070 */
[----:B------:R-:W-:-:S02]  /*5330*/  IMAD R0, R2, 0x14, RZ ;  /* 0x0000001402007824 */ /* 0x000fc400078e02ff */
[----:B------:R2:W-:Y:S02]  /*5340*/  STL.64 [R1+0x178], R12 ;  /* 0x0001780c01007387 */ /* 0x0005e40000100a00 */
[----:B------:R-:W-:-:S04]  /*5350*/  IMAD.WIDE R36, R0, 0x4, R20 ;  /* 0x0000000400247825 */ /* 0x000fc800078e0214 */
[C---:B---3--:R-:W-:Y:S01]  /*5360*/  IMAD.WIDE R30, R0.reuse, 0x4, R22 ;  /* 0x00000004001e7825 */ /* 0x048fe200078e0216 */
[----:B------:R3:W-:Y:S03]  /*5370*/  STL.64 [R1+0x180], R36 ;  /* 0x0001802401007387 */ /* 0x0007e60000100a00 */
[----:B-1----:R-:W-:Y:S01]  /*5380*/  IMAD.WIDE R28, R0, 0x4, R24 ;  /* 0x00000004001c7825 */ /* 0x002fe200078e0218 */
[----:B------:R1:W-:Y:S01]  /*5390*/  STL.64 [R1+0x188], R30 ;  /* 0x0001881e01007387 */ /* 0x0003e20000100a00 */
[----:B--2---:R-:W-:Y:S02]  /*53a0*/  LOP3.LUT R13, R6, 0x50, RZ, 0x3c, !PT ;  /* 0x00000050060d7812 */ /* 0x004fe400078e3cff */
[----:B------:R-:W-:Y:S01]  /*53b0*/  IMAD.WIDE R26, R0, 0x4, R18 ;  /* 0x00000004001a7825 */ /* 0x000fe200078e0212 */
[----:B------:R2:W-:Y:S01]  /*53c0*/  STL.64 [R1+0x190], R28 ;  /* 0x0001901c01007387 */ /* 0x0005e20000100a00 */
[----:B------:R-:W-:-:S02]  /*53d0*/  IADD3 R13, R13, UR10, RZ ;  /* 0x0000000a0d0d7c10 */ /* 0x000fc4000fffe0ff */
[----:B------:R-:W-:Y:S01]  /*53e0*/  VIADD R0, R8, 0xffffffc8 ;  /* 0xffffffc808007836 */ /* 0x000fe20000000000 */
[----:B------:R4:W-:Y:S01]  /*53f0*/  STL.64 [R1+0x198], R26 ;  /* 0x0001981a01007387 */ /* 0x0009e20000100a00 */
[----:B------:R-:W4:Y:S01]  /*5400*/  LDC R8, c[0x0][0x230] ;  /* 0x00008c00ff087b82 */ /* 0x000f220000000800 */
[----:B------:R-:W-:Y:S02]  /*5410*/  LOP3.LUT R12, R6, 0x60, RZ, 0x3c, !PT ;  /* 0x00000060060c7812 */ /* 0x000fe400078e3cff */
[----:B------:R3:W-:Y:S03]  /*5420*/  LDGSTS.E [R13], desc[UR48][R36.64], !P4 ;  /* 0x00000000240d7fae */ /* 0x0007e6000e121870 */
[----:B------:R-:W-:Y:S01]  /*5430*/  VIADD R12, R12, UR10 ;  /* 0x0000000a0c0c7c36 */ /* 0x000fe20008000000 */
[----:B------:R1:W-:Y:S04]  /*5440*/  LDGSTS.E [R13+0x4000], desc[UR48][R30.64], !P4 ;  /* 0x040000001e0d7fae */ /* 0x0003e8000e121870 */
[----:B------:R2:W-:Y:S04]  /*5450*/  LDGSTS.E [R13+0x8000], desc[UR48][R28.64], !P4 ;  /* 0x080000001c0d7fae */ /* 0x0005e8000e121870 */
[----:B------:R4:W-:Y:S01]  /*5460*/  LDGSTS.E [R13+0xc000], desc[UR48][R26.64], !P4 ;  /* 0x0c0000001a0d7fae */ /* 0x0009e2000e121870 */
[----:B---3--:R-:W-:Y:S01]  /*5470*/  IMAD.WIDE R36, R3, 0x4, R20 ;  /* 0x0000000403247825 */ /* 0x008fe200078e0214 */
[----:B------:R-:W-:-:S03]  /*5480*/  ISETP.GE.U32.AND P4, PT, R0, 0x7fffff89, PT ;  /* 0x7fffff890000780c */ /* 0x000fc60003f86070 */
[C---:B-1----:R-:W-:Y:S01]  /*5490*/  IMAD.WIDE R30, R3.reuse, 0x4, R22 ;  /* 0x00000004031e7825 */ /* 0x042fe200078e0216 */
[----:B------:R1:W-:Y:S03]  /*54a0*/  STL.64 [R1+0x1a0], R36 ;  /* 0x0001a02401007387 */ /* 0x0003e60000100a00 */
[C---:B--2---:R-:W-:Y:S01]  /*54b0*/  IMAD.WIDE R28, R3.reuse, 0x4, R24 ;  /* 0x00000004031c7825 */ /* 0x044fe200078e0218 */
[----:B------:R1:W-:Y:S03]  /*54c0*/  LDGSTS.E [R13+0x4], desc[UR48][R36.64], !P3 ;  /* 0x00004000240d7fae */ /* 0x0003e6000d921870 */
[----:B----4-:R-:W-:Y:S01]  /*54d0*/  IMAD.WIDE R26, R3, 0x4, R18 ;  /* 0x00000004031a7825 */ /* 0x010fe200078e0212 */
[----:B------:R-:W-:Y:S01]  /*54e0*/  IADD3 R3, R4, -0x19, RZ ;  /* 0xffffffe704037810 */ /* 0x000fe20007ffe0ff */
[----:B------:R2:W-:Y:S01]  /*54f0*/  STL.64 [R1+0x1a8], R30 ;  /* 0x0001a81e01007387 */ /* 0x0005e20000100a00 */
[----:B------:R-:W3:Y:S01]  /*5500*/  LDC R4, c[0x0][0x230] ;  /* 0x00008c00ff047b82 */ /* 0x000ee20000000800 */
[----:B------:R-:W-:-:S02]  /*5510*/  IMAD R0, R2, 0x16, RZ ;  /* 0x0000001602007824 */ /* 0x000fc400078e02ff */
[----:B------:R2:W-:Y:S02]  /*5520*/  LDGSTS.E [R13+0x4004], desc[UR48][R30.64], !P3 ;  /* 0x040040001e0d7fae */ /* 0x0005e4000d921870 */
[C---:B-1----:R-:W-:Y:S02]  /*5530*/  IMAD.WIDE R36, R0.reuse, 0x4, R20 ;  /* 0x0000000400247825 */ /* 0x042fe400078e0214 */
[----:B------:R1:W-:Y:S04]  /*5540*/  STL.64 [R1+0x1b0], R28 ;  /* 0x0001b01c01007387 */ /* 0x0003e80000100a00 */
[----:B------:R1:W-:Y:S04]  /*5550*/  LDGSTS.E [R13+0x8004], desc[UR48][R28.64], !P3 ;  /* 0x080040001c0d7fae */ /* 0x0003e8000d921870 */
[----:B------:R4:W-:Y:S01]  /*5560*/  STL.64 [R1+0x1b8], R26 ;  /* 0x0001b81a01007387 */ /* 0x0009e20000100a00 */
[----:B--2---:R-:W-:-:S03]  /*5570*/  IMAD.WIDE R30, R0, 0x4, R22 ;  /* 0x00000004001e7825 */ /* 0x004fc600078e0216 */
[----:B------:R4:W-:Y:S01]  /*5580*/  LDGSTS.E [R13+0xc004], desc[UR48][R26.64], !P3 ;  /* 0x0c0040001a0d7fae */ /* 0x0009e2000d921870 */
[----:B------:R-:W-:Y:S01]  /*5590*/  ISETP.GE.U32.AND P3, PT, R3, 0x7fffffa8, PT ;  /* 0x7fffffa80300780c */ /* 0x000fe20003f66070 */
[----:B------:R-:W-:Y:S02]  /*55a0*/  IMAD R3, R2, 0x17, RZ ;  /* 0x0000001702037824 */ /* 0x000fe400078e02ff */
[C---:B-1----:R-:W-:Y:S01]  /*55b0*/  IMAD.WIDE R28, R0.reuse, 0x4, R24 ;  /* 0x00000004001c7825 */ /* 0x042fe200078e0218 */
[----:B------:R1:W-:Y:S04]  /*55c0*/  STL.64 [R1+0x1c0], R36 ;  /* 0x0001c02401007387 */ /* 0x0003e80000100a00 */
[----:B------:R1:W-:Y:S01]  /*55d0*/  LDGSTS.E [R13+0x8], desc[UR48][R36.64], !P2 ;  /* 0x00008000240d7fae */ /* 0x0003e2000d121870 */
[----:B----4-:R-:W-:-:S03]  /*55e0*/  IMAD.WIDE R26, R0, 0x4, R18 ;  /* 0x00000004001a7825 */ /* 0x010fc600078e0212 */
[----:B------:R2:W-:Y:S01]  /*55f0*/  STL.64 [R1+0x1c8], R30 ;  /* 0x0001c81e01007387 */ /* 0x0005e20000100a00 */
[----:B------:R-:W-:-:S03]  /*5600*/  VIADD R0, R5, 0xffffffe6 ;  /* 0xffffffe605007836 */ /* 0x000fc60000000000 */
[----:B------:R2:W-:Y:S01]  /*5610*/  LDGSTS.E [R13+0x4008], desc[UR48][R30.64], !P2 ;  /* 0x040080001e0d7fae */ /* 0x0005e2000d121870 */
[----:B------:R-:W4:Y:S01]  /*5620*/  LDC R5, c[0x0][0x230] ;  /* 0x00008c00ff057b82 */ /* 0x000f220000000800 */
[C---:B-1----:R-:W-:Y:S02]  /*5630*/  IMAD.WIDE R36, R3.reuse, 0x4, R20 ;  /* 0x0000000403247825 */ /* 0x042fe400078e0214 */
[----:B------:R1:W-:Y:S04]  /*5640*/  STL.64 [R1+0x1d0], R28 ;  /* 0x0001d01c01007387 */ /* 0x0003e80000100a00 */
[----:B------:R1:W-:Y:S01]  /*5650*/  LDGSTS.E [R13+0x8008], desc[UR48][R28.64], !P2 ;  /* 0x080080001c0d7fae */ /* 0x0003e2000d121870 */
[----:B--2---:R-:W-:-:S03]  /*5660*/  IMAD.WIDE R30, R3, 0x4, R22 ;  /* 0x00000004031e7825 */ /* 0x004fc600078e0216 */
[----:B------:R2:W-:Y:S04]  /*5670*/  STL.64 [R1+0x1d8], R26 ;  /* 0x0001d81a01007387 */ /* 0x0005e80000100a00 */
[----:B------:R2:W-:Y:S01]  /*5680*/  LDGSTS.E [R13+0xc008], desc[UR48][R26.64], !P2 ;  /* 0x0c0080001a0d7fae */ /* 0x0005e2000d121870 */
[----:B------:R-:W-:Y:S01]  /*5690*/  ISETP.GE.U32.AND P2, PT, R0, 0x7fffffa7, PT ;  /* 0x7fffffa70000780c */ /* 0x000fe20003f46070 */
[----:B------:R-:W-:Y:S02]  /*56a0*/  IMAD R0, R2, 0x34, RZ ;  /* 0x0000003402007824 */ /* 0x000fe400078e02ff */
[C---:B-1----:R-:W-:Y:S01]  /*56b0*/  IMAD.WIDE R28, R3.reuse, 0x4, R24 ;  /* 0x00000004031c7825 */ /* 0x042fe200078e0218 */
[----:B------:R1:W-:Y:S04]  /*56c0*/  STL.64 [R1+0x1e0], R36 ;  /* 0x0001e02401007387 */ /* 0x0003e80000100a00 */
[----:B------:R1:W-:Y:S01]  /*56d0*/  LDGSTS.E [R13+0xc], desc[UR48][R36.64], !P0 ;  /* 0x0000c000240d7fae */ /* 0x0003e2000c121870 */
[----:B--2---:R-:W-:Y:S01]  /*56e0*/  IMAD.WIDE R26, R3, 0x4, R18 ;  /* 0x00000004031a7825 */ /* 0x004fe200078e0212 */
[----:B------:R-:W-:-:S02]  /*56f0*/  IADD3 R3, R8, -0x1b, RZ ;  /* 0xffffffe508037810 */ /* 0x000fc40007ffe0ff */
[----:B------:R2:W-:Y:S01]  /*5700*/  STL.64 [R1+0x1e8], R30 ;  /* 0x0001e81e01007387 */ /* 0x0005e20000100a00 */
[----:B------:R-:W4:Y:S03]  /*5710*/  LDC R8, c[0x0][0x230] ;  /* 0x00008c00ff087b82 */ /* 0x000f260000000800 */
[----:B------:R2:W-:Y:S01]  /*5720*/  LDGSTS.E [R13+0x400c], desc[UR48][R30.64], !P0 ;  /* 0x0400c0001e0d7fae */ /* 0x0005e2000c121870 */
[----:B-1----:R-:W-:-:S03]  /*5730*/  IMAD.WIDE R36, R0, 0x4, R20 ;  /* 0x0000000400247825 */ /* 0x002fc600078e0214 */
        /* <DEDUP_REMOVED lines=10> */
[----:B---3--:R-:W-:-:S03]  /*57e0*/  IMAD.WIDE R26, R0, 0x4, R18 ;  /* 0x00000004001a7825 */ /* 0x008fc600078e0212 */
[----:B------:R2:W-:Y:S01]  /*57f0*/  STL.64 [R1+0x230], R30 ;  /* 0x0002301e01007387 */ /* 0x0005e20000100a00 */
[----:B------:R-:W-:-:S03]  /*5800*/  VIADD R0, R4, 0xffffffe4 ;  /* 0xffffffe404007836 */ /* 0x000fc60000000000 */
[----:B------:R2:W-:Y:S01]  /*5810*/  LDGSTS.E [R13+0x14000], desc[UR48][R30.64], !P1 ;  /* 0x140000001e0d7fae */ /* 0x0005e2000c921870 */
[----:B------:R-:W3:Y:S01]  /*5820*/  LDC R4, c[0x0][0x230] ;  /* 0x00008c00ff047b82 */ /* 0x000ee20000000800 */
        /* <DEDUP_REMOVED lines=9> */
[----:B------:R1:W-:Y:S04]  /*58c0*/  LDGSTS.E [R13+0x10004], desc[UR48][R36.64], !P6 ;  /* 0x10004000240d7fae */ /* 0x0003e8000f121870 */
[----:B------:R1:W-:Y:S01]  /*58d0*/  LDGSTS.E [R13+0x14004], desc[UR48][R30.64], !P6 ;  /* 0x140040001e0d7fae */ /* 0x0003e2000f121870 */
[----:B--2---:R-:W-:Y:S01]  /*58e0*/  IMAD.WIDE R26, R3, 0x4, R18 ;  /* 0x00000004031a7825 */ /* 0x004fe200078e0212 */
[----:B----4-:R-:W-:-:S02]  /*58f0*/  IADD3 R3, R5, -0x39, RZ ;  /* 0xffffffc705037810 */ /* 0x010fc40007ffe0ff */
[----:B------:R1:W-:Y:S01]  /*5900*/  STL.64 [R1+0x288], R36 ;  /* 0x0002882401007387 */ /* 0x0003e20000100a00 */
[----:B------:R-:W2:Y:S03]  /*5910*/  LDC R5, c[0x0][0x230] ;  /* 0x00008c00ff057b82 */ /* 0x000ea60000000800 */
[----:B------:R4:W-:Y:S04]  /*5920*/  LDGSTS.E [R13+0x18004], desc[UR48][R28.64], !P6 ;  /* 0x180040001c0d7fae */ /* 0x0009e8000f121870 */
        /* <DEDUP_REMOVED lines=9> */
[----:B----4-:R-:W-:-:S03]  /*59c0*/  IMAD.WIDE R28, R0, 0x4, R24 ;  /* 0x00000004001c7825 */ /* 0x010fc600078e0218 */
[----:B------:R3:W-:Y:S01]  /*59d0*/  LDGSTS.E [R13+0x10008], desc[UR48][R36.64], !P5 ;  /* 0x10008000240d7fae */ /* 0x0007e2000e921870 */
[----:B-1----:R-:W-:-:S03]  /*59e0*/  IMAD.WIDE R26, R0, 0x4, R18 ;  /* 0x00000004001a7825 */ /* 0x002fc600078e0212 */
[----:B------:R1:W-:Y:S01]  /*59f0*/  STL.64 [R1+0x310], R30 ;  /* 0x0003101e01007387 */ /* 0x0003e20000100a00 */
[----:B------:R-:W-:-:S03]  /*5a00*/  VIADD R0, R8, 0xffffffc6 ;  /* 0xffffffc608007836 */ /* 0x000fc60000000000 */
[----:B------:R1:W-:Y:S01]  /*5a10*/  LDGSTS.E [R13+0x14008], desc[UR48][R30.64], !P5 ;  /* 0x140080001e0d7fae */ /* 0x0003e2000e921870 */
[----:B------:R-:W4:Y:S01]  /*5a20*/  LDC R8, c[0x0][0x230] ;  /* 0x00008c00ff087b82 */ /* 0x000f220000000800 */
[C---:B---3--:R-:W-:Y:S02]  /*5a30*/  IMAD.WIDE R36, R3.reuse, 0x4, R20 ;  /* 0x0000000403247825 */ /* 0x048fe400078e0214 */
[----:B------:R3:W-:Y:S04]  /*5a40*/  STL.64 [R1+0x328], R28 ;  /* 0x0003281c01007387 */ /* 0x0007e80000100a00 */
[----:B------:R3:W-:Y:S01]  /*5a50*/  LDGSTS.E [R13+0x18008], desc[UR48][R28.64], !P5 ;  /* 0x180080001c0d7fae */ /* 0x0007e2000e921870 */
[----:B-1----:R-:W-:-:S03]  /*5a60*/  IMAD.WIDE R30, R3, 0x4, R22 ;  /* 0x00000004031e7825 */ /* 0x002fc600078e0216 */
[----:B------:R1:W-:Y:S04]  /*5a70*/  STL.64 [R1+0x340], R26 ;  /* 0x0003401a01007387 */ /* 0x0003e80000100a00 */
[----:B------:R1:W-:Y:S01]  /*5a80*/  LDGSTS.E [R13+0x1c008], desc[UR48][R26.64], !P5 ;  /* 0x1c0080001a0d7fae */ /* 0x0003e2000e921870 */
[----:B------:R-:W-:Y:S01]  /*5a90*/  ISETP.GE.U32.AND P5, PT, R0, 0x7fffff87, PT ;  /* 0x7fffff870000780c */ /* 0x000fe20003fa6070 */
[C---:B---3--:R-:W-:Y:S01]  /*5aa0*/  IMAD.WIDE R28, R3.reuse, 0x4, R24 ;  /* 0x00000004031c7825 */ /* 0x048fe200078e0218 */
[----:B------:R-:W-:Y:S01]  /*5ab0*/  IADD3 R0, R4, -0x3b, RZ ;  /* 0xffffffc504007810 */ /* 0x000fe20007ffe0ff */
[----:B------:R3:W-:Y:S01]  /*5ac0*/  LDGSTS.E [R13+0x1000c], desc[UR48][R36.64], !P4 ;  /* 0x1000c000240d7fae */ /* 0x0007e2000e121870 */
[----:B------:R-:W4:Y:S03]  /*5ad0*/  LDC R4, c[0x0][0x230] ;  /* 0x00008c00ff047b82 */ /* 0x000f260000000800 */
[----:B------:R2:W-:Y:S01]  /*5ae0*/  LDGSTS.E [R13+0x1400c], desc[UR48][R30.64], !P4 ;  /* 0x1400c0001e0d7fae */ /* 0x0005e2000e121870 */
[----:B-1----:R-:W-:-:S03]  /*5af0*/  IMAD.WIDE R26, R3, 0x4, R18 ;  /* 0x00000004031a7825 */ /* 0x002fc600078e0212 */
[----:B------:R1:W-:Y:S01]  /*5b00*/  LDGSTS.E [R13+0x1800c], desc[UR48][R28.64], !P4 ;  /* 0x1800c0001c0d7fae */ /* 0x0003e2000e121870 */
[----:B------:R-:W-:-:S03]  /*5b10*/  IMAD R3, R2, 0x19, RZ ;  /* 0x0000001902037824 */ /* 0x000fc600078e02ff */
[----:B------:R1:W-:Y:S01]  /*5b20*/  LDGSTS.E [R13+0x1c00c], desc[UR48][R26.64], !P4 ;  /* 0x1c00c0001a0d7fae */ /* 0x0003e2000e121870 */
[----:B------:R-:W-:Y:S01]  /*5b30*/  ISETP.GE.U32.AND P4, PT, R0, 0x7fffff86, PT ;  /* 0x7fffff860000780c */ /* 0x000fe20003f86070 */
[----:B------:R-:W-:Y:S02]  /*5b40*/  IMAD R0, R2, 0x18, RZ ;  /* 0x0000001802007824 */ /* 0x000fe400078e02ff */
[----:B------:R3:W-:Y:S04]  /*5b50*/  STL.64 [R1+0x360], R36 ;  /* 0x0003602401007387 */ /* 0x0007e80000100a00 */
[----:B------:R2:W-:Y:S04]  /*5b60*/  STL.64 [R1+0x368], R30 ;  /* 0x0003681e01007387 */ /* 0x0005e80000100a00 */
[----:B------:R1:W-:Y:S04]  /*5b70*/  STL.64 [R1+0x370], R28 ;  /* 0x0003701c01007387 */ /* 0x0003e80000100a00 */
[----:B------:R1:W-:Y:S01]  /*5b80*/  STL.64 [R1+0x378], R26 ;  /* 0x0003781a01007387 */ /* 0x0003e20000100a00 */
[----:B---3--:R-:W-:-:S04]  /*5b90*/  IMAD.WIDE R36, R0, 0x4, R20 ;  /* 0x0000000400247825 */ /* 0x008fc800078e0214 */
[C---:B--2---:R-:W-:Y:S01]  /*5ba0*/  IMAD.WIDE R30, R0.reuse, 0x4, R22 ;  /* 0x00000004001e7825 */ /* 0x044fe200078e0216 */
[----:B------:R2:W-:Y:S03]  /*5bb0*/  STL.64 [R1+0x380], R36 ;  /* 0x0003802401007387 */ /* 0x0005e60000100a00 */
[C---:B-1----:R-:W-:Y:S01]  /*5bc0*/  IMAD.WIDE R28, R0.reuse, 0x4, R24 ;  /* 0x00000004001c7825 */ /* 0x042fe200078e0218 */
[----:B------:R2:W-:Y:S03]  /*5bd0*/  LDGSTS.E [R12], desc[UR48][R36.64], !P3 ;  /* 0x00000000240c7fae */ /* 0x0005e6000d921870 */
[----:B------:R-:W-:Y:S01]  /*5be0*/  IMAD.WIDE R26, R0, 0x4, R18 ;  /* 0x00000004001a7825 */ /* 0x000fe200078e0212 */
[----:B------:R-:W-:Y:S01]  /*5bf0*/  IADD3 R0, R5, -0x3c, RZ ;  /* 0xffffffc405007810 */ /* 0x000fe20007ffe0ff */
[----:B------:R1:W-:Y:S01]  /*5c00*/  STL.64 [R1+0x388], R30 ;  /* 0x0003881e01007387 */ /* 0x0003e20000100a00 */
[----:B------:R-:W3:Y:S03]  /*5c10*/  LDC R5, c[0x0][0x230] ;  /* 0x00008c00ff057b82 */ /* 0x000ee60000000800 */
[----:B------:R1:W-:Y:S01]  /*5c20*/  LDGSTS.E [R12+0x4000], desc[UR48][R30.64], !P3 ;  /* 0x040000001e0c7fae */ /* 0x0003e2000d921870 */
[----:B--2---:R-:W-:-:S03]  /*5c30*/  IMAD.WIDE R36, R3, 0x4, R20 ;  /* 0x0000000403247825 */ /* 0x004fc600078e0214 */
[----:B------:R2:W-:Y:S04]  /*5c40*/  STL.64 [R1+0x398], R28 ;  /* 0x0003981c01007387 */ /* 0x0005e80000100a00 */
[----:B------:R2:W-:Y:S01]  /*5c50*/  LDGSTS.E [R12+0x8000], desc[UR48][R28.64], !P3 ;  /* 0x080000001c0c7fae */ /* 0x0005e2000d921870 */
[----:B-1----:R-:W-:-:S03]  /*5c60*/  IMAD.WIDE R30, R3, 0x4, R22 ;  /* 0x00000004031e7825 */ /* 0x002fc600078e0216 */
[----:B------:R1:W-:Y:S04]  /*5c70*/  STL.64 [R1+0x3a0], R26 ;  /* 0x0003a01a01007387 */ /* 0x0003e80000100a00 */
[----:B------:R1:W-:Y:S01]  /*5c80*/  LDGSTS.E [R12+0xc000], desc[UR48][R26.64], !P3 ;  /* 0x0c0000001a0c7fae */ /* 0x0003e2000d921870 */
[----:B------:R-:W-:Y:S01]  /*5c90*/  ISETP.GE.U32.AND P3, PT, R0, 0x7fffff85, PT ;  /* 0x7fffff850000780c */ /* 0x000fe20003f66070 */
[----:B------:R-:W-:Y:S02]  /*5ca0*/  IMAD R0, R2, 0x1a, RZ ;  /* 0x0000001a02007824 */ /* 0x000fe400078e02ff */
[C---:B--2---:R-:W-:Y:S01]  /*5cb0*/  IMAD.WIDE R28, R3.reuse, 0x4, R24 ;  /* 0x00000004031c7825 */ /* 0x044fe200078e0218 */
[----:B------:R2:W-:Y:S04]  /*5cc0*/  STL.64 [R1+0x3b0], R36 ;  /* 0x0003b02401007387 */ /* 0x0005e80000100a00 */
[----:B------:R2:W-:Y:S01]  /*5cd0*/  LDGSTS.E [R12+0x4], desc[UR48][R36.64], !P2 ;  /* 0x00004000240c7fae */ /* 0x0005e2000d121870 */
[----:B-1----:R-:W-:-:S03]  /*5ce0*/  IMAD.WIDE R26, R3, 0x4, R18 ;  /* 0x00000004031a7825 */ /* 0x002fc600078e0212 */
[----:B------:R1:W-:Y:S01]  /*5cf0*/  STL.64 [R1+0x3b8], R30 ;  /* 0x0003b81e01007387 */ /* 0x0003e20000100a00 */
[----:B----4-:R-:W-:-:S03]  /*5d00*/  VIADD R3, R8, 0xffffffe3 ;  /* 0xffffffe308037836 */ /* 0x010fc60000000000 */
[----:B------:R1:W-:Y:S01]  /*5d10*/  LDGSTS.E [R12+0x4004], desc[UR48][R30.64], !P2 ;  /* 0x040040001e0c7fae */ /* 0x0003e2000d121870 */
[----:B------:R-:W4:Y:S03]  /*5d20*/  LDC R8, c[0x0][0x230] ;  /* 0x00008c00ff087b82 */ /* 0x000f260000000800 */
[----:B------:R3:W-:Y:S01]  /*5d30*/  STL.64 [R1+0x3c8], R28 ;  /* 0x0003c81c01007387 */ /* 0x0007e20000100a00 */
[----:B--2---:R-:W-:-:S03]  /*5d40*/  IMAD.WIDE R36, R0, 0x4, R20 ;  /* 0x0000000400247825 */ /* 0x004fc600078e0214 */
[----:B------:R3:W-:Y:S04]  /*5d50*/  LDGSTS.E [R12+0x8004], desc[UR48][R28.64], !P2 ;  /* 0x080040001c0c7fae */ /* 0x0007e8000d121870 */
[----:B------:R2:W-:Y:S01]  /*5d60*/  STL.64 [R1+0x3d0], R26 ;  /* 0x0003d01a01007387 */ /* 0x0005e20000100a00 */
[----:B-1----:R-:W-:-:S03]  /*5d70*/  IMAD.WIDE R30, R0, 0x4, R22 ;  /* 0x00000004001e7825 */ /* 0x002fc600078e0216 */
[----:B------:R2:W-:Y:S01]  /*5d80*/  LDGSTS.E [R12+0xc004], desc[UR48][R26.64], !P2 ;  /* 0x0c0040001a0c7fae */ /* 0x0005e2000d121870 */
[----:B------:R-:W-:Y:S01]  /*5d90*/  ISETP.GE.U32.AND P2, PT, R3, 0x7fffffa4, PT ;  /* 0x7fffffa40300780c */ /* 0x000fe20003f46070 */
[----:B------:R-:W-:Y:S02]  /*5da0*/  IMAD R3, R2, 0x1b, RZ ;  /* 0x0000001b02037824 */ /* 0x000fe400078e02ff */
[C---:B---3--:R-:W-:Y:S01]  /*5db0*/  IMAD.WIDE R28, R0.reuse, 0x4, R24 ;  /* 0x00000004001c7825 */ /* 0x048fe200078e0218 */
[----:B------:R1:W-:Y:S04]  /*5dc0*/  STL.64 [R1+0x3e0], R36 ;  /* 0x0003e02401007387 */ /* 0x0003e80000100a00 */
[----:B------:R1:W-:Y:S01]  /*5dd0*/  LDGSTS.E [R12+0x8], desc[UR48][R36.64], !P0 ;  /* 0x00008000240c7fae */ /* 0x0003e2000c121870 */
[----:B--2---:R-:W-:Y:S01]  /*5de0*/  IMAD.WIDE R26, R0, 0x4, R18 ;  /* 0x00000004001a7825 */ /* 0x004fe200078e0212 */
[----:B------:R-:W-:-:S02]  /*5df0*/  IADD3 R0, R4, -0x1e, RZ ;  /* 0xffffffe204007810 */ /* 0x000fc40007ffe0ff */
[----:B------:R2:W-:Y:S01]  /*5e00*/  STL.64 [R1+0x3e8], R30 ;  /* 0x0003e81e01007387 */ /* 0x0005e20000100a00 */
[----:B------:R-:W3:Y:S03]  /*5e10*/  LDC R4, c[0x0][0x230] ;  /* 0x00008c00ff047b82 */ /* 0x000ee60000000800 */
[----:B------:R2:W-:Y:S01]  /*5e20*/  LDGSTS.E [R12+0x4008], desc[UR48][R30.64], !P0 ;  /* 0x040080001e0c7fae */ /* 0x0005e2000c121870 */
[----:B-1----:R-:W-:-:S03]  /*5e30*/  IMAD.WIDE R36, R3, 0x4, R20 ;  /* 0x0000000403247825 */ /* 0x002fc600078e0214 */
        /* <DEDUP_REMOVED lines=10> */
[----:B--2---:R-:W-:-:S03]  /*5ee0*/  IMAD.WIDE R26, R3, 0x4, R18 ;  /* 0x00000004031a7825 */ /* 0x004fc600078e0212 */
[----:B------:R1:W-:Y:S01]  /*5ef0*/  STL.64 [R1+0x418], R36 ;  /* 0x0004182401007387 */ /* 0x0003e20000100a00 */
[----:B------:R-:W-:-:S03]  /*5f00*/  VIADD R3, R5, 0xffffffe1 ;  /* 0xffffffe105037836 */ /* 0x000fc60000000000 */
[----:B------:R2:W-:Y:S01]  /*5f10*/  LDGSTS.E [R12+0x800c], desc[UR48][R28.64], !P1 ;  /* 0x0800c0001c0c7fae */ /* 0x0005e2000c921870 */
[----:B------:R-:W3:Y:S03]  /*5f20*/  LDC R5, c[0x0][0x230] ;  /* 0x00008c00ff057b82 */ /* 0x000ee60000000800 */
[----:B------:R4:W-:Y:S04]  /*5f30*/  STL.64 [R1+0x428], R30 ;  /* 0x0004281e01007387 */ /* 0x0009e80000100a00 */
[----:B------:R2:W-:Y:S01]  /*5f40*/  LDGSTS.E [R12+0xc00c], desc[UR48][R26.64], !P1 ;  /* 0x0c00c0001a0c7fae */ /* 0x0005e2000c921870 */
[----:B-1----:R-:W-:Y:S01]  /*5f50*/  IMAD.WIDE R36, R0, 0x4, R20 ;  /* 0x0000000400247825 */ /* 0x002fe200078e0214 */
[----:B------:R-:W-:-:S02]  /*5f60*/  ISETP.GE.U32.AND P1, PT, R3, 0x7fffffa2, PT ;  /* 0x7fffffa20300780c */ /* 0x000fc40003f26070 */
[----:B------:R2:W-:Y:S01]  /*5f70*/  STL.64 [R1+0x438], R28 ;  /* 0x0004381c01007387 */ /* 0x0005e20000100a00 */
[----:B------:R-:W-:Y:S02]  /*5f80*/  IMAD R3, R2, 0x39, RZ ;  /* 0x0000003902037824 */ /* 0x000fe400078e02ff */
[C---:B----4-:R-:W-:Y:S01]  /*5f90*/  IMAD.WIDE R30, R0.reuse, 0x4, R22 ;  /* 0x00000004001e7825 */ /* 0x050fe200078e0216 */
        /* <DEDUP_REMOVED lines=16> */
[----:B---3--:R-:W-:Y:S02]  /*60a0*/  VIADD R0, R4, 0xffffffc3 ;  /* 0xffffffc304007836 */ /* 0x008fe40000000000 */
[C---:B----4-:R-:W-:Y:S01]  /*60b0*/  IMAD.WIDE R28, R3.reuse, 0x4, R24 ;  /* 0x00000004031c7825 */ /* 0x050fe200078e0218 */
        /* <DEDUP_REMOVED lines=11> */
[----:B------:R2:W-:Y:S01]  /*6170*/  STL.64 [R1+0x4b8], R28 ;  /* 0x0004b81c01007387 */ /* 0x0005e20000100a00 */
[----:B----4-:R-:W-:Y:S01]  /*6180*/  IADD3 R4, R4, -0x40, RZ ;  /* 0xffffffc004047810 */ /* 0x010fe20007ffe0ff */
[----:B---3--:R-:W-:-:S02]  /*6190*/  IMAD.WIDE R36, R0, 0x4, R20 ;  /* 0x0000000400247825 */ /* 0x008fc400078e0214 */
[----:B------:R3:W-:Y:S02]  /*61a0*/  STL.64 [R1+0x4c8], R26 ;  /* 0x0004c81a01007387 */ /* 0x0007e40000100a00 */
[C---:B-1----:R-:W-:Y:S02]  /*61b0*/  IMAD.WIDE R30, R0.reuse, 0x4, R22 ;  /* 0x00000004001e7825 */ /* 0x042fe400078e0216 */
[----:B------:R1:W-:Y:S02]  /*61c0*/  STL.64 [R1+0x4d8], R36 ;  /* 0x0004d82401007387 */ /* 0x0003e40000100a00 */
[C---:B--2---:R-:W-:Y:S02]  /*61d0*/  IMAD.WIDE R28, R0.reuse, 0x4, R24 ;  /* 0x00000004001c7825 */ /* 0x044fe400078e0218 */
[----:B------:R1:W-:Y:S02]  /*61e0*/  LDGSTS.E [R12+0x10008], desc[UR48][R36.64], !P4 ;  /* 0x10008000240c7fae */ /* 0x0003e4000e121870 */
[----:B---3--:R-:W-:Y:S01]  /*61f0*/  IMAD.WIDE R26, R0, 0x4, R18 ;  /* 0x00000004001a7825 */ /* 0x008fe200078e0212 */
[----:B------:R-:W-:Y:S01]  /*6200*/  IADD3 R0, R5, -0x3e, RZ ;  /* 0xffffffc205007810 */ /* 0x000fe20007ffe0ff */
[----:B------:R2:W-:Y:S02]  /*6210*/  STL.64 [R1+0x4e8], R30 ;  /* 0x0004e81e01007387 */ /* 0x0005e40000100a00 */
[----:B------:R-:W-:-:S02]  /*6220*/  IMAD R5, R2, 0x1e, RZ ;  /* 0x0000001e02057824 */ /* 0x000fc400078e02ff */
        /* <DEDUP_REMOVED lines=8> */
[----:B------:R-:W-:Y:S02]  /*62b0*/  VIADD R0, R8, 0xffffffc1 ;  /* 0xffffffc108007836 */ /* 0x000fe40000000000 */
[C---:B-1----:R-:W-:Y:S01]  /*62c0*/  IMAD.WIDE R28, R3.reuse, 0x4, R24 ;  /* 0x00000004031c7825 */ /* 0x042fe200078e0218 */
[----:B------:R1:W-:Y:S01]  /*62d0*/  LDGSTS.E [R12+0x1000c], desc[UR48][R36.64], !P3 ;  /* 0x1000c000240c7fae */ /* 0x0003e2000d921870 */
[----:B------:R-:W3:Y:S03]  /*62e0*/  LDC R8, c[0x0][0x230] ;  /* 0x00008c00ff087b82 */ /* 0x000ee60000000800 */
[----:B------:R4:W-:Y:S01]  /*62f0*/  LDGSTS.E [R12+0x1400c], desc[UR48][R30.64], !P3 ;  /* 0x1400c0001e0c7fae */ /* 0x0009e2000d921870 */
[----:B--2---:R-:W-:-:S03]  /*6300*/  IMAD.WIDE R26, R3, 0x4, R18 ;  /* 0x00000004031a7825 */ /* 0x004fc600078e0212 */
[----:B------:R2:W-:Y:S01]  /*6310*/  LDGSTS.E [R12+0x1800c], desc[UR48][R28.64], !P3 ;  /* 0x1800c0001c0c7fae */ /* 0x0005e2000d921870 */
[----:B------:R-:W-:-:S03]  /*6320*/  IMAD R3, R2, 0x1d, RZ ;  /* 0x0000001d02037824 */ /* 0x000fc600078e02ff */
[----:B------:R2:W-:Y:S01]  /*6330*/  LDGSTS.E [R12+0x1c00c], desc[UR48][R26.64], !P3 ;  /* 0x1c00c0001a0c7fae */ /* 0x0005e2000d921870 */
[----:B------:R-:W-:Y:S01]  /*6340*/  ISETP.GE.U32.AND P3, PT, R0, 0x7fffff82, PT ;  /* 0x7fffff820000780c */ /* 0x000fe20003f66070 */
[----:B------:R-:W-:Y:S02]  /*6350*/  IMAD R0, R2, 0x1c, RZ ;  /* 0x0000001c02007824 */ /* 0x000fe400078e02ff */
[----:B------:R1:W-:Y:S01]  /*6360*/  STL.64 [R1+0x518], R36 ;  /* 0x0005182401007387 */ /* 0x0003e20000100a00 */
[----:B------:R-:W-:-:S03]  /*6370*/  IMAD.WIDE R38, R3, 0x4, R20 ;  /* 0x0000000403267825 */ /* 0x000fc600078e0214 */
[----:B------:R4:W-:Y:S01]  /*6380*/  STL.64 [R1+0x528], R30 ;  /* 0x0005281e01007387 */ /* 0x0009e20000100a00 */
[----:B------:R-:W-:-:S03]  /*6390*/  IMAD.WIDE R46, R0, 0x4, R20 ;  /* 0x00000004002e7825 */ /* 0x000fc600078e0214 */
[----:B------:R2:W-:Y:S01]  /*63a0*/  STL.64 [R1+0x538], R28 ;  /* 0x0005381c01007387 */ /* 0x0005e20000100a00 */
[----:B------:R-:W-:-:S03]  /*63b0*/  IMAD.WIDE R44, R0, 0x4, R22 ;  /* 0x00000004002c7825 */ /* 0x000fc600078e0216 */
[----:B------:R-:W-:Y:S01]  /*63c0*/  LDGSTS.E [R11], desc[UR48][R46.64], !P2 ;  /* 0x000000002e0b7fae */ /* 0x000fe2000d121870 */
[----:B------:R-:W-:-:S03]  /*63d0*/  IMAD.WIDE R42, R0, 0x4, R24 ;  /* 0x00000004002a7825 */ /* 0x000fc600078e0218 */
[----:B------:R-:W-:Y:S01]  /*63e0*/  LDGSTS.E [R11+0x4000], desc[UR48][R44.64], !P2 ;  /* 0x040000002c0b7fae */ /* 0x000fe2000d121870 */
[----:B------:R-:W-:-:S03]  /*63f0*/  IMAD.WIDE R40, R0, 0x4, R18 ;  /* 0x0000000400287825 */ /* 0x000fc600078e0212 */
[----:B------:R3:W-:Y:S01]  /*6400*/  STL.64 [R1+0x548], R26 ;  /* 0x0005481a01007387 */ /* 0x0007e20000100a00 */
[----:B-1----:R-:W-:-:S03]  /*6410*/  IMAD.WIDE R36, R3, 0x4, R22 ;  /* 0x0000000403247825 */ /* 0x002fc600078e0216 */
[----:B------:R-:W-:Y:S01]  /*6420*/  LDGSTS.E [R11+0x8000], desc[UR48][R42.64], !P2 ;  /* 0x080000002a0b7fae */ /* 0x000fe2000d121870 */
[----:B----4-:R-:W-:-:S03]  /*6430*/  IMAD.WIDE R30, R3, 0x4, R24 ;  /* 0x00000004031e7825 */ /* 0x010fc600078e0218 */
[----:B------:R-:W-:Y:S01]  /*6440*/  LDGSTS.E [R11+0xc000], desc[UR48][R40.64], !P2 ;  /* 0x0c000000280b7fae */ /* 0x000fe2000d121870 */
[----:B--2---:R-:W-:Y:S01]  /*6450*/  IMAD.WIDE R28, R3, 0x4, R18 ;  /* 0x00000004031c7825 */ /* 0x004fe200078e0212 */
[C---:B------:R-:W-:Y:S02]  /*6460*/  ISETP.GE.AND P2, PT, R252.reuse, R4, PT ;  /* 0x00000004fc00720c */ /* 0x040fe40003f46270 */
[----:B------:R-:W-:Y:S01]  /*6470*/  LDGSTS.E [R11+0x4], desc[UR48][R38.64], !P0 ;  /* 0x00004000260b7fae */ /* 0x000fe2000c121870 */
[----:B---3--:R-:W-:Y:S01]  /*6480*/  VIADD R26, R235, 0x3f ;  /* 0x0000003feb1a7836 */ /* 0x008fe20000000000 */
[----:B------:R-:W-:Y:S01]  /*6490*/  SEL R3, RZ, 0x4, P2 ;  /* 0x00000004ff037807 */ /* 0x000fe20001000000 */
[----:B------:R-:W1:Y:S01]  /*64a0*/  LDC R235, c[0x0][0x230] ;  /* 0x00008c00ffeb7b82 */ /* 0x000e620000000800 */
[----:B------:R2:W-:Y:S01]  /*64b0*/  LDGSTS.E [R11+0x4004], desc[UR48][R36.64], !P0 ;  /* 0x04004000240b7fae */ /* 0x0005e2000c121870 */
[----:B------:R-:W-:Y:S01]  /*64c0*/  ISETP.GE.AND P2, PT, R252, UR4, PT ;  /* 0x00000004fc007c0c */ /* 0x000fe2000bf46270 */
[----:B------:R-:W-:-:S02]  /*64d0*/  ULDC.64 UR4, c[0x0][0x238] ;  /* 0x00008e0000047ab9 */ /* 0x000fc40000000a00 */
[----:B------:R3:W-:Y:S03]  /*64e0*/  LDGSTS.E [R11+0x8004], desc[UR48][R30.64], !P0 ;  /* 0x080040001e0b7fae */ /* 0x0007e6000c121870 */
[----:B------:R-:W4:Y:S01]  /*64f0*/  LDC R252, c[0x0][0x230] ;  /* 0x00008c00fffc7b82 */ /* 0x000f220000000800 */
[----:B------:R3:W-:Y:S01]  /*6500*/  LDGSTS.E [R11+0xc004], desc[UR48][R28.64], !P0 ;  /* 0x0c0040001c0b7fae */ /* 0x0007e2000c121870 */
[----:B------:R-:W-:-:S03]  /*6510*/  ISETP.GT.AND P0, PT, R26, 0x3f, PT ;  /* 0x0000003f1a00780c */ /* 0x000fc60003f04270 */
[----:B------:R-:W-:Y:S01]  /*6520*/  STL.64 [R1+0x558], R46 ;  /* 0x0005582e01007387 */ /* 0x000fe20000100a00 */
[----:B------:R-:W-:Y:S02]  /*6530*/  SEL R0, RZ, 0x4, !P0 ;  /* 0x00000004ff007807 */ /* 0x000fe40004000000 */
[----:B------:R-:W-:Y:S01]  /*6540*/  ISETP.GE.U32.AND P0, PT, R4, 0x7fffff81, PT ;  /* 0x7fffff810400780c */ /* 0x000fe20003f06070 */
[----:B------:R-:W-:Y:S01]  /*6550*/  STL.64 [R1+0x568], R38 ;  /* 0x0005682601007387 */ /* 0x000fe20000100a00 */
[----:B------:R-:W-:Y:S02]  /*6560*/  SEL R4, R0, RZ, !P2 ;  /* 0x000000ff00047207 */ /* 0x000fe40005000000 */
[----:B------:R-:W-:Y:S01]  /*6570*/  ISETP.GT.AND P2, PT, R26, 0x7f, PT ;  /* 0x0000007f1a00780c */ /* 0x000fe20003f44270 */
[----:B------:R-:W-:Y:S01]  /*6580*/  STL.64 [R1+0x578], R44 ;  /* 0x0005782c01007387 */ /* 0x000fe20000100a00 */
[----:B------:R-:W-:Y:S02]  /*6590*/  IMAD.WIDE R26, R5, 0x4, R18 ;  /* 0x00000004051a7825 */ /* 0x000fe400078e0212 */
[----:B------:R-:W-:Y:S01]  /*65a0*/  SEL R0, R3, RZ, P2 ;  /* 0x000000ff03007207 */ /* 0x000fe20001000000 */
[----:B------:R-:W-:Y:S01]  /*65b0*/  STL.64 [R1+0x588], R42 ;  /* 0x0005882a01007387 */ /* 0x000fe20000100a00 */
[----:B------:R-:W-:-:S02]  /*65c0*/  IMAD R3, R2, 0x1f, RZ ;  /* 0x0000001f02037824 */ /* 0x000fc400078e02ff */
[----:B------:R-:W-:Y:S01]  /*65d0*/  ISETP.NE.U32.AND P2, PT, R0, RZ, PT ;  /* 0x000000ff0000720c */ /* 0x000fe20003f45070 */
[----:B------:R-:W-:Y:S01]  /*65e0*/  STL.64 [R1+0x598], R40 ;  /* 0x0005982801007387 */ /* 0x000fe20000100a00 */
[----:B------:R-:W-:-:S03]  /*65f0*/  IMAD R0, R2, 0x3c, RZ ;  /* 0x0000003c02007824 */ /* 0x000fc600078e02ff */
[----:B------:R2:W-:Y:S04]  /*6600*/  STL.64 [R1+0x5a8], R36 ;  /* 0x0005a82401007387 */ /* 0x0005e80000100a00 */
[----:B------:R3:W-:Y:S04]  /*6610*/  STL.64 [R1+0x5b8], R30 ;  /* 0x0005b81e01007387 */ /* 0x0007e80000100a00 */
[----:B------:R1:W-:Y:S01]  /*6620*/  STL.64 [R1+0x5c8], R28 ;  /* 0x0005c81c01007387 */ /* 0x0003e20000100a00 */
[----:B--2---:R-:W-:-:S04]  /*6630*/  IMAD.WIDE R36, R5, 0x4, R20 ;  /* 0x0000000405247825 */ /* 0x004fc800078e0214 */
[C---:B---3--:R-:W-:Y:S01]  /*6640*/  IMAD.WIDE R30, R5.reuse, 0x4, R22 ;  /* 0x00000004051e7825 */ /* 0x048fe200078e0216 */
[----:B------:R2:W-:Y:S03]  /*6650*/  STL.64 [R1+0x5d8], R36 ;  /* 0x0005d82401007387 */ /* 0x0005e60000100a00 */
[----:B-1----:R-:W-:Y:S01]  /*6660*/  IMAD.WIDE R28, R5, 0x4, R24 ;  /* 0x00000004051c7825 */ /* 0x002fe200078e0218 */
[----:B------:R2:W-:Y:S01]  /*6670*/  LDGSTS.E [R11+0x8], desc[UR48][R36.64], !P1 ;  /* 0x00008000240b7fae */ /* 0x0005e2000c921870 */
[----:B------:R-:W1:Y:S03]  /*6680*/  LDC R5, c[0x0][0x230] ;  /* 0x00008c00ff057b82 */ /* 0x000e660000000800 */
[----:B------:R3:W-:Y:S04]  /*6690*/  STL.64 [R1+0x5e8], R30 ;  /* 0x0005e81e01007387 */ /* 0x0007e80000100a00 */
[----:B------:R3:W-:Y:S01]  /*66a0*/  LDGSTS.E [R11+0x4008], desc[UR48][R30.64], !P1 ;  /* 0x040080001e0b7fae */ /* 0x0007e2000c921870 */
[----:B--2---:R-:W-:-:S03]  /*66b0*/  IMAD.WIDE R36, R3, 0x4, R20 ;  /* 0x0000000403247825 */ /* 0x004fc600078e0214 */
[----:B------:R2:W-:Y:S04]  /*66c0*/  STL.64 [R1+0x5f8], R28 ;  /* 0x0005f81c01007387 */ /* 0x0005e80000100a00 */
[----:B------:R2:W-:Y:S01]  /*66d0*/  LDGSTS.E [R11+0x8008], desc[UR48][R28.64], !P1 ;  /* 0x080080001c0b7fae */ /* 0x0005e2000c921870 */
[----:B---3--:R-:W-:-:S03]  /*66e0*/  IMAD.WIDE R30, R3, 0x4, R22 ;  /* 0x00000004031e7825 */ /* 0x008fc600078e0216 */
[----:B------:R3:W-:Y:S04]  /*66f0*/  STL.64 [R1+0x608], R26 ;  /* 0x0006081a01007387 */ /* 0x0007e80000100a00 */
[----:B------:R3:W-:Y:S01]  /*6700*/  LDGSTS.E [R11+0xc008], desc[UR48][R26.64], !P1 ;  /* 0x0c0080001a0b7fae */ /* 0x0007e2000c921870 */
[----:B------:R-:W-:Y:S02]  /*6710*/  ISETP.NE.U32.AND P1, PT, R4, RZ, PT ;  /* 0x000000ff0400720c */ /* 0x000fe40003f25070 */
[----:B------:R-:W4:Y:S01]  /*6720*/  LDC R4, c[0x0][0x230] ;  /* 0x00008c00ff047b82 */ /* 0x000f220000000800 */
[C---:B--2---:R-:W-:Y:S01]  /*6730*/  IMAD.WIDE R28, R3.reuse, 0x4, R24 ;  /* 0x00000004031c7825 */ /* 0x044fe200078e0218 */
[----:B------:R2:W-:Y:S04]  /*6740*/  STL.64 [R1+0x618], R36 ;  /* 0x0006182401007387 */ /* 0x0005e80000100a00 */
[----:B------:R2:W-:Y:S01]  /*6750*/  LDGSTS.E [R11+0xc], desc[UR48][R36.64], !P6 ;  /* 0x0000c000240b7fae */ /* 0x0005e2000f121870 */
[----:B---3--:R-:W-:-:S03]  /*6760*/  IMAD.WIDE R26, R3, 0x4, R18 ;  /* 0x00000004031a7825 */ /* 0x008fc600078e0212 */
[----:B------:R3:W-:Y:S01]  /*6770*/  STL.64 [R1+0x628], R30 ;  /* 0x0006281e01007387 */ /* 0x0007e20000100a00 */
[----:B------:R-:W-:-:S03]  /*6780*/  VIADD R3, R8, 0xffffffbf ;  /* 0xffffffbf08037836 */ /* 0x000fc60000000000 */
[----:B------:R3:W-:Y:S01]  /*6790*/  LDGSTS.E [R11+0x400c], desc[UR48][R30.64], !P6 ;  /* 0x0400c0001e0b7fae */ /* 0x0007e2000f121870 */
[----:B------:R-:W1:Y:S01]  /*67a0*/  LDC R8, c[0x0][0x230] ;  /* 0x00008c00ff087b82 */ /* 0x000e620000000800 */
[C---:B--2---:R-:W-:Y:S02]  /*67b0*/  IMAD.WIDE R36, R0.reuse, 0x4, R20 ;  /* 0x0000000400247825 */ /* 0x044fe400078e0214 */
[----:B------:R2:W-:Y:S04]  /*67c0*/  STL.64 [R1+0x638], R28 ;  /* 0x0006381c01007387 */ /* 0x0005e80000100a00 */
[----:B------:R2:W-:Y:S01]  /*67d0*/  LDGSTS.E [R11+0x800c], desc[UR48][R28.64], !P6 ;  /* 0x0800c0001c0b7fae */ /* 0x0005e2000f121870 */
[----:B---3--:R-:W-:-:S03]  /*67e0*/  IMAD.WIDE R30, R0, 0x4, R22 ;  /* 0x00000004001e7825 */ /* 0x008fc600078e0216 */
[----:B------:R3:W-:Y:S04]  /*67f0*/  STL.64 [R1+0x648], R26 ;  /* 0x0006481a01007387 */ /* 0x0007e80000100a00 */
[----:B------:R3:W-:Y:S01]  /*6800*/  LDGSTS.E [R11+0xc00c], desc[UR48][R26.64], !P6 ;  /* 0x0c00c0001a0b7fae */ /* 0x0007e2000f121870 */
[----:B------:R-:W-:Y:S01]  /*6810*/  ISETP.GE.U32.AND P6, PT, R3, 0x7fffff80, PT ;  /* 0x7fffff800300780c */ /* 0x000fe20003fc6070 */
[----:B------:R-:W-:Y:S02]  /*6820*/  IMAD R3, R2, 0x3d, RZ ;  /* 0x0000003d02037824 */ /* 0x000fe400078e02ff */
[C---:B--2---:R-:W-:Y:S01]  /*6830*/  IMAD.WIDE R28, R0.reuse, 0x4, R24 ;  /* 0x00000004001c7825 */ /* 0x044fe200078e0218 */
[----:B------:R2:W-:Y:S04]  /*6840*/  LDGSTS.E [R11+0x10000], desc[UR48][R36.64], !P5 ;  /* 0x10000000240b7fae */ /* 0x0005e8000e921870 */
[----:B------:R4:W-:Y:S01]  /*6850*/  LDGSTS.E [R11+0x14000], desc[UR48][R30.64], !P5 ;  /* 0x140000001e0b7fae */ /* 0x0009e2000e921870 */
[----:B---3--:R-:W-:Y:S01]  /*6860*/  IMAD.WIDE R26, R0, 0x4, R18 ;  /* 0x00000004001a7825 */ /* 0x008fe200078e0212 */
[----:B------:R-:W-:-:S02]  /*6870*/  IADD3 R0, R235, -0x42, RZ ;  /* 0xffffffbeeb007810 */ /* 0x000fc40007ffe0ff */
[----:B------:R2:W-:Y:S01]  /*6880*/  STL.64 [R1+0x658], R36 ;  /* 0x0006582401007387 */ /* 0x0005e20000100a00 */
[----:B------:R-:W-:Y:S01]  /*6890*/  USHF.L.U32 UR7, UR4, 0x6, URZ ;  /* 0x0000000604077899 */ /* 0x000fe2000800063f */
[----:B------:R-:W3:Y:S02]  /*68a0*/  LDC R235, c[0x0][0x230] ;  /* 0x00008c00ffeb7b82 */ /* 0x000ee40000000800 */
[----:B------:R1:W-:Y:S04]  /*68b0*/  LDGSTS.E [R11+0x18000], desc[UR48][R28.64], !P5 ;  /* 0x180000001c0b7fae */ /* 0x0003e8000e921870 */
[----:B------:R4:W-:Y:S04]  /*68c0*/  STL.64 [R1+0x668], R30 ;  /* 0x0006681e01007387 */ /* 0x0009e80000100a00 */
[----:B------:R1:W-:Y:S01]  /*68d0*/  LDGSTS.E [R11+0x1c000], desc[UR48][R26.64], !P5 ;  /* 0x1c0000001a0b7fae */ /* 0x0003e2000e921870 */
[----:B--2---:R-:W-:Y:S01]  /*68e0*/  IMAD.WIDE R36, R3, 0x4, R20 ;  /* 0x0000000403247825 */ /* 0x004fe200078e0214 */
[----:B------:R-:W-:-:S02]  /*68f0*/  ISETP.GE.U32.AND P5, PT, R0, 0x7fffff7f, PT ;  /* 0x7fffff7f0000780c */ /* 0x000fc40003fa6070 */
[----:B------:R1:W-:Y:S01]  /*6900*/  STL.64 [R1+0x678], R28 ;  /* 0x0006781c01007387 */ /* 0x0003e20000100a00 */
[C---:B------:R-:W-:Y:S02]  /*6910*/  IMAD R0, R2.reuse, 0x3e, RZ ;  /* 0x0000003e02007824 */ /* 0x040fe400078e02ff */
[----:B------:R-:W-:Y:S01]  /*6920*/  IMAD R2, R2, 0x3f, RZ ;  /* 0x0000003f02027824 */ /* 0x000fe200078e02ff */
[----:B------:R2:W-:Y:S01]  /*6930*/  STL.64 [R1+0x688], R26 ;  /* 0x0006881a01007387 */ /* 0x0005e20000100a00 */
[----:B----4-:R-:W-:-:S03]  /*6940*/  IMAD.WIDE R30, R3, 0x4, R22 ;  /* 0x00000004031e7825 */ /* 0x010fc600078e0216 */
[----:B------:R4:W-:Y:S01]  /*6950*/  STL.64 [R1+0x698], R36 ;  /* 0x0006982401007387 */ /* 0x0009e20000100a00 */
[----:B-1----:R-:W-:-:S03]  /*6960*/  IMAD.WIDE R28, R3, 0x4, R24 ;  /* 0x00000004031c7825 */ /* 0x002fc600078e0218 */
[----:B------:R4:W-:Y:S01]  /*6970*/  LDGSTS.E [R11+0x10004], desc[UR48][R36.64], !P4 ;  /* 0x10004000240b7fae */ /* 0x0009e2000e121870 */
[----:B--2---:R-:W-:-:S03]  /*6980*/  IMAD.WIDE R26, R3, 0x4, R18 ;  /* 0x00000004031a7825 */ /* 0x004fc600078e0212 */
[----:B------:R1:W-:Y:S01]  /*6990*/  STL.64 [R1+0x6a8], R30 ;  /* 0x0006a81e01007387 */ /* 0x0003e20000100a00 */
[----:B------:R-:W-:-:S03]  /*69a0*/  VIADD R3, R4, 0xffffffbd ;  /* 0xffffffbd04037836 */ /* 0x000fc60000000000 */
[----:B------:R1:W-:Y:S01]  /*69b0*/  LDGSTS.E [R11+0x14004], desc[UR48][R30.64], !P4 ;  /* 0x140040001e0b7fae */ /* 0x0003e2000e121870 */
[----:B----4-:R-:W-:-:S03]  /*69c0*/  IMAD.WIDE R36, R0, 0x4, R20 ;  /* 0x0000000400247825 */ /* 0x010fc600078e0214 */
[----:B------:R2:W-:Y:S04]  /*69d0*/  STL.64 [R1+0x6b8], R28 ;  /* 0x0006b81c01007387 */ /* 0x0005e80000100a00 */
[----:B------:R2:W-:Y:S01]  /*69e0*/  LDGSTS.E [R11+0x18004], desc[UR48][R28.64], !P4 ;  /* 0x180040001c0b7fae */ /* 0x0005e2000e121870 */
[----:B-1----:R-:W-:-:S03]  /*69f0*/  IMAD.WIDE R30, R0, 0x4, R22 ;  /* 0x00000004001e7825 */ /* 0x002fc600078e0216 */
[----:B------:R1:W-:Y:S04]  /*6a00*/  STL.64 [R1+0x6d0], R26 ;  /* 0x0006d01a01007387 */ /* 0x0003e80000100a00 */
[----:B------:R1:W-:Y:S01]  /*6a10*/  LDGSTS.E [R11+0x1c004], desc[UR48][R26.64], !P4 ;  /* 0x1c0040001a0b7fae */ /* 0x0003e2000e121870 */
[----:B------:R-:W-:Y:S02]  /*6a20*/  ISETP.GE.U32.AND P4, PT, R3, 0x7fffff7e, PT ;  /* 0x7fffff7e0300780c */ /* 0x000fe40003f86070 */
[----:B------:R-:W4:Y:S01]  /*6a30*/  LDC R3, c[0x0][0x230] ;  /* 0x00008c00ff037b82 */ /* 0x000f220000000800 */
[C---:B--2---:R-:W-:Y:S01]  /*6a40*/  IMAD.WIDE R28, R0.reuse, 0x4, R24 ;  /* 0x00000004001c7825 */ /* 0x044fe200078e0218 */
[----:B------:R-:W-:Y:S04]  /*6a50*/  STL.64 [R1+0x6c8], R36 ;  /* 0x0006c82401007387 */ /* 0x000fe80000100a00 */
[----:B------:R-:W-:Y:S01]  /*6a60*/  LDGSTS.E [R11+0x10008], desc[UR48][R36.64], !P3 ;  /* 0x10008000240b7fae */ /* 0x000fe2000d921870 */
[----:B-1----:R-:W-:-:S03]  /*6a70*/  IMAD.WIDE R26, R0, 0x4, R18 ;  /* 0x00000004001a7825 */ /* 0x002fc600078e0212 */
[----:B------:R1:W-:Y:S01]  /*6a80*/  STL.64 [R1+0x6e0], R30 ;  /* 0x0006e01e01007387 */ /* 0x0003e20000100a00 */
[----:B------:R-:W-:Y:S01]  /*6a90*/  IADD3 R0, R5, -0x44, RZ ;  /* 0xffffffbc05007810 */ /* 0x000fe20007ffe0ff */
[C---:B------:R-:W-:Y:S02]  /*6aa0*/  IMAD.WIDE R4, R2.reuse, 0x4, R18 ;  /* 0x0000000402047825 */ /* 0x040fe400078e0212 */
[----:B------:R1:W-:Y:S04]  /*6ab0*/  LDGSTS.E [R11+0x14008], desc[UR48][R30.64], !P3 ;  /* 0x140080001e0b7fae */ /* 0x0003e8000d921870 */
[----:B------:R2:W-:Y:S04]  /*6ac0*/  STL.64 [R1+0x6f8], R28 ;  /* 0x0006f81c01007387 */ /* 0x0005e80000100a00 */
[----:B------:R2:W-:Y:S01]  /*6ad0*/  LDGSTS.E [R11+0x18008], desc[UR48][R28.64], !P3 ;  /* 0x180080001c0b7fae */ /* 0x0005e2000d921870 */
[----:B-1----:R-:W-:-:S03]  /*6ae0*/  IMAD.WIDE R30, R2, 0x4, R20 ;  /* 0x00000004021e7825 */ /* 0x002fc600078e0214 */
[----:B------:R1:W-:Y:S04]  /*6af0*/  STL.64 [R1+0x6f0], R26 ;  /* 0x0006f01a01007387 */ /* 0x0003e80000100a00 */
[----:B------:R1:W-:Y:S01]  /*6b00*/  LDGSTS.E [R11+0x1c008], desc[UR48][R26.64], !P3 ;  /* 0x1c0080001a0b7fae */ /* 0x0003e2000d921870 */
[----:B------:R-:W-:Y:S01]  /*6b10*/  ISETP.GE.U32.AND P3, PT, R0, 0x7fffff7d, PT ;  /* 0x7fffff7d0000780c */ /* 0x000fe20003f66070 */
[----:B------:R-:W-:Y:S02]  /*6b20*/  VIADD R0, R8, 0xffffff9f ;  /* 0xffffff9f08007836 */ /* 0x000fe40000000000 */
[C---:B--2---:R-:W-:Y:S01]  /*6b30*/  IMAD.WIDE R28, R2.reuse, 0x4, R22 ;  /* 0x00000004021c7825 */ /* 0x044fe200078e0216 */
[----:B------:R-:W-:Y:S04]  /*6b40*/  STL.64 [R1+0x708], R30 ;  /* 0x0007081e01007387 */ /* 0x000fe80000100a00 */
[----:B------:R-:W-:Y:S01]  /*6b50*/  STL.64 [R1+0x718], R28 ;  /* 0x0007181c01007387 */ /* 0x000fe20000100a00 */
[----:B-1----:R-:W-:-:S03]  /*6b60*/  IMAD.WIDE R26, R2, 0x4, R24 ;  /* 0x00000004021a7825 */ /* 0x002fc600078e0218 */
[----:B------:R-:W-:Y:S04]  /*6b70*/  LDGSTS.E [R11+0x1000c], desc[UR48][R30.64], !P0 ;  /* 0x1000c0001e0b7fae */ /* 0x000fe8000c121870 */
[----:B------:R1:W-:Y:S04]  /*6b80*/  STL.64 [R1+0x730], R26 ;  /* 0x0007301a01007387 */ /* 0x0003e80000100a00 */
[----:B------:R2:W-:Y:S04]  /*6b90*/  STL.64 [R1+0x728], R4 ;  /* 0x0007280401007387 */ /* 0x0005e80000100a00 */
[----:B------:R-:W3:Y:S04]  /*6ba0*/  LDL.64 R36, [R1+0x258] ;  /* 0x0002580001247983 */ /* 0x000ee80000100a00 */
[----:B------:R-:W3:Y:S04]  /*6bb0*/  LDL.64 R34, [R1+0x280] ;  /* 0x0002800001227983 */ /* 0x000ee80000100a00 */
[----:B------:R-:W-:Y:S04]  /*6bc0*/  LDGSTS.E [R11+0x1400c], desc[UR48][R28.64], !P0 ;  /* 0x1400c0001c0b7fae */ /* 0x000fe8000c121870 */
[----:B------:R1:W-:Y:S04]  /*6bd0*/  LDGSTS.E [R11+0x1800c], desc[UR48][R26.64], !P0 ;  /* 0x1800c0001a0b7fae */ /* 0x0003e8000c121870 */
[----:B------:R-:W3:Y:S04]  /*6be0*/  LDL.64 R60, [R1+0x2e0] ;  /* 0x0002e000013c7983 */ /* 0x000ee80000100a00 */
[----:B------:R-:W3:Y:S01]  /*6bf0*/  LDL.64 R58, [R1+0x308] ;  /* 0x00030800013a7983 */ /* 0x000ee20000100a00 */
[----:B-1----:R-:W-:Y:S01]  /*6c00*/  MOV R26, R32 ;  /* 0x00000020001a7202 */ /* 0x002fe20000000f00 */
[----:B------:R-:W-:-:S02]  /*6c10*/  IMAD.MOV.U32 R27, RZ, RZ, R33 ;  /* 0x000000ffff1b7224 */ /* 0x000fc400078e0021 */
[----:B------:R-:W3:Y:S04]  /*6c20*/  LDL.64 R236, [R1+0x338] ;  /* 0x0003380001ec7983 */ /* 0x000ee80000100a00 */
[----:B------:R-:W3:Y:S04]  /*6c30*/  LDL.64 R32, [R1+0x2b0] ;  /* 0x0002b00001207983 */ /* 0x000ee80000100a00 */
[----:B------:R-:W3:Y:S04]  /*6c40*/  LDL.64 R238, [R1+0x208] ;  /* 0x0002080001ee7983 */ /* 0x000ee80000100a00 */
[----:B------:R-:W3:Y:S04]  /*6c50*/  LDL.64 R240, [R1+0x238] ;  /* 0x0002380001f07983 */ /* 0x000ee80000100a00 */
[----:B------:R-:W3:Y:S04]  /*6c60*/  LDL.64 R242, [R1+0x268] ;  /* 0x0002680001f27983 */ /* 0x000ee80000100a00 */
[----:B------:R-:W3:Y:S01]  /*6c70*/  LDL.64 R244, [R1+0x290] ;  /* 0x0002900001f47983 */ /* 0x000ee20000100a00 */
[----:B----4-:R-:W-:-:S03]  /*6c80*/  IADD3 R2, R3, -0x62, RZ ;  /* 0xffffff9e03027810 */ /* 0x010fc60007ffe0ff */
[----:B------:R-:W4:Y:S01]  /*6c90*/  LDL.64 R246, [R1+0x2c0] ;  /* 0x0002c00001f67983 */ /* 0x000f220000100a00 */
[----:B------:R-:W-:-:S03]  /*6ca0*/  IMAD.U32 R3, RZ, RZ, UR10 ;  /* 0x0000000aff037e24 */ /* 0x000fc6000f8e00ff */
[----:B------:R-:W4:Y:S04]  /*6cb0*/  LDL.64 R248, [R1+0x2e8] ;  /* 0x0002e80001f87983 */ /* 0x000f280000100a00 */
[----:B------:R-:W4:Y:S04]  /*6cc0*/  LDL.64 R250, [R1+0x318] ;  /* 0x0003180001fa7983 */ /* 0x000f280000100a00 */
[----:B------:R2:W-:Y:S01]  /*6cd0*/  LDGSTS.E [R11+0x1c00c], desc[UR48][R4.64], !P0 ;  /* 0x1c00c000040b7fae */ /* 0x0005e2000c121870 */
[----:B------:R-:W-:-:S03]  /*6ce0*/  ISETP.GE.U32.AND P0, PT, R0, 0x7fffff60, PT ;  /* 0x7fffff600000780c */ /* 0x000fc60003f06070 */
[----:B------:R-:W4:Y:S01]  /*6cf0*/  LDL.64 R38, [R1+0x348] ;  /* 0x0003480001267983 */ /* 0x000f220000100a00 */
[----:B------:R-:W-:-:S03]  /*6d00*/  LOP3.LUT R0, R7, 0x60, RZ, 0x3c, !PT ;  /* 0x0000006007007812 */ /* 0x000fc600078e3cff */
[----:B------:R-:W4:Y:S04]  /*6d10*/  LDL.64 R56, [R1+0x210] ;  /* 0x0002100001387983 */ /* 0x000f280000100a00 */
[----:B------:R-:W4:Y:S01]  /*6d20*/  LDL.64 R54, [R1+0x240] ;  /* 0x0002400001367983 */ /* 0x000f220000100a00 */
[C---:B--2---:R-:W-:Y:S02]  /*6d30*/  LOP3.LUT R5, R7.reuse, 0x20, RZ, 0x3c, !PT ;  /* 0x0000002007057812 */ /* 0x044fe400078e3cff */
[----:B------:R-:W-:Y:S01]  /*6d40*/  LOP3.LUT R4, R7, 0x40, RZ, 0x3c, !PT ;  /* 0x0000004007047812 */ /* 0x000fe200078e3cff */
[----:B------:R-:W2:Y:S01]  /*6d50*/  LDL.64 R52, [R1+0x270] ;  /* 0x0002700001347983 */ /* 0x000ea20000100a00 */
[----:B------:R-:W-:-:S03]  /*6d60*/  IADD3 R5, R3, 0x100000, R5 ;  /* 0x0010000003057810 */ /* 0x000fc60007ffe005 */
[----:B------:R-:W2:Y:S01]  /*6d70*/  LDL.64 R30, [R1+0x298] ;  /* 0x00029800011e7983 */ /* 0x000ea20000100a00 */
[C---:B------:R-:W-:Y:S02]  /*6d80*/  IADD3 R4, R3.reuse, 0x100000, R4 ;  /* 0x0010000003047810 */ /* 0x040fe40007ffe004 */
[C---:B------:R-:W-:Y:S01]  /*6d90*/  IADD3 R0, R3.reuse, 0x100000, R0 ;  /* 0x0010000003007810 */ /* 0x040fe20007ffe000 */
[----:B------:R-:W2:Y:S01]  /*6da0*/  LDL.64 R50, [R1+0x2c8] ;  /* 0x0002c80001327983 */ /* 0x000ea20000100a00 */
[----:B------:R-:W-:-:S03]  /*6db0*/  IADD3 R3, R3, 0x100000, R7 ;  /* 0x0010000003037810 */ /* 0x000fc60007ffe007 */
[----:B------:R-:W2:Y:S04]  /*6dc0*/  LDL.64 R48, [R1+0x2f0] ;  /* 0x0002f00001307983 */ /* 0x000ea80000100a00 */
[----:B------:R-:W2:Y:S04]  /*6dd0*/  LDL.64 R46, [R1+0x320] ;  /* 0x00032000012e7983 */ /* 0x000ea80000100a00 */
[----:B------:R-:W2:Y:S04]  /*6de0*/  LDL.64 R28, [R1+0x350] ;  /* 0x00035000011c7983 */ /* 0x000ea80000100a00 */
[----:B------:R1:W-:Y:S04]  /*6df0*/  STL.64 [R1+0xaf0], R6 ;  /* 0x000af00601007387 */ /* 0x0003e80000100a00 */
[----:B------:R-:W0:Y:S04]  /*6e00*/  LDGDEPBAR ;  /* 0x00000000000079af */ /* 0x000e280000000000 */
[----:B------:R-:W-:Y:S04]  /*6e10*/  LDGSTS.E [R3+-0x20000], desc[UR48][R26.64], P1 ;  /* 0xe00000001a037fae */ /* 0x000fe80008921870 */
[----:B-1----:R-:W2:Y:S04]  /*6e20*/  LDL.LU.64 R6, [R1+0x358] ;  /* 0x0003580001067983 */ /* 0x002ea80000300a00 */
[----:B------:R-:W2:Y:S04]  /*6e30*/  LDL.64 R44, [R1+0x220] ;  /* 0x00022000012c7983 */ /* 0x000ea80000100a00 */
[----:B------:R-:W2:Y:S04]  /*6e40*/  LDL.64 R42, [R1+0x250] ;  /* 0x00025000012a7983 */ /* 0x000ea80000100a00 */
[----:B------:R-:W2:Y:S04]  /*6e50*/  LDL.64 R40, [R1+0x278] ;  /* 0x0002780001287983 */ /* 0x000ea80000100a00 */
[----:B------:R-:W2:Y:S04]  /*6e60*/  LDL.64 R26, [R1+0x2a8] ;  /* 0x0002a800011a7983 */ /* 0x000ea80000100a00 */
[----:B------:R-:W-:Y:S04]  /*6e70*/  LDGSTS.E [R3+-0x1fc00], desc[UR48][R62.64], P1 ;  /* 0xe04000003e037fae */ /* 0x000fe80008921870 */
[----:B------:R-:W2:Y:S04]  /*6e80*/  LDL.LU.64 R62, [R1+0xdd0] ;  /* 0x000dd000013e7983 */ /* 0x000ea80000300a00 */
[----:B---3--:R-:W-:Y:S04]  /*6e90*/  LDGSTS.E [R3+-0x1f800], desc[UR48][R36.64], P1 ;  /* 0xe080000024037fae */ /* 0x008fe80008921870 */
[----:B------:R-:W-:Y:S04]  /*6ea0*/  LDGSTS.E [R3+-0x1f400], desc[UR48][R34.64], P1 ;  /* 0xe0c0000022037fae */ /* 0x000fe80008921870 */
[----:B------:R-:W3:Y:S04]  /*6eb0*/  LDL.64 R36, [R1+0x2d8] ;  /* 0x0002d80001247983 */ /* 0x000ee80000100a00 */
[----:B------:R-:W3:Y:S04]  /*6ec0*/  LDL.64 R34, [R1+0x300] ;  /* 0x0003000001227983 */ /* 0x000ee80000100a00 */
[----:B------:R-:W-:Y:S04]  /*6ed0*/  LDGSTS.E [R3+-0x1f000], desc[UR48][R32.64], P1 ;  /* 0xe100000020037fae */ /* 0x000fe80008921870 */
[----:B------:R-:W-:Y:S04]  /*6ee0*/  LDGSTS.E [R3+-0x1ec00], desc[UR48][R60.64], P1 ;  /* 0xe14000003c037fae */ /* 0x000fe80008921870 */
[----:B------:R-:W-:Y:S04]  /*6ef0*/  LDGSTS.E [R3+-0x1e800], desc[UR48][R58.64], P1 ;  /* 0xe18000003a037fae */ /* 0x000fe80008921870 */
[----:B------:R-:W3:Y:S04]  /*6f00*/  LDL.64 R32, [R1+0x330] ;  /* 0x0003300001207983 */ /* 0x000ee80000100a00 */
[----:B------:R-:W3:Y:S04]  /*6f10*/  LDL.LU.64 R60, [R1+0xdc8] ;  /* 0x000dc800013c7983 */ /* 0x000ee80000300a00 */
[----:B------:R-:W-:Y:S04]  /*6f20*/  LDGSTS.E [R3+-0x1e400], desc[UR48][R236.64], P1 ;  /* 0xe1c00000ec037fae */ /* 0x000fe80008921870 */
        /* <DEDUP_REMOVED lines=9> */
[----:B----4-:R-:W-:Y:S04]  /*6fc0*/  LDGSTS.E [R5+-0x1ef00], desc[UR48][R246.64], P1 ;  /* 0xe1100000f6057fae */ /* 0x010fe80008921870 */
[----:B------:R-:W4:Y:S04]  /*6fd0*/  LDL.LU.64 R244, [R1+0xd98] ;  /* 0x000d980001f47983 */ /* 0x000f280000300a00 */
[----:B------:R-:W-:Y:S04]  /*6fe0*/  LDGSTS.E [R5+-0x1eb00], desc[UR48][R248.64], P1 ;  /* 0xe1500000f8057fae */ /* 0x000fe80008921870 */
        /* <DEDUP_REMOVED lines=9> */
[----:B--2---:R-:W-:Y:S04]  /*7080*/  LDGSTS.E [R4+-0x1f600], desc[UR48][R52.64], P1 ;  /* 0xe0a0000034047fae */ /* 0x004fe80008921870 */
[----:B------:R-:W2:Y:S04]  /*7090*/  LDL.LU.64 R54, [R1+0xd68] ;  /* 0x000d680001367983 */ /* 0x000ea80000300a00 */
[----:B------:R-:W-:Y:S04]  /*70a0*/  LDGSTS.E [R4+-0x1f200], desc[UR48][R30.64], P1 ;  /* 0xe0e000001e047fae */ /* 0x000fe80008921870 */
[----:B------:R-:W4:Y:S04]  /*70b0*/  LDL.LU.64 R52, [R1+0xd60] ;  /* 0x000d600001347983 */ /* 0x000f280000300a00 */
[----:B------:R-:W-:Y:S04]  /*70c0*/  LDGSTS.E [R4+-0x1ee00], desc[UR48][R50.64], P1 ;  /* 0xe120000032047fae */ /* 0x000fe80008921870 */
[----:B------:R-:W2:Y:S04]  /*70d0*/  LDL.LU.64 R30, [R1+0xd58] ;  /* 0x000d5800011e7983 */ /* 0x000ea80000300a00 */
[----:B------:R-:W-:Y:S01]  /*70e0*/  LDGSTS.E [R4+-0x1ea00], desc[UR48][R48.64], P1 ;  /* 0xe160000030047fae */ /* 0x000fe20008921870 */
[----:B------:R-:W-:-:S03]  /*70f0*/  MOV R8, UR7 ;  /* 0x0000000700087c02 */ /* 0x000fc60008000f00 */
[----:B------:R-:W4:Y:S04]  /*7100*/  LDL.LU.64 R50, [R1+0xd50] ;  /* 0x000d500001327983 */ /* 0x000f280000300a00 */
[----:B------:R-:W-:Y:S04]  /*7110*/  LDGSTS.E [R4+-0x1e600], desc[UR48][R46.64], P1 ;  /* 0xe1a000002e047fae */ /* 0x000fe80008921870 */
[----:B------:R1:W-:Y:S04]  /*7120*/  LDGSTS.E [R4+-0x1e200], desc[UR48][R28.64], P1 ;  /* 0xe1e000001c047fae */ /* 0x0003e80008921870 */
[----:B------:R1:W-:Y:S04]  /*7130*/  STL.64 [R1+0xcf8], R4 ;  /* 0x000cf80401007387 */ /* 0x0003e80000100a00 */
[----:B------:R3:W-:Y:S04]  /*7140*/  LDGSTS.E [R0+-0x1fd00], desc[UR48][R44.64], P1 ;  /* 0xe03000002c007fae */ /* 0x0007e80008921870 */
[----:B------:R-:W2:Y:S04]  /*7150*/  LDL.LU.64 R28, [R1+0x98] ;  /* 0x00009800011c7983 */ /* 0x000ea80000300a00 */
[----:B------:R2:W-:Y:S04]  /*7160*/  LDGSTS.E [R0+-0x1f900], desc[UR48][R42.64], P1 ;  /* 0xe07000002a007fae */ /* 0x0005e80008921870 */
[----:B------:R-:W4:Y:S01]  /*7170*/  LDL.LU.64 R44, [R1+0x90] ;  /* 0x00009000012c7983 */ /* 0x000f220000300a00 */
[----:B-1----:R-:W-:-:S03]  /*7180*/  IMAD.WIDE R4, R8, 0x4, R20 ;  /* 0x0000000408047825 */ /* 0x002fc600078e0214 */
[----:B------:R1:W-:Y:S04]  /*7190*/  LDGSTS.E [R0+-0x1f500], desc[UR48][R40.64], P1 ;  /* 0xe0b0000028007fae */ /* 0x0003e80008921870 */
[----:B------:R-:W4:Y:S01]  /*71a0*/  LDL.LU.64 R42, [R1+0x88] ;  /* 0x00008800012a7983 */ /* 0x000f220000300a00 */
[----:B------:R-:W-:-:S03]  /*71b0*/  IMAD.WIDE R48, R8, 0x4, R22 ;  /* 0x0000000408307825 */ /* 0x000fc600078e0216 */
[----:B------:R1:W-:Y:S01]  /*71c0*/  LDGSTS.E [R0+-0x1f100], desc[UR48][R26.64], P1 ;  /* 0xe0f000001a007fae */ /* 0x0003e20008921870 */
[----:B------:R-:W-:-:S03]  /*71d0*/  IMAD.WIDE R46, R8, 0x4, R24 ;  /* 0x00000004082e7825 */ /* 0x000fc600078e0218 */
[----:B------:R-:W1:Y:S01]  /*71e0*/  LDL.LU.64 R40, [R1+0x80] ;  /* 0x0000800001287983 */ /* 0x000e620000300a00 */
[----:B------:R-:W-:-:S03]  /*71f0*/  IMAD.WIDE R18, R8, 0x4, R18 ;  /* 0x0000000408127825 */ /* 0x000fc600078e0212 */
[----:B------:R-:W4:Y:S04]  /*7200*/  LDL.LU.64 R26, [R1+0x78] ;  /* 0x00007800011a7983 */ /* 0x000f280000300a00 */
[----:B---3--:R3:W-:Y:S04]  /*7210*/  LDGSTS.E [R0+-0x1ed00], desc[UR48][R36.64], P1 ;  /* 0xe130000024007fae */ /* 0x0087e80008921870 */
[----:B------:R3:W-:Y:S04]  /*7220*/  LDGSTS.E [R0+-0x1e900], desc[UR48][R34.64], P1 ;  /* 0xe170000022007fae */ /* 0x0007e80008921870 */
[----:B------:R-:W3:Y:S04]  /*7230*/  LDL.LU.64 R36, [R1+0x70] ;  /* 0x0000700001247983 */ /* 0x000ee80000300a00 */
[----:B------:R-:W3:Y:S04]  /*7240*/  LDL.LU.64 R34, [R1+0x68] ;  /* 0x0000680001227983 */ /* 0x000ee80000300a00 */
[----:B------:R-:W3:Y:S04]  /*7250*/  LDL.LU.64 R20, [R1+0x60] ;  /* 0x0000600001147983 */ /* 0x000ee80000300a00 */
[----:B------:R2:W-:Y:S04]  /*7260*/  STL.64 [R1+0x9a8], R4 ;  /* 0x0009a80401007387 */ /* 0x0005e80000100a00 */
[----:B------:R2:W-:Y:S04]  /*7270*/  STL.64 [R1+0x9a0], R48 ;  /* 0x0009a03001007387 */ /* 0x0005e80000100a00 */
[----:B------:R2:W-:Y:S04]  /*7280*/  STL.64 [R1+0x998], R46 ;  /* 0x0009982e01007387 */ /* 0x0005e80000100a00 */
[----:B------:R-:W-:Y:S04]  /*7290*/  LDGSTS.E [R0+-0x1e500], desc[UR48][R32.64], P1 ;  /* 0xe1b0000020007fae */ /* 0x000fe80008921870 */
[----:B------:R-:W-:Y:S04]  /*72a0*/  STL.64 [R1+0x990], R18 ;  /* 0x0009901201007387 */ /* 0x000fe80000100a00 */
[----:B------:R-:W-:Y:S04]  /*72b0*/  LDGSTS.E [R0+-0x1e100], desc[UR48][R6.64], P1 ;  /* 0xe1f0000006007fae */ /* 0x000fe80008921870 */
[----:B------:R-:W3:Y:S04]  /*72c0*/  LDL.LU.64 R32, [R1+0x58] ;  /* 0x0000580001207983 */ /* 0x000ee80000300a00 */
[----:B------:R-:W3:Y:S04]  /*72d0*/  LDL.LU.64 R24, [R1+0x50] ;  /* 0x0000500001187983 */ /* 0x000ee80000300a00 */
[----:B------:R-:W0:Y:S01]  /*72e0*/  LDGDEPBAR ;  /* 0x00000000000079af */ /* 0x000e220000000000 */
[----:B------:R-:W-:Y:S06]  /*72f0*/  BAR.SYNC.DEFER_BLOCKING 0x0 ;  /* 0x0000000000007b1d */ /* 0x000fec0000010000 */
[----:B------:R-:W3:Y:S04]  /*7300*/  LDL.LU.64 R22, [R1+0x48] ;  /* 0x0000480001167983 */ /* 0x000ee80000300a00 */
[----:B------:R-:W-:Y:S01]  /*7310*/  @!PT LDS RZ, [RZ] ;  /* 0x00000000fffff984 */ /* 0x000fe20000000800 */
[----:B------:R-:W-:Y:S01]  /*7320*/  @!PT LDS RZ, [RZ] ;  /* 0x00000000fffff984 */ /* 0x000fe20000000800 */
[----:B------:R-:W-:Y:S01]  /*7330*/  @!PT LDS RZ, [RZ] ;  /* 0x00000000fffff984 */ /* 0x000fe20000000800 */
[----:B------:R-:W-:Y:S04]  /*7340*/  LDGSTS.E [R234+0x20000], desc[UR48][R4.64], !P6 ;  /* 0x2000000004ea7fae */ /* 0x000fe8000f121870 */
[----:B------:R-:W-:Y:S04]  /*7350*/  LDGSTS.E [R234+0x24000], desc[UR48][R48.64], !P6 ;  /* 0x2400000030ea7fae */ /* 0x000fe8000f121870 */
[----:B------:R-:W-:Y:S04]  /*7360*/  LDGSTS.E [R234+0x28000], desc[UR48][R46.64], !P6 ;  /* 0x280000002eea7fae */ /* 0x000fe8000f121870 */
[----:B--2---:R-:W2:Y:S04]  /*7370*/  LDL.LU.64 R4, [R1+0x40] ;  /* 0x0000400001047983 */ /* 0x004ea80000300a00 */
[----:B------:R-:W2:Y:S04]  /*7380*/  LDL.LU.64 R48, [R1+0xd48] ;  /* 0x000d480001307983 */ /* 0x000ea80000300a00 */
[----:B------:R-:W2:Y:S04]  /*7390*/  LDL.LU.64 R46, [R1+0xd40] ;  /* 0x000d4000012e7983 */ /* 0x000ea80000300a00 */
[----:B------:R3:W-:Y:S01]  /*73a0*/  LDGSTS.E [R234+0x2c000], desc[UR48][R18.64], !P6 ;  /* 0x2c00000012ea7fae */ /* 0x0007e2000f121870 */
[----:B------:R-:W-:-:S04]  /*73b0*/  IMAD.WIDE R28, R8, 0x4, R28 ;  /* 0x00000004081c7825 */ /* 0x000fc800078e021c */
[C---:B----4-:R-:W-:Y:S01]  /*73c0*/  IMAD.WIDE R44, R8.reuse, 0x4, R44 ;  /* 0x00000004082c7825 */ /* 0x050fe200078e022c */
[----:B------:R4:W-:Y:S03]  /*73d0*/  STL.64 [R1+0x988], R28 ;  /* 0x0009881c01007387 */ /* 0x0009e60000100a00 */
[C---:B------:R-:W-:Y:S01]  /*73e0*/  IMAD.WIDE R42, R8.reuse, 0x4, R42 ;  /* 0x00000004082a7825 */ /* 0x040fe200078e022a */
[----:B------:R4:W-:Y:S03]  /*73f0*/  STL.64 [R1+0x980], R44 ;  /* 0x0009802c01007387 */ /* 0x0009e60000100a00 */
[C---:B-1----:R-:W-:Y:S01]  /*7400*/  IMAD.WIDE R40, R8.reuse, 0x4, R40 ;  /* 0x0000000408287825 */ /* 0x042fe200078e0228 */
[----:B------:R-:W-:Y:S03]  /*7410*/  LDGSTS.E [R234+0x20004], desc[UR48][R28.64], !P5 ;  /* 0x200040001cea7fae */ /* 0x000fe6000e921870 */
[C---:B------:R-:W-:Y:S01]  /*7420*/  IMAD.WIDE R26, R8.reuse, 0x4, R26 ;  /* 0x00000004081a7825 */ /* 0x040fe200078e021a */
[----:B------:R-:W-:Y:S03]  /*7430*/  LDGSTS.E [R234+0x24004], desc[UR48][R44.64], !P5 ;  /* 0x240040002cea7fae */ /* 0x000fe6000e921870 */
[C---:B---3--:R-:W-:Y:S01]  /*7440*/  IMAD.WIDE R36, R8.reuse, 0x4, R36 ;  /* 0x0000000408247825 */ /* 0x048fe200078e0224 */
[----:B----4-:R-:W3:Y:S03]  /*7450*/  LDL.LU.64 R28, [R1+0xd38] ;  /* 0x000d3800011c7983 */ /* 0x010ee60000300a00 */
[C---:B------:R-:W-:Y:S01]  /*7460*/  IMAD.WIDE R34, R8.reuse, 0x4, R34 ;  /* 0x0000000408227825 */ /* 0x040fe200078e0222 */
[----:B------:R1:W-:Y:S03]  /*7470*/  STL.64 [R1+0x978], R42 ;  /* 0x0009782a01007387 */ /* 0x0003e60000100a00 */
[----:B------:R-:W-:Y:S01]  /*7480*/  IMAD.WIDE R20, R8, 0x4, R20 ;  /* 0x0000000408147825 */ /* 0x000fe200078e0214 */
[----:B------:R-:W4:Y:S01]  /*7490*/  LDL.LU.64 R44, [R1+0xd30] ;  /* 0x000d3000012c7983 */ /* 0x000f220000300a00 */
[----:B------:R-:W-:Y:S01]  /*74a0*/  ISETP.GE.U32.AND P1, PT, R2, 0x7fffff5f, PT ;  /* 0x7fffff5f0200780c */ /* 0x000fe20003f26070 */
[----:B------:R-:W3:Y:S02]  /*74b0*/  LDC R19, c[0x0][0x230] ;  /* 0x00008c00ff137b82 */ /* 0x000ee40000000800 */
[----:B------:R1:W-:Y:S04]  /*74c0*/  STL.64 [R1+0x970], R40 ;  /* 0x0009702801007387 */ /* 0x0003e80000100a00 */
[----:B------:R-:W-:Y:S02]  /*74d0*/  LDGSTS.E [R234+0x28004], desc[UR48][R42.64], !P5 ;  /* 0x280040002aea7fae */ /* 0x000fe4000e921870 */
[----:B------:R-:W3:Y:S02]  /*74e0*/  LDC R18, c[0x0][0x230] ;  /* 0x00008c00ff127b82 */ /* 0x000ee40000000800 */
[----:B------:R-:W-:Y:S04]  /*74f0*/  LDGSTS.E [R234+0x2c004], desc[UR48][R40.64], !P5 ;  /* 0x2c00400028ea7fae */ /* 0x000fe8000e921870 */
[----:B------:R-:W-:Y:S04]  /*7500*/  LDGSTS.E [R234+0x20008], desc[UR48][R26.64], !P4 ;  /* 0x200080001aea7fae */ /* 0x000fe8000e121870 */
[----:B-1----:R-:W3:Y:S04]  /*7510*/  LDL.LU.64 R42, [R1+0xd28] ;  /* 0x000d2800012a7983 */ /* 0x002ee80000300a00 */
[----:B------:R-:W4:Y:S04]  /*7520*/  LDL.LU.64 R40, [R1+0xd20] ;  /* 0x000d200001287983 */ /* 0x000f280000300a00 */
[----:B------:R1:W-:Y:S01]  /*7530*/  STL.64 [R1+0x968], R26 ;  /* 0x0009681a01007387 */ /* 0x0003e20000100a00 */
[----:B------:R-:W-:-:S03]  /*7540*/  IMAD.WIDE R32, R8, 0x4, R32 ;  /* 0x0000000408207825 */ /* 0x000fc600078e0220 */
[----:B------:R1:W-:Y:S01]  /*7550*/  STL.64 [R1+0x960], R36 ;  /* 0x0009602401007387 */ /* 0x0003e20000100a00 */
[----:B------:R-:W-:-:S03]  /*7560*/  IMAD.WIDE R24, R8, 0x4, R24 ;  /* 0x0000000408187825 */ /* 0x000fc600078e0218 */
[----:B------:R-:W-:Y:S04]  /*7570*/  LDGSTS.E [R234+0x24008], desc[UR48][R36.64], !P4 ;  /* 0x2400800024ea7fae */ /* 0x000fe8000e121870 */
[----:B-1----:R-:W3:Y:S04]  /*7580*/  LDL.LU.64 R26, [R1+0xd18] ;  /* 0x000d1800011a7983 */ /* 0x002ee80000300a00 */
[----:B------:R1:W-:Y:S04]  /*7590*/  STL.64 [R1+0x958], R34 ;  /* 0x0009582201007387 */ /* 0x0003e80000100a00 */
[----:B------:R-:W4:Y:S04]  /*75a0*/  LDL.LU.64 R36, [R1+0xd10] ;  /* 0x000d100001247983 */ /* 0x000f280000300a00 */
[----:B------:R2:W-:Y:S04]  /*75b0*/  STL.64 [R1+0x950], R20 ;  /* 0x0009501401007387 */ /* 0x0005e80000100a00 */
[----:B------:R-:W-:Y:S04]  /*75c0*/  LDGSTS.E [R234+0x28008], desc[UR48][R34.64], !P4 ;  /* 0x2800800022ea7fae */ /* 0x000fe8000e121870 */
[----:B------:R2:W-:Y:S04]  /*75d0*/  LDGSTS.E [R234+0x2c008], desc[UR48][R20.64], !P4 ;  /* 0x2c00800014ea7fae */ /* 0x0005e8000e121870 */
[----:B------:R-:W-:Y:S04]  /*75e0*/  LDGSTS.E [R234+0x2000c], desc[UR48][R32.64], !P3 ;  /* 0x2000c00020ea7fae */ /* 0x000fe8000d921870 */
[----:B-1----:R-:W4:Y:S04]  /*75f0*/  LDL.LU.64 R34, [R1+0xd08] ;  /* 0x000d080001227983 */ /* 0x002f280000300a00 */
[----:B------:R1:W-:Y:S01]  /*7600*/  STL.64 [R1+0x948], R32 ;  /* 0x0009482001007387 */ /* 0x0003e20000100a00 */
[C---:B------:R-:W-:Y:S01]  /*7610*/  IMAD.WIDE R22, R8.reuse, 0x4, R22 ;  /* 0x0000000408167825 */ /* 0x040fe200078e0216 */
[----:B--2---:R-:W2:Y:S02]  /*7620*/  LDC R21, c[0x0][0x230] ;  /* 0x00008c00ff157b82 */ /* 0x004ea40000000800 */
[----:B------:R-:W-:Y:S01]  /*7630*/  STL.64 [R1+0x930], R24 ;  /* 0x0009301801007387 */ /* 0x000fe20000100a00 */
[----:B------:R-:W-:-:S03]  /*7640*/  IMAD.WIDE R4, R8, 0x4, R4 ;  /* 0x0000000408047825 */ /* 0x000fc600078e0204 */
[----:B------:R-:W-:Y:S01]  /*7650*/  LDGSTS.E [R234+0x2400c], desc[UR48][R24.64], !P3 ;  /* 0x2400c00018ea7fae */ /* 0x000fe2000d921870 */
[----:B------:R-:W-:Y:S01]  /*7660*/  VIADD R2, R235, 0xffffff9d ;  /* 0xffffff9deb027836 */ /* 0x000fe20000000000 */
[----:B------:R-:W2:Y:S02]  /*7670*/  LDC R20, c[0x0][0x230] ;  /* 0x00008c00ff147b82 */ /* 0x000ea40000000800 */
[----:B-1----:R-:W2:Y:S04]  /*7680*/  LDL.LU.64 R32, [R1+0xd00] ;  /* 0x000d000001207983 */ /* 0x002ea80000300a00 */
[----:B------:R-:W-:Y:S02]  /*7690*/  STL.64 [R1+0x928], R22 ;  /* 0x0009281601007387 */ /* 0x000fe40000100a00 */
[----:B------:R-:W1:Y:S02]  /*76a0*/  LDC R235, c[0x0][0x230] ;  /* 0x00008c00ffeb7b82 */ /* 0x000e640000000800 */
[----:B------:R-:W-:Y:S04]  /*76b0*/  LDGSTS.E [R234+0x2800c], desc[UR48][R22.64], !P3 ;  /* 0x2800c00016ea7fae */ /* 0x000fe8000d921870 */
[----:B------:R3:W-:Y:S04]  /*76c0*/  STL.64 [R1+0x920], R4 ;  /* 0x0009200401007387 */ /* 0x0007e80000100a00 */
[----:B------:R3:W-:Y:S01]  /*76d0*/  LDGSTS.E [R234+0x2c00c], desc[UR48][R4.64], !P3 ;  /* 0x2c00c00004ea7fae */ /* 0x0007e2000d921870 */
[----:B------:R-:W-:Y:S01]  /*76e0*/  ISETP.GE.U32.AND P6, PT, R2, 0x7fffff5e, PT ;  /* 0x7fffff5e0200780c */ /* 0x000fe20003fc6070 */
[----:B---3--:R-:W-:-:S04]  /*76f0*/  IMAD.WIDE R4, R8, 0x4, R26 ;  /* 0x0000000408047825 */ /* 0x008fc800078e021a */
[----:B----4-:R-:W-:-:S04]  /*7700*/  IMAD.WIDE R26, R8, 0x4, R40 ;  /* 0x00000004081a7825 */ /* 0x010fc800078e0228 */
[----:B------:R-:W-:-:S04]  /*7710*/  IMAD.WIDE R22, R8, 0x4, R36 ;  /* 0x0000000408167825 */ /* 0x000fc800078e0224 */
[----:B------:R-:W-:-:S04]  /*7720*/  IMAD.WIDE R24, R8, 0x4, R34 ;  /* 0x0000000408187825 */ /* 0x000fc800078e0222 */
[----:B--2---:R-:W-:-:S05]  /*7730*/  IMAD.WIDE R32, R8, 0x4, R32 ;  /* 0x0000000408207825 */ /* 0x004fca00078e0220 */
[----:B------:R-:W-:Y:S04]  /*7740*/  STL.64 [R1+0x910], R32 ;  /* 0x0009102001007387 */ /* 0x000fe80000100a00 */
[----:B------:R-:W-:Y:S04]  /*7750*/  LDGSTS.E [R234+0x30000], desc[UR48][R32.64], !P0 ;  /* 0x3000000020ea7fae */ /* 0x000fe8000c121870 */
[----:B------:R2:W-:Y:S04]  /*7760*/  STL.64 [R1+0x908], R24 ;  /* 0x0009081801007387 */ /* 0x0005e80000100a00 */
[----:B------:R2:W-:Y:S04]  /*7770*/  LDGSTS.E [R234+0x34000], desc[UR48][R24.64], !P0 ;  /* 0x3400000018ea7fae */ /* 0x0005e8000c121870 */
[----:B------:R3:W-:Y:S04]  /*7780*/  STL.64 [R1+0x900], R22 ;  /* 0x0009001601007387 */ /* 0x0007e80000100a00 */
[----:B------:R3:W-:Y:S01]  /*7790*/  LDGSTS.E [R234+0x38000], desc[UR48][R22.64], !P0 ;  /* 0x3800000016ea7fae */ /* 0x0007e2000c121870 */
[----:B--2---:R-:W-:-:S03]  /*77a0*/  IMAD.WIDE R24, R8, 0x4, R42 ;  /* 0x0000000408187825 */ /* 0x004fc600078e022a */
[----:B------:R2:W-:Y:S04]  /*77b0*/  STL.64 [R1+0x8f8], R4 ;  /* 0x0008f80401007387 */ /* 0x0005e80000100a00 */
[----:B------:R2:W-:Y:S01]  /*77c0*/  LDGSTS.E [R234+0x3c000], desc[UR48][R4.64], !P0 ;  /* 0x3c00000004ea7fae */ /* 0x0005e2000c121870 */
[----:B---3--:R-:W-:-:S03]  /*77d0*/  IMAD.WIDE R22, R8, 0x4, R44 ;  /* 0x0000000408167825 */ /* 0x008fc600078e022c */
[----:B------:R-:W-:Y:S04]  /*77e0*/  STL.64 [R1+0x8f0], R26 ;  /* 0x0008f01a01007387 */ /* 0x000fe80000100a00 */
[----:B------:R-:W-:Y:S01]  /*77f0*/  LDGSTS.E [R234+0x30004], desc[UR48][R26.64], !P1 ;  /* 0x300040001aea7fae */ /* 0x000fe2000c921870 */
[----:B--2---:R-:W-:-:S03]  /*7800*/  IMAD.WIDE R4, R8, 0x4, R28 ;  /* 0x0000000408047825 */ /* 0x004fc600078e021c */
[----:B------:R-:W-:Y:S04]  /*7810*/  STL.64 [R1+0x8e8], R24 ;  /* 0x0008e81801007387 */ /* 0x000fe80000100a00 */
[----:B------:R-:W-:Y:S01]  /*7820*/  LDGSTS.E [R234+0x34004], desc[UR48][R24.64], !P1 ;  /* 0x3400400018ea7fae */ /* 0x000fe2000c921870 */
[----:B------:R-:W-:-:S03]  /*7830*/  IMAD.WIDE R44, R8, 0x4, R48 ;  /* 0x00000004082c7825 */ /* 0x000fc600078e0230 */
[----:B------:R-:W-:Y:S04]  /*7840*/  STL.64 [R1+0x8e0], R22 ;  /* 0x0008e01601007387 */ /* 0x000fe80000100a00 */
[----:B------:R-:W-:Y:S01]  /*7850*/  LDGSTS.E [R234+0x38004], desc[UR48][R22.64], !P1 ;  /* 0x3800400016ea7fae */ /* 0x000fe2000c921870 */
[----:B------:R-:W-:Y:S01]  /*7860*/  IMAD.WIDE R42, R8, 0x4, R50 ;  /* 0x00000004082a7825 */ /* 0x000fe200078e0232 */
[----:B------:R-:W-:Y:S01]  /*7870*/  IADD3 R2, R252, -0x64, RZ ;  /* 0xffffff9cfc027810 */ /* 0x000fe20007ffe0ff */
[----:B------:R-:W2:Y:S01]  /*7880*/  LDC R51, c[0x0][0x230] ;  /* 0x00008c00ff337b82 */ /* 0x000ea20000000800 */
[----:B------:R3:W-:Y:S04]  /*7890*/  STL.64 [R1+0x8d8], R4 ;  /* 0x0008d80401007387 */ /* 0x0007e80000100a00 */
[----:B------:R3:W-:Y:S01]  /*78a0*/  LDGSTS.E [R234+0x3c004], desc[UR48][R4.64], !P1 ;  /* 0x3c00400004ea7fae */ /* 0x0007e2000c921870 */
[----:B------:R-:W-:-:S02]  /*78b0*/  IMAD.WIDE R28, R8, 0x4, R30 ;  /* 0x00000004081c7825 */ /* 0x000fc400078e021e */
[----:B------:R-:W4:Y:S01]  /*78c0*/  LDC R50, c[0x0][0x230] ;  /* 0x00008c00ff327b82 */ /* 0x000f220000000800 */
[----:B------:R-:W2:Y:S04]  /*78d0*/  LDL.LU.64 R34, [R1+0x38] ;  /* 0x0000380001227983 */ /* 0x000ea80000300a00 */
[----:B------:R-:W4:Y:S01]  /*78e0*/  LDL.LU.64 R40, [R1+0x30] ;  /* 0x0000300001287983 */ /* 0x000f220000300a00 */
[----:B------:R-:W-:Y:S02]  /*78f0*/  USHF.L.U32 UR8, UR5, 0x6, URZ ;  /* 0x0000000605087899 */ /* 0x000fe4000800063f */
[----:B------:R-:W4:Y:S01]  /*7900*/  LDC R252, c[0x0][0x230] ;  /* 0x00008c00fffc7b82 */ /* 0x000f220000000800 */
[----:B---3--:R-:W-:Y:S01]  /*7910*/  IMAD.WIDE R4, R8, 0x4, R46 ;  /* 0x0000000408047825 */ /* 0x008fe200078e022e */
[----:B------:R-:W3:Y:S04]  /*7920*/  LDL.LU.64 R26, [R1+0x28] ;  /* 0x00002800011a7983 */ /* 0x000ee80000300a00 */
[----:B------:R-:W3:Y:S04]  /*7930*/  LDL.LU.64 R36, [R1+0x20] ;  /* 0x0000200001247983 */ /* 0x000ee80000300a00 */
[----:B------:R1:W-:Y:S04]  /*7940*/  STL.64 [R1+0x8d0], R4 ;  /* 0x0008d00401007387 */ /* 0x0003e80000100a00 */
[----:B------:R1:W-:Y:S04]  /*7950*/  STL.64 [R1+0x8c8], R44 ;  /* 0x0008c82c01007387 */ /* 0x0003e80000100a00 */
[----:B------:R1:W-:Y:S04]  /*7960*/  STL.64 [R1+0x8c0], R42 ;  /* 0x0008c02a01007387 */ /* 0x0003e80000100a00 */
[----:B------:R-:W3:Y:S04]  /*7970*/  LDL.LU.64 R32, [R1+0x18] ;  /* 0x0000180001207983 */ /* 0x000ee80000300a00 */
[----:B------:R1:W-:Y:S04]  /*7980*/  STL.64 [R1+0x8b8], R28 ;  /* 0x0008b81c01007387 */ /* 0x0003e80000100a00 */
[----:B------:R-:W3:Y:S04]  /*7990*/  LDL.LU.64 R24, [R1+0x10] ;  /* 0x0000100001187983 */ /* 0x000ee80000300a00 */
[----:B------:R-:W-:Y:S04]  /*79a0*/  LDGSTS.E [R234+0x30008], desc[UR48][R4.64], !P6 ;  /* 0x3000800004ea7fae */ /* 0x000fe8000f121870 */
[----:B------:R-:W3:Y:S01]  /*79b0*/  LDL.LU.64 R22, [R1+0x8] ;  /* 0x0000080001167983 */ /* 0x000ee20000300a00 */
[----:B------:R-:W-:-:S03]  /*79c0*/  ISETP.GE.U32.AND P5, PT, R2, 0x7fffff5d, PT ;  /* 0x7fffff5d0200780c */ /* 0x000fc60003fa6070 */
[----:B------:R1:W-:Y:S04]  /*79d0*/  LDGSTS.E [R234+0x34008], desc[UR48][R44.64], !P6 ;  /* 0x340080002cea7fae */ /* 0x0003e8000f121870 */
[----:B-1----:R-:W3:Y:S01]  /*79e0*/  LDL.LU.64 R4, [R1] ;  /* 0x0000000001047983 */ /* 0x002ee20000300a00 */
[----:B------:R-:W-:-:S03]  /*79f0*/  VIADD R2, R235, 0xffffffbb ;  /* 0xffffffbbeb027836 */ /* 0x000fc60000000000 */
[----:B------:R1:W-:Y:S02]  /*7a00*/  LDGSTS.E [R234+0x38008], desc[UR48][R42.64], !P6 ;  /* 0x380080002aea7fae */ /* 0x0003e4000f121870 */
[----:B------:R-:W-:Y:S02]  /*7a10*/  ISETP.GE.U32.AND P4, PT, R2, 0x7fffff7c, PT ;  /* 0x7fffff7c0200780c */ /* 0x000fe40003f86070 */
[----:B------:R-:W-:Y:S01]  /*7a20*/  IADD3 R2, R19, -0x46, RZ ;  /* 0xffffffba13027810 */ /* 0x000fe20007ffe0ff */
[----:B------:R-:W-:Y:S01]  /*7a30*/  IMAD.WIDE R44, R8, 0x4, R52 ;  /* 0x00000004082c7825 */ /* 0x000fe200078e0234 */
[----:B------:R-:W1:Y:S01]  /*7a40*/  LDC R19, c[0x0][0x230] ;  /* 0x00008c00ff137b82 */ /* 0x000e620000000800 */
[----:B------:R1:W-:Y:S01]  /*7a50*/  LDGSTS.E [R234+0x3c008], desc[UR48][R28.64], !P6 ;  /* 0x3c0080001cea7fae */ /* 0x0003e2000f121870 */
[----:B------:R-:W-:Y:S01]  /*7a60*/  ISETP.GE.U32.AND P3, PT, R2, 0x7fffff7b, PT ;  /* 0x7fffff7b0200780c */ /* 0x000fe20003f66070 */
[----:B------:R-:W-:Y:S02]  /*7a70*/  VIADD R2, R18, 0xffffffb9 ;  /* 0xffffffb912027836 */ /* 0x000fe40000000000 */
[----:B------:R-:W-:-:S04]  /*7a80*/  IMAD.WIDE R30, R8, 0x4, R56 ;  /* 0x00000004081e7825 */ /* 0x000fc800078e0238 */
[----:B-1----:R-:W-:Y:S01]  /*7a90*/  IMAD.WIDE R42, R8, 0x4, R54 ;  /* 0x00000004082a7825 */ /* 0x002fe200078e0236 */
[----:B------:R-:W-:Y:S01]  /*7aa0*/  ISETP.GE.U32.AND P0, PT, R2, 0x7fffff7a, PT ;  /* 0x7fffff7a0200780c */ /* 0x000fe20003f06070 */
[----:B------:R-:W1:Y:S01]  /*7ab0*/  LDC R18, c[0x0][0x230] ;  /* 0x00008c00ff127b82 */ /* 0x000e620000000800 */
[----:B------:R-:W-:Y:S01]  /*7ac0*/  IADD3 R2, R21, -0x48, RZ ;  /* 0xffffffb815027810 */ /* 0x000fe20007ffe0ff */
[----:B------:R-:W-:Y:S01]  /*7ad0*/  IMAD.WIDE R28, R8, 0x4, R38 ;  /* 0x00000004081c7825 */ /* 0x000fe200078e0226 */
[----:B------:R-:W-:Y:S02]  /*7ae0*/  STL.64 [R1+0x8b0], R44 ;  /* 0x0008b02c01007387 */ /* 0x000fe40000100a00 */
[----:B------:R-:W-:Y:S01]  /*7af0*/  ISETP.GE.U32.AND P1, PT, R2, 0x7fffff79, PT ;  /* 0x7fffff790200780c */ /* 0x000fe20003f26070 */
[----:B------:R-:W-:Y:S01]  /*7b00*/  VIADD R2, R20, 0xffffff9b ;  /* 0xffffff9b14027836 */ /* 0x000fe20000000000 */
[----:B------:R-:W-:Y:S01]  /*7b10*/  LDGSTS.E [R234+0x3000c], desc[UR48][R44.64], !P5 ;  /* 0x3000c0002cea7fae */ /* 0x000fe2000e921870 */
[----:B------:R-:W3:Y:S03]  /*7b20*/  LDC R20, c[0x0][0x230] ;  /* 0x00008c00ff147b82 */ /* 0x000ee60000000800 */
[----:B------:R-:W-:Y:S05]  /*7b30*/  STL.64 [R1+0x8a8], R42 ;  /* 0x0008a82a01007387 */ /* 0x000fea0000100a00 */
[----:B------:R-:W3:Y:S01]  /*7b40*/  LDC R21, c[0x0][0x230] ;  /* 0x00008c00ff157b82 */ /* 0x000ee20000000800 */
[----:B------:R-:W-:Y:S01]  /*7b50*/  LDGSTS.E [R234+0x3400c], desc[UR48][R42.64], !P5 ;  /* 0x3400c0002aea7fae */ /* 0x000fe2000e921870 */
[----:B------:R-:W-:-:S03]  /*7b60*/  ISETP.GE.U32.AND P6, PT, R2, 0x7fffff5c, PT ;  /* 0x7fffff5c0200780c */ /* 0x000fc60003fc6070 */
[----:B------:R4:W-:Y:S01]  /*7b70*/  STL.64 [R1+0x8a0], R30 ;  /* 0x0008a01e01007387 */ /* 0x0009e20000100a00 */
[----:B------:R-:W-:Y:S02]  /*7b80*/  IADD3 R2, R19, -0x66, RZ ;  /* 0xffffff9a13027810 */ /* 0x000fe40007ffe0ff */
[----:B------:R-:W3:Y:S01]  /*7b90*/  LDC R19, c[0x0][0x230] ;  /* 0x00008c00ff137b82 */ /* 0x000ee20000000800 */
[----:B------:R4:W-:Y:S04]  /*7ba0*/  LDGSTS.E [R234+0x3800c], desc[UR48][R30.64], !P5 ;  /* 0x3800c0001eea7fae */ /* 0x0009e8000e921870 */
[----:B------:R3:W-:Y:S04]  /*7bb0*/  STL.64 [R1+0x898], R28 ;  /* 0x0008981c01007387 */ /* 0x0007e80000100a00 */
[----:B------:R3:W-:Y:S01]  /*7bc0*/  LDGSTS.E [R234+0x3c00c], desc[UR48][R28.64], !P5 ;  /* 0x3c00c0001cea7fae */ /* 0x0007e2000e921870 */
[----:B------:R-:W-:Y:S01]  /*7bd0*/  ISETP.GE.U32.AND P5, PT, R2, 0x7fffff5b, PT ;  /* 0x7fffff5b0200780c */ /* 0x000fe20003fa6070 */
[----:B-1----:R-:W-:-:S02]  /*7be0*/  VIADD R2, R18, 0xffffff99 ;  /* 0xffffff9912027836 */ /* 0x002fc40000000000 */
[----:B------:R-:W1:Y:S01]  /*7bf0*/  LDC R18, c[0x0][0x230] ;  /* 0x00008c00ff127b82 */ /* 0x000e620000000800 */
[----:B--2---:R-:W-:-:S04]  /*7c00*/  IMAD.WIDE R34, R8, 0x4, R34 ;  /* 0x0000000408227825 */ /* 0x004fc800078e0222 */
[C---:B----4-:R-:W-:Y:S01]  /*7c10*/  IMAD.WIDE R30, R8.reuse, 0x4, R40 ;  /* 0x00000004081e7825 */ /* 0x050fe200078e0228 */
[----:B------:R-:W-:Y:S03]  /*7c20*/  STL.64 [R1+0x918], R34 ;  /* 0x0009182201007387 */ /* 0x000fe60000100a00 */
[C---:B---3--:R-:W-:Y:S01]  /*7c30*/  IMAD.WIDE R28, R8.reuse, 0x4, R26 ;  /* 0x00000004081c7825 */ /* 0x048fe200078e021a */
[----:B------:R-:W-:Y:S03]  /*7c40*/  LDGSTS.E [R17+0x20000], desc[UR48][R34.64], !P4 ;  /* 0x2000000022117fae */ /* 0x000fe6000e121870 */
[C---:B------:R-:W-:Y:S01]  /*7c50*/  IMAD.WIDE R26, R8.reuse, 0x4, R36 ;  /* 0x00000004081a7825 */ /* 0x040fe200078e0224 */
[----:B------:R-:W-:Y:S04]  /*7c60*/  STL.64 [R1+0x890], R30 ;  /* 0x0008901e01007387 */ /* 0x000fe80000100a00 */
[----:B------:R-:W-:Y:S04]  /*7c70*/  LDGSTS.E [R17+0x24000], desc[UR48][R30.64], !P4 ;  /* 0x240000001e117fae */ /* 0x000fe8000e121870 */
[----:B------:R-:W-:Y:S04]  /*7c80*/  STL.64 [R1+0x888], R28 ;  /* 0x0008881c01007387 */ /* 0x000fe80000100a00 */
[----:B------:R-:W-:Y:S04]  /*7c90*/  LDGSTS.E [R17+0x28000], desc[UR48][R28.64], !P4 ;  /* 0x280000001c117fae */ /* 0x000fe8000e121870 */
[----:B------:R2:W-:Y:S04]  /*7ca0*/  STL.64 [R1+0x880], R26 ;  /* 0x0008801a01007387 */ /* 0x0005e80000100a00 */
[----:B------:R2:W-:Y:S01]  /*7cb0*/  LDGSTS.E [R17+0x2c000], desc[UR48][R26.64], !P4 ;  /* 0x2c0000001a117fae */ /* 0x0005e2000e121870 */
[----:B------:R-:W-:Y:S01]  /*7cc0*/  IMAD.WIDE R24, R8, 0x4, R24 ;  /* 0x0000000408187825 */ /* 0x000fe200078e0218 */
[----:B------:R-:W-:-:S02]  /*7cd0*/  ISETP.GE.U32.AND P4, PT, R2, 0x7fffff5a, PT ;  /* 0x7fffff5a0200780c */ /* 0x000fc40003f86070 */
[----:B------:R-:W-:Y:S02]  /*7ce0*/  IADD3 R2, R20, -0x68, RZ ;  /* 0xffffff9814027810 */ /* 0x000fe40007ffe0ff */
[----:B------:R-:W3:Y:S01]  /*7cf0*/  LDC R20, c[0x0][0x230] ;  /* 0x00008c00ff147b82 */ /* 0x000ee20000000800 */
[----:B--2---:R-:W-:-:S04]  /*7d00*/  IMAD.WIDE R26, R8, 0x4, R32 ;  /* 0x00000004081a7825 */ /* 0x004fc800078e0220 */
[C---:B------:R-:W-:Y:S01]  /*7d10*/  IMAD.WIDE R22, R8.reuse, 0x4, R22 ;  /* 0x0000000408167825 */ /* 0x040fe200078e0216 */
[----:B------:R2:W-:Y:S03]  /*7d20*/  LDGSTS.E [R17+0x20004], desc[UR48][R26.64], !P3 ;  /* 0x200040001a117fae */ /* 0x0005e6000d921870 */
[----:B------:R-:W-:Y:S01]  /*7d30*/  IMAD.WIDE R4, R8, 0x4, R4 ;  /* 0x0000000408047825 */ /* 0x000fe200078e0204 */
[----:B------:R4:W-:Y:S04]  /*7d40*/  LDGSTS.E [R17+0x24004], desc[UR48][R24.64], !P3 ;  /* 0x2400400018117fae */ /* 0x0009e8000d921870 */
[----:B------:R1:W-:Y:S04]  /*7d50*/  LDGSTS.E [R17+0x28004], desc[UR48][R22.64], !P3 ;  /* 0x2800400016117fae */ /* 0x0003e8000d921870 */
[----:B------:R2:W-:Y:S04]  /*7d60*/  STL.64 [R1+0x878], R26 ;  /* 0x0008781a01007387 */ /* 0x0005e80000100a00 */
[----:B------:R1:W-:Y:S01]  /*7d70*/  LDGSTS.E [R17+0x2c004], desc[UR48][R4.64], !P3 ;  /* 0x2c00400004117fae */ /* 0x0003e2000d921870 */
[----:B------:R-:W-:Y:S01]  /*7d80*/  ISETP.GE.U32.AND P3, PT, R2, 0x7fffff59, PT ;  /* 0x7fffff590200780c */ /* 0x000fe20003f66070 */
[----:B------:R-:W-:-:S02]  /*7d90*/  VIADD R2, R21, 0xffffffb7 ;  /* 0xffffffb715027836 */ /* 0x000fc40000000000 */
[----:B------:R4:W-:Y:S01]  /*7da0*/  STL.64 [R1+0x870], R24 ;  /* 0x0008701801007387 */ /* 0x0009e20000100a00 */
[----:B------:R-:W3:Y:S01]  /*7db0*/  LDC R21, c[0x0][0x230] ;  /* 0x00008c00ff157b82 */ /* 0x000ee20000000800 */
[C---:B--2---:R-:W-:Y:S02]  /*7dc0*/  IMAD.WIDE R26, R8.reuse, 0x4, R250 ;  /* 0x00000004081a7825 */ /* 0x044fe400078e02fa */
[----:B------:R1:W-:Y:S04]  /*7dd0*/  STL.64 [R1+0x868], R22 ;  /* 0x0008681601007387 */ /* 0x0003e80000100a00 */
[----:B------:R2:W-:Y:S01]  /*7de0*/  STL.64 [R1+0x860], R4 ;  /* 0x0008600401007387 */ /* 0x0005e20000100a00 */
[----:B----4-:R-:W-:-:S03]  /*7df0*/  IMAD.WIDE R24, R8, 0x4, R248 ;  /* 0x0000000408187825 */ /* 0x010fc600078e02f8 */
[----:B------:R4:W-:Y:S01]  /*7e00*/  STL.64 [R1+0x858], R26 ;  /* 0x0008581a01007387 */ /* 0x0009e20000100a00 */
[----:B-1----:R-:W-:-:S03]  /*7e10*/  IMAD.WIDE R22, R8, 0x4, R246 ;  /* 0x0000000408167825 */ /* 0x002fc600078e02f6 */
[----:B------:R4:W-:Y:S01]  /*7e20*/  LDGSTS.E [R17+0x20008], desc[UR48][R26.64], !P0 ;  /* 0x200080001a117fae */ /* 0x0009e2000c121870 */
[----:B--2---:R-:W-:-:S03]  /*7e30*/  IMAD.WIDE R4, R8, 0x4, R244 ;  /* 0x0000000408047825 */ /* 0x004fc600078e02f4 */
        /* <DEDUP_REMOVED lines=8> */
[----:B--2---:R-:W-:-:S03]  /*7ec0*/  IMAD.WIDE R22, R8, 0x4, R238 ;  /* 0x0000000408167825 */ /* 0x004fc600078e02ee */
[----:B------:R2:W-:Y:S01]  /*7ed0*/  STL.64 [R1+0x838], R26 ;  /* 0x0008381a01007387 */ /* 0x0005e20000100a00 */
[----:B------:R-:W-:-:S03]  /*7ee0*/  ISETP.GE.U32.AND P0, PT, R2, 0x7fffff78, PT ;  /* 0x7fffff780200780c */ /* 0x000fc60003f06070 */
[----:B------:R2:W-:Y:S01]  /*7ef0*/  LDGSTS.E [R17+0x2000c], desc[UR48][R26.64], !P1 ;  /* 0x2000c0001a117fae */ /* 0x0005e2000c921870 */
[----:B-1----:R-:W-:-:S03]  /*7f00*/  IMAD.WIDE R4, R8, 0x4, R236 ;  /* 0x0000000408047825 */ /* 0x002fc600078e02ec */
[----:B------:R1:W-:Y:S01]  /*7f10*/  STL.64 [R1+0x830], R24 ;  /* 0x0008301801007387 */ /* 0x0003e20000100a00 */
[----:B------:R-:W-:Y:S02]  /*7f20*/  IADD3 R2, R19, -0x4a, RZ ;  /* 0xffffffb613027810 */ /* 0x000fe40007ffe0ff */
[----:B------:R-:W4:Y:S01]  /*7f30*/  LDC R19, c[0x0][0x230] ;  /* 0x00008c00ff137b82 */ /* 0x000f220000000800 */
[----:B------:R1:W-:Y:S01]  /*7f40*/  LDGSTS.E [R17+0x2400c], desc[UR48][R24.64], !P1 ;  /* 0x2400c00018117fae */ /* 0x0003e2000c921870 */
[----:B--2---:R-:W-:-:S03]  /*7f50*/  IMAD.WIDE R26, R8, 0x4, R58 ;  /* 0x00000004081a7825 */ /* 0x004fc600078e023a */
[----:B------:R2:W-:Y:S03]  /*7f60*/  STL.64 [R1+0x828], R22 ;  /* 0x0008281601007387 */ /* 0x0005e60000100a00 */
[----:B------:R-:W4:Y:S01]  /*7f70*/  LDC R58, c[0x0][0x230] ;  /* 0x00008c00ff3a7b82 */ /* 0x000f220000000800 */
        /* <DEDUP_REMOVED lines=9> */
[----:B------:R1:W-:Y:S04]  /*8010*/  STL.64 [R1+0x808], R24 ;  /* 0x0008081801007387 */ /* 0x0003e80000100a00 */
[----:B------:R1:W-:Y:S01]  /*8020*/  LDGSTS.E [R17+0x34000], desc[UR48][R24.64], !P6 ;  /* 0x3400000018117fae */ /* 0x0003e2000f121870 */
[----:B------:R-:W-:Y:S02]  /*8030*/  VIADD R2, R18, 0xffffffb5 ;  /* 0xffffffb512027836 */ /* 0x000fe40000000000 */
[----:B------:R-:W4:Y:S01]  /*8040*/  LDC R18, c[0x0][0x230] ;  /* 0x00008c00ff127b82 */ /* 0x000f220000000800 */
[C---:B--2---:R-:W-:Y:S01]  /*8050*/  IMAD.WIDE R26, R8.reuse, 0x4, R66 ;  /* 0x00000004081a7825 */ /* 0x044fe200078e0242 */
[----:B------:R2:W-:Y:S04]  /*8060*/  STL.64 [R1+0x800], R22 ;  /* 0x0008001601007387 */ /* 0x0005e80000100a00 */
[----:B------:R2:W-:Y:S01]  /*8070*/  LDGSTS.E [R17+0x38000], desc[UR48][R22.64], !P6 ;  /* 0x3800000016117fae */ /* 0x0005e2000f121870 */
[C---:B------:R-:W-:Y:S01]  /*8080*/  IMAD.WIDE R28, R8.reuse, 0x4, R218 ;  /* 0x00000004081c7825 */ /* 0x040fe200078e02da */
[----:B------:R-:W4:Y:S02]  /*8090*/  LDC R66, c[0x0][0x230] ;  /* 0x00008c00ff427b82 */ /* 0x000f240000000800 */
[----:B------:R3:W-:Y:S01]  /*80a0*/  STL.64 [R1+0x7f8], R4 ;  /* 0x0007f80401007387 */ /* 0x0007e20000100a00 */
[----:B-1----:R-:W-:-:S03]  /*80b0*/  IMAD.WIDE R24, R8, 0x4, R68 ;  /* 0x0000000408187825 */ /* 0x002fc600078e0244 */
[----:B------:R3:W-:Y:S01]  /*80c0*/  LDGSTS.E [R17+0x3c000], desc[UR48][R4.64], !P6 ;  /* 0x3c00000004117fae */ /* 0x0007e2000f121870 */
[----:B--2---:R-:W-:-:S03]  /*80d0*/  IMAD.WIDE R22, R8, 0x4, R70 ;  /* 0x0000000408167825 */ /* 0x004fc600078e0246 */
[----:B------:R1:W-:Y:S01]  /*80e0*/  STL.64 [R1+0x7f0], R26 ;  /* 0x0007f01a01007387 */ /* 0x0003e20000100a00 */
[----:B------:R-:W-:-:S03]  /*80f0*/  ISETP.GE.U32.AND P6, PT, R2, 0x7fffff76, PT ;  /* 0x7fffff760200780c */ /* 0x000fc60003fc6070 */
[----:B------:R1:W-:Y:S01]  /*8100*/  LDGSTS.E [R17+0x30004], desc[UR48][R26.64], !P5 ;  /* 0x300040001a117fae */ /* 0x0003e2000e921870 */
[----:B---3--:R-:W-:-:S03]  /*8110*/  IMAD.WIDE R4, R8, 0x4, R72 ;  /* 0x0000000408047825 */ /* 0x008fc600078e0248 */
[----:B------:R2:W-:Y:S01]  /*8120*/  STL.64 [R1+0x7e8], R24 ;  /* 0x0007e81801007387 */ /* 0x0005e20000100a00 */
[----:B------:R-:W-:Y:S02]  /*8130*/  IADD3 R2, R21, -0x4c, RZ ;  /* 0xffffffb415027810 */ /* 0x000fe40007ffe0ff */
[----:B------:R-:W3:Y:S01]  /*8140*/  LDC R21, c[0x0][0x230] ;  /* 0x00008c00ff157b82 */ /* 0x000ee20000000800 */
[----:B------:R2:W-:Y:S01]  /*8150*/  LDGSTS.E [R17+0x34004], desc[UR48][R24.64], !P5 ;  /* 0x3400400018117fae */ /* 0x0005e2000e921870 */
[----:B-1----:R-:W-:-:S03]  /*8160*/  IMAD.WIDE R26, R8, 0x4, R74 ;  /* 0x00000004081a7825 */ /* 0x002fc600078e024a */
[----:B------:R1:W-:Y:S04]  /*8170*/  STL.64 [R1+0x7e0], R22 ;  /* 0x0007e01601007387 */ /* 0x0003e80000100a00 */
[----:B------:R1:W-:Y:S01]  /*8180*/  LDGSTS.E [R17+0x38004], desc[UR48][R22.64], !P5 ;  /* 0x3800400016117fae */ /* 0x0003e2000e921870 */
[----:B--2---:R-:W-:-:S03]  /*8190*/  IMAD.WIDE R24, R8, 0x4, R76 ;  /* 0x0000000408187825 */ /* 0x004fc600078e024c */
[----:B------:R2:W-:Y:S04]  /*81a0*/  STL.64 [R1+0x7d8], R4 ;  /* 0x0007d80401007387 */ /* 0x0005e80000100a00 */
[----:B------:R2:W-:Y:S01]  /*81b0*/  LDGSTS.E [R17+0x3c004], desc[UR48][R4.64], !P5 ;  /* 0x3c00400004117fae */ /* 0x0005e2000e921870 */
[----:B-1----:R-:W-:-:S03]  /*81c0*/  IMAD.WIDE R22, R8, 0x4, R78 ;  /* 0x0000000408167825 */ /* 0x002fc600078e024e */
[----:B------:R1:W-:Y:S01]  /*81d0*/  STL.64 [R1+0x7d0], R26 ;  /* 0x0007d01a01007387 */ /* 0x0003e20000100a00 */
[----:B------:R-:W-:-:S03]  /*81e0*/  ISETP.GE.U32.AND P5, PT, R2, 0x7fffff75, PT ;  /* 0x7fffff750200780c */ /* 0x000fc60003fa6070 */
[----:B------:R1:W-:Y:S01]  /*81f0*/  LDGSTS.E [R17+0x30008], desc[UR48][R26.64], !P4 ;  /* 0x300080001a117fae */ /* 0x0003e2000e121870 */
[----:B--2---:R-:W-:-:S03]  /*8200*/  IMAD.WIDE R4, R8, 0x4, R80 ;  /* 0x0000000408047825 */ /* 0x004fc600078e0250 */
[----:B------:R2:W-:Y:S01]  /*8210*/  STL.64 [R1+0x7c8], R24 ;  /* 0x0007c81801007387 */ /* 0x0005e20000100a00 */
[----:B------:R-:W-:-:S03]  /*8220*/  VIADD R2, R20, 0xffffff97 ;  /* 0xffffff9714027836 */ /* 0x000fc60000000000 */
[----:B------:R2:W-:Y:S01]  /*8230*/  LDGSTS.E [R17+0x34008], desc[UR48][R24.64], !P4 ;  /* 0x3400800018117fae */ /* 0x0005e2000e121870 */
[----:B------:R-:W3:Y:S01]  /*8240*/  LDC R20, c[0x0][0x230] ;  /* 0x00008c00ff147b82 */ /* 0x000ee20000000800 */
[C---:B-1----:R-:W-:Y:S02]  /*8250*/  IMAD.WIDE R26, R8.reuse, 0x4, R82 ;  /* 0x00000004081a7825 */ /* 0x042fe400078e0252 */
[----:B------:R1:W-:Y:S04]  /*8260*/  STL.64 [R1+0x7c0], R22 ;  /* 0x0007c01601007387 */ /* 0x0003e80000100a00 */
[----:B------:R1:W-:Y:S01]  /*8270*/  LDGSTS.E [R17+0x38008], desc[UR48][R22.64], !P4 ;  /* 0x3800800016117fae */ /* 0x0003e2000e121870 */
[C---:B------:R-:W-:Y:S01]  /*8280*/  IMAD.WIDE R32, R8.reuse, 0x4, R226 ;  /* 0x0000000408207825 */ /* 0x040fe200078e02e2 */
[----:B------:R-:W3:Y:S02]  /*8290*/  LDC R83, c[0x0][0x230] ;  /* 0x00008c00ff537b82 */ /* 0x000ee40000000800 */
[----:B------:R4:W-:Y:S01]  /*82a0*/  STL.64 [R1+0x7b8], R4 ;  /* 0x0007b80401007387 */ /* 0x0009e20000100a00 */
[----:B--2---:R-:W-:-:S03]  /*82b0*/  IMAD.WIDE R24, R8, 0x4, R84 ;  /* 0x0000000408187825 */ /* 0x004fc600078e0254 */
[----:B------:R4:W-:Y:S01]  /*82c0*/  LDGSTS.E [R17+0x3c008], desc[UR48][R4.64], !P4 ;  /* 0x3c00800004117fae */ /* 0x0009e2000e121870 */
[C---:B------:R-:W-:Y:S01]  /*82d0*/  IMAD.WIDE R30, R8.reuse, 0x4, R228 ;  /* 0x00000004081e7825 */ /* 0x040fe200078e02e4 */
[----:B------:R-:W2:Y:S03]  /*82e0*/  LDC R82, c[0x0][0x230] ;  /* 0x00008c00ff527b82 */ /* 0x000ea60000000800 */
[C---:B-1----:R-:W-:Y:S01]  /*82f0*/  IMAD.WIDE R22, R8.reuse, 0x4, R86 ;  /* 0x0000000408167825 */ /* 0x042fe200078e0256 */
[----:B------:R1:W-:Y:S04]  /*8300*/  STL.64 [R1+0x7b0], R26 ;  /* 0x0007b01a01007387 */ /* 0x0003e80000100a00 */
[----:B------:R1:W-:Y:S01]  /*8310*/  LDGSTS.E [R17+0x3000c], desc[UR48][R26.64], !P3 ;  /* 0x3000c0001a117fae */ /* 0x0003e2000d921870 */
[----:B----4-:R-:W-:-:S03]  /*8320*/  IMAD.WIDE R4, R8, 0x4, R88 ;  /* 0x0000000408047825 */ /* 0x010fc600078e0258 */
[----:B------:R4:W-:Y:S01]  /*8330*/  STL.64 [R1+0x7a8], R24 ;  /* 0x0007a81801007387 */ /* 0x0009e20000100a00 */
[----:B------:R-:W-:Y:S01]  /*8340*/  ISETP.GE.U32.AND P4, PT, R2, 0x7fffff58, PT ;  /* 0x7fffff580200780c */ /* 0x000fe20003f86070 */
[----:B------:R-:W2:Y:S02]  /*8350*/  LDC R88, c[0x0][0x230] ;  /* 0x00008c00ff587b82 */ /* 0x000ea40000000800 */
[----:B------:R4:W-:Y:S01]  /*8360*/  LDGSTS.E [R17+0x3400c], desc[UR48][R24.64], !P3 ;  /* 0x3400c00018117fae */ /* 0x0009e2000d921870 */
[----:B-1----:R-:W-:-:S03]  /*8370*/  IMAD.WIDE R26, R8, 0x4, R90 ;  /* 0x00000004081a7825 */ /* 0x002fc600078e025a */
        /* <DEDUP_REMOVED lines=8> */
[----:B----4-:R-:W-:-:S03]  /*8400*/  IMAD.WIDE R4, R8, 0x4, R96 ;  /* 0x0000000408047825 */ /* 0x010fc600078e0260 */
[----:B------:R4:W-:Y:S01]  /*8410*/  STL.64 [R1+0x790], R24 ;  /* 0x0007901801007387 */ /* 0x0009e20000100a00 */
[----:B------:R-:W-:Y:S01]  /*8420*/  IADD3 R2, R19, -0x6a, RZ ;  /* 0xffffff9613027810 */ /* 0x000fe20007ffe0ff */
[----:B------:R-:W2:Y:S02]  /*8430*/  LDC R96, c[0x0][0x230] ;  /* 0x00008c00ff607b82 */ /* 0x000ea40000000800 */
[----:B------:R4:W-:Y:S01]  /*8440*/  LDGSTS.E [R16+0x24000], desc[UR48][R24.64], !P0 ;  /* 0x2400000018107fae */ /* 0x0009e2000c121870 */
[----:B-1----:R-:W-:-:S03]  /*8450*/  IMAD.WIDE R26, R8, 0x4, R98 ;  /* 0x00000004081a7825 */ /* 0x002fc600078e0262 */
[----:B------:R1:W-:Y:S02]  /*8460*/  STL.64 [R1+0x788], R22 ;  /* 0x0007881601007387 */ /* 0x0003e40000100a00 */
[----:B------:R-:W2:Y:S02]  /*8470*/  LDC R19, c[0x0][0x230] ;  /* 0x00008c00ff137b82 */ /* 0x000ea40000000800 */
[----:B------:R1:W-:Y:S01]  /*8480*/  LDGSTS.E [R16+0x28000], desc[UR48][R22.64], !P0 ;  /* 0x2800000016107fae */ /* 0x0003e2000c121870 */
[----:B----4-:R-:W-:-:S03]  /*8490*/  IMAD.WIDE R24, R8, 0x4, R100 ;  /* 0x0000000408187825 */ /* 0x010fc600078e0264 */
[----:B------:R4:W-:Y:S04]  /*84a0*/  STL.64 [R1+0x780], R4 ;  /* 0x0007800401007387 */ /* 0x0009e80000100a00 */
[----:B------:R4:W-:Y:S01]  /*84b0*/  LDGSTS.E [R16+0x2c000], desc[UR48][R4.64], !P0 ;  /* 0x2c00000004107fae */ /* 0x0009e2000c121870 */
[----:B-1----:R-:W-:-:S03]  /*84c0*/  IMAD.WIDE R22, R8, 0x4, R102 ;  /* 0x0000000408167825 */ /* 0x002fc600078e0266 */
[----:B------:R1:W-:Y:S01]  /*84d0*/  STL.64 [R1+0x778], R26 ;  /* 0x0007781a01007387 */ /* 0x0003e20000100a00 */
[----:B------:R-:W-:-:S03]  /*84e0*/  ISETP.GE.U32.AND P3, PT, R2, 0x7fffff57, PT ;  /* 0x7fffff570200780c */ /* 0x000fc60003f66070 */
[----:B------:R1:W-:Y:S01]  /*84f0*/  LDGSTS.E [R16+0x20004], desc[UR48][R26.64], !P1 ;  /* 0x200040001a107fae */ /* 0x0003e2000c921870 */
[----:B----4-:R-:W-:-:S03]  /*8500*/  IMAD.WIDE R4, R8, 0x4, R104 ;  /* 0x0000000408047825 */ /* 0x010fc600078e0268 */
[----:B------:R4:W-:Y:S01]  /*8510*/  STL.64 [R1+0x770], R24 ;  /* 0x0007701801007387 */ /* 0x0009e20000100a00 */
[----:B------:R-:W2:Y:S03]  /*8520*/  LDC R104, c[0x0][0x230] ;  /* 0x00008c00ff687b82 */ /* 0x000ea60000000800 */
[----:B------:R4:W-:Y:S01]  /*8530*/  LDGSTS.E [R16+0x24004], desc[UR48][R24.64], !P1 ;  /* 0x2400400018107fae */ /* 0x0009e2000c921870 */
[----:B------:R-:W-:Y:S02]  /*8540*/  VIADD R2, R18, 0xffffff95 ;  /* 0xffffff9512027836 */ /* 0x000fe40000000000 */
[C---:B-1----:R-:W-:Y:S01]  /*8550*/  IMAD.WIDE R26, R8.reuse, 0x4, R106 ;  /* 0x00000004081a7825 */ /* 0x042fe200078e026a */
[----:B------:R1:W-:Y:S01]  /*8560*/  STL.64 [R1+0x768], R22 ;  /* 0x0007681601007387 */ /* 0x0003e20000100a00 */
[----:B------:R-:W2:Y:S03]  /*8570*/  LDC R18, c[0x0][0x230] ;  /* 0x00008c00ff127b82 */ /* 0x000ea60000000800 */
        /* <DEDUP_REMOVED lines=10> */
[----:B---3--:R-:W-:Y:S01]  /*8620*/  IADD3 R2, R20, -0x6c, RZ ;  /* 0xffffff9414027810 */ /* 0x008fe20007ffe0ff */
[----:B------:R-:W3:Y:S02]  /*8630*/  LDC R112, c[0x0][0x230] ;  /* 0x00008c00ff707b82 */ /* 0x000ee40000000800 */
[----:B------:R4:W-:Y:S01]  /*8640*/  LDGSTS.E [R16+0x24008], desc[UR48][R24.64], !P6 ;  /* 0x2400800018107fae */ /* 0x0009e2000f121870 */
[----:B-1----:R-:W-:-:S03]  /*8650*/  IMAD.WIDE R26, R8, 0x4, R114 ;  /* 0x00000004081a7825 */ /* 0x002fc600078e0272 */
[----:B------:R1:W-:Y:S02]  /*8660*/  STL.64 [R1+0x748], R22 ;  /* 0x0007481601007387 */ /* 0x0003e40000100a00 */
[----:B------:R-:W3:Y:S02]  /*8670*/  LDC R20, c[0x0][0x230] ;  /* 0x00008c00ff147b82 */ /* 0x000ee40000000800 */
        /* <DEDUP_REMOVED lines=10> */
[----:B------:R-:W3:Y:S01]  /*8720*/  LDC R120, c[0x0][0x230] ;  /* 0x00008c00ff787b82 */ /* 0x000ee20000000800 */
[----:B------:R-:W-:Y:S02]  /*8730*/  VIADD R2, R21, 0xffffffb3 ;  /* 0xffffffb315027836 */ /* 0x000fe40000000000 */
[----:B------:R4:W-:Y:S01]  /*8740*/  LDGSTS.E [R16+0x2400c], desc[UR48][R24.64], !P5 ;  /* 0x2400c00018107fae */ /* 0x0009e2000e921870 */
[----:B-1----:R-:W-:-:S03]  /*8750*/  IMAD.WIDE R26, R8, 0x4, R122 ;  /* 0x00000004081a7825 */ /* 0x002fc600078e027a */
[----:B------:R1:W-:Y:S01]  /*8760*/  STL.64 [R1+0x710], R22 ;  /* 0x0007101601007387 */ /* 0x0003e20000100a00 */
[----:B------:R-:W3:Y:S03]  /*8770*/  LDC R21, c[0x0][0x230] ;  /* 0x00008c00ff157b82 */ /* 0x000ee60000000800 */
        /* <DEDUP_REMOVED lines=9> */
[----:B------:R-:W-:Y:S01]  /*8810*/  ISETP.GE.U32.AND P6, PT, R2, 0x7fffff74, PT ;  /* 0x7fffff740200780c */ /* 0x000fe20003fc6070 */
[----:B------:R-:W3:Y:S02]  /*8820*/  LDC R128, c[0x0][0x230] ;  /* 0x00008c00ff807b82 */ /* 0x000ee40000000800 */
        /* <DEDUP_REMOVED lines=12> */
[----:B--2---:R-:W-:Y:S01]  /*88f0*/  IADD3 R2, R19, -0x4e, RZ ;  /* 0xffffffb213027810 */ /* 0x004fe20007ffe0ff */
[----:B------:R-:W2:Y:S02]  /*8900*/  LDC R136, c[0x0][0x230] ;  /* 0x00008c00ff887b82 */ /* 0x000ea40000000800 */
[----:B------:R4:W-:Y:S01]  /*8910*/  LDGSTS.E [R16+0x34004], desc[UR48][R24.64], !P3 ;  /* 0x3400400018107fae */ /* 0x0009e2000d921870 */
[----:B-1----:R-:W-:-:S03]  /*8920*/  IMAD.WIDE R26, R8, 0x4, R138 ;  /* 0x00000004081a7825 */ /* 0x002fc600078e028a */
[----:B------:R1:W-:Y:S02]  /*8930*/  STL.64 [R1+0x680], R22 ;  /* 0x0006801601007387 */ /* 0x0003e40000100a00 */
[----:B------:R-:W2:Y:S02]  /*8940*/  LDC R19, c[0x0][0x230] ;  /* 0x00008c00ff137b82 */ /* 0x000ea40000000800 */
[----:B------:R1:W-:Y:S01]  /*8950*/  LDGSTS.E [R16+0x38004], desc[UR48][R22.64], !P3 ;  /* 0x3800400016107fae */ /* 0x0003e2000d921870 */
[----:B----4-:R-:W-:-:S03]  /*8960*/  IMAD.WIDE R24, R8, 0x4, R140 ;  /* 0x0000000408187825 */ /* 0x010fc600078e028c */
[----:B------:R4:W-:Y:S02]  /*8970*/  STL.64 [R1+0x670], R4 ;  /* 0x0006700401007387 */ /* 0x0009e40000100a00 */
[----:B------:R-:W2:Y:S02]  /*8980*/  LDC R137, c[0x0][0x230] ;  /* 0x00008c00ff897b82 */ /* 0x000ea40000000800 */
[----:B------:R4:W-:Y:S01]  /*8990*/  LDGSTS.E [R16+0x3c004], desc[UR48][R4.64], !P3 ;  /* 0x3c00400004107fae */ /* 0x0009e2000d921870 */
[----:B-1----:R-:W-:-:S03]  /*89a0*/  IMAD.WIDE R22, R8, 0x4, R142 ;  /* 0x0000000408167825 */ /* 0x002fc600078e028e */
[----:B------:R1:W-:Y:S01]  /*89b0*/  STL.64 [R1+0x660], R26 ;  /* 0x0006601a01007387 */ /* 0x0003e20000100a00 */
[----:B------:R-:W-:-:S03]  /*89c0*/  ISETP.GE.U32.AND P5, PT, R2, 0x7fffff73, PT ;  /* 0x7fffff730200780c */ /* 0x000fc60003fa6070 */
[----:B------:R1:W-:Y:S01]  /*89d0*/  LDGSTS.E [R16+0x30008], desc[UR48][R26.64], !P0 ;  /* 0x300080001a107fae */ /* 0x0003e2000c121870 */
[----:B----4-:R-:W-:-:S03]  /*89e0*/  IMAD.WIDE R4, R8, 0x4, R144 ;  /* 0x0000000408047825 */ /* 0x010fc600078e0290 */
[----:B------:R4:W-:Y:S04]  /*89f0*/  STL.64 [R1+0x650], R24 ;  /* 0x0006501801007387 */ /* 0x0009e80000100a00 */
[----:B------:R4:W-:Y:S01]  /*8a00*/  LDGSTS.E [R16+0x34008], desc[UR48][R24.64], !P0 ;  /* 0x3400800018107fae */ /* 0x0009e2000c121870 */
[----:B------:R-:W-:Y:S02]  /*8a10*/  VIADD R2, R18, 0xffffffb1 ;  /* 0xffffffb112027836 */ /* 0x000fe40000000000 */
[----:B------:R-:W2:Y:S01]  /*8a20*/  LDC R18, c[0x0][0x230] ;  /* 0x00008c00ff127b82 */ /* 0x000ea20000000800 */
[C---:B-1----:R-:W-:Y:S01]  /*8a30*/  IMAD.WIDE R26, R8.reuse, 0x4, R146 ;  /* 0x00000004081a7825 */ /* 0x042fe200078e0292 */
[----:B------:R1:W-:Y:S04]  /*8a40*/  STL.64 [R1+0x640], R22 ;  /* 0x0006401601007387 */ /* 0x0003e80000100a00 */
        /* <DEDUP_REMOVED lines=10> */
[----:B---3--:R-:W-:Y:S02]  /*8af0*/  IADD3 R2, R21, -0x50, RZ ;  /* 0xffffffb015027810 */ /* 0x008fe40007ffe0ff */
[----:B------:R-:W3:Y:S01]  /*8b00*/  LDC R21, c[0x0][0x230] ;  /* 0x00008c00ff157b82 */ /* 0x000ee20000000800 */
        /* <DEDUP_REMOVED lines=39> */
[----:B--2---:R-:W-:Y:S02]  /*8d80*/  IADD3 R2, R19, -0x6e, RZ ;  /* 0xffffff9213027810 */ /* 0x004fe40007ffe0ff */
[----:B------:R-:W2:Y:S01]  /*8d90*/  LDC R19, c[0x0][0x230] ;  /* 0x00008c00ff137b82 */ /* 0x000ea20000000800 */
[----:B------:R1:W-:Y:S01]  /*8da0*/  LDGSTS.E [R15+0x20008], desc[UR48][R26.64], !P4 ;  /* 0x200080001a0f7fae */ /* 0x0003e2000e121870 */
[----:B----4-:R-:W-:-:S03]  /*8db0*/  IMAD.WIDE R4, R8, 0x4, R176 ;  /* 0x0000000408047825 */ /* 0x010fc600078e02b0 */
[----:B------:R4:W-:Y:S01]  /*8dc0*/  STL.64 [R1+0x550], R24 ;  /* 0x0005501801007387 */ /* 0x0009e20000100a00 */
[----:B------:R-:W-:Y:S01]  /*8dd0*/  ISETP.GE.U32.AND P1, PT, R2, 0x7fffff53, PT ;  /* 0x7fffff530200780c */ /* 0x000fe20003f26070 */
[----:B------:R-:W2:Y:S01]  /*8de0*/  S2R R235, SR_TID.X ;  /* 0x0000000000eb7919 */ /* 0x000ea20000002100 */
[----:B---3--:R-:W-:Y:S01]  /*8df0*/  IADD3 R160, R160, -0x80, RZ ;  /* 0xffffff80a0a07810 */ /* 0x008fe20007ffe0ff */
        /* <DEDUP_REMOVED lines=10> */
[----:B------:R-:W-:-:S03]  /*8ea0*/  VIADD R2, R18, 0xffffff91 ;  /* 0xffffff9112027836 */ /* 0x000fc60000000000 */
[----:B------:R1:W-:Y:S01]  /*8eb0*/  LDGSTS.E [R15+0x2000c], desc[UR48][R26.64], !P3 ;  /* 0x2000c0001a0f7fae */ /* 0x0003e2000d921870 */
[----:B------:R-:W3:Y:S01]  /*8ec0*/  LDC R18, c[0x0][0x230] ;  /* 0x00008c00ff127b82 */ /* 0x000ee20000000800 */
[----:B----4-:R-:W-:Y:S02]  /*8ed0*/  IMAD.WIDE R4, R8, 0x4, R184 ;  /* 0x0000000408047825 */ /* 0x010fe400078e02b8 */
[----:B------:R4:W-:Y:S04]  /*8ee0*/  STL.64 [R1+0x510], R24 ;  /* 0x0005101801007387 */ /* 0x0009e80000100a00 */
[----:B------:R4:W-:Y:S01]  /*8ef0*/  LDGSTS.E [R15+0x2400c], desc[UR48][R24.64], !P3 ;  /* 0x2400c000180f7fae */ /* 0x0009e2000d921870 */
[----:B------:R-:W-:Y:S01]  /*8f00*/  ISETP.GE.U32.AND P6, PT, R2, 0x7fffff52, PT ;  /* 0x7fffff520200780c */ /* 0x000fe20003fc6070 */
[----:B------:R-:W3:Y:S01]  /*8f10*/  LDC R184, c[0x0][0x230] ;  /* 0x00008c00ffb87b82 */ /* 0x000ee20000000800 */
        /* <DEDUP_REMOVED lines=8> */
[----:B------:R-:W-:Y:S02]  /*8fa0*/  IADD3 R2, R20, -0x70, RZ ;  /* 0xffffff9014027810 */ /* 0x000fe40007ffe0ff */
[----:B------:R-:W3:Y:S01]  /*8fb0*/  LDC R20, c[0x0][0x230] ;  /* 0x00008c00ff147b82 */ /* 0x000ee20000000800 */
[----:B------:R1:W-:Y:S01]  /*8fc0*/  LDGSTS.E [R15+0x30000], desc[UR48][R26.64], !P0 ;  /* 0x300000001a0f7fae */ /* 0x0003e2000c121870 */
[----:B----4-:R-:W-:-:S03]  /*8fd0*/  IMAD.WIDE R4, R8, 0x4, R192 ;  /* 0x0000000408047825 */ /* 0x010fc600078e02c0 */
[----:B------:R4:W-:Y:S01]  /*8fe0*/  STL.64 [R1+0x4d0], R24 ;  /* 0x0004d01801007387 */ /* 0x0009e20000100a00 */
[----:B------:R-:W-:Y:S02]  /*8ff0*/  ISETP.GE.U32.AND P5, PT, R2, 0x7fffff51, PT ;  /* 0x7fffff510200780c */ /* 0x000fe40003fa6070 */
        /* <DEDUP_REMOVED lines=13> */
[----:B--2---:R-:W-:Y:S01]  /*90d0*/  LOP3.LUT R235, R235, 0x3f, RZ, 0xc0, !PT ;  /* 0x0000003febeb7812 */ /* 0x004fe200078ec0ff */
        /* <DEDUP_REMOVED lines=12> */
[----:B------:R-:W2:Y:S01]  /*91a0*/  LDC R21, c[0x0][0x230] ;  /* 0x00008c00ff157b82 */ /* 0x000ea20000000800 */
[C---:B----4-:R-:W-:Y:S02]  /*91b0*/  IMAD.WIDE R4, R8.reuse, 0x4, R208 ;  /* 0x0000000408047825 */ /* 0x050fe400078e02d0 */
[----:B------:R4:W-:Y:S04]  /*91c0*/  STL.64 [R1+0x450], R24 ;  /* 0x0004501801007387 */ /* 0x0009e80000100a00 */
        /* <DEDUP_REMOVED lines=8> */
[----:B-1----:R-:W-:-:S03]  /*9250*/  IMAD.WIDE R22, R8, 0x4, R214 ;  /* 0x0000000408167825 */ /* 0x002fc600078e02d6 */
[----:B------:R-:W-:Y:S04]  /*9260*/  STL.64 [R1+0x420], R26 ;  /* 0x0004201a01007387 */ /* 0x000fe80000100a00 */
[----:B------:R1:W-:Y:S01]  /*9270*/  STL.64 [R1+0x410], R24 ;  /* 0x0004101801007387 */ /* 0x0003e20000100a00 */
[----:B----4-:R-:W-:-:S03]  /*9280*/  IMAD.WIDE R4, R8, 0x4, R216 ;  /* 0x0000000408047825 */ /* 0x010fc600078e02d8 */
[----:B------:R-:W-:Y:S04]  /*9290*/  LDGSTS.E [R15+0x3000c], desc[UR48][R26.64], !P5 ;  /* 0x3000c0001a0f7fae */ /* 0x000fe8000e921870 */
[----:B------:R4:W-:Y:S04]  /*92a0*/  STL.64 [R1+0x400], R22 ;  /* 0x0004001601007387 */ /* 0x0009e80000100a00 */
[----:B------:R1:W-:Y:S04]  /*92b0*/  LDGSTS.E [R15+0x3400c], desc[UR48][R24.64], !P5 ;  /* 0x3400c000180f7fae */ /* 0x0003e8000e921870 */
[----:B------:R3:W-:Y:S04]  /*92c0*/  STL.64 [R1+0x3f0], R4 ;  /* 0x0003f00401007387 */ /* 0x0007e80000100a00 */
[----:B------:R4:W-:Y:S04]  /*92d0*/  LDGSTS.E [R15+0x3800c], desc[UR48][R22.64], !P5 ;  /* 0x3800c000160f7fae */ /* 0x0009e8000e921870 */
[----:B------:R-:W2:Y:S01]  /*92e0*/  LDL.LU.64 R36, [R1+0xa8] ;  /* 0x0000a80001247983 */ /* 0x000ea20000300a00 */
[----:B-1----:R-:W-:-:S03]  /*92f0*/  IMAD.WIDE R24, R8, 0x4, R220 ;  /* 0x0000000408187825 */ /* 0x002fc600078e02dc */
[----:B------:R3:W-:Y:S04]  /*9300*/  LDGSTS.E [R15+0x3c00c], desc[UR48][R4.64], !P5 ;  /* 0x3c00c000040f7fae */ /* 0x0007e8000e921870 */
[----:B------:R-:W2:Y:S01]  /*9310*/  LDL.LU.64 R48, [R1+0xb0] ;  /* 0x0000b00001307983 */ /* 0x000ea20000300a00 */
[----:B----4-:R-:W-:-:S03]  /*9320*/  IMAD.WIDE R22, R8, 0x4, R222 ;  /* 0x0000000408167825 */ /* 0x010fc600078e02de */
[----:B------:R-:W4:Y:S01]  /*9330*/  LDL.LU.64 R26, [R1+0xb8] ;  /* 0x0000b800011a7983 */ /* 0x000f220000300a00 */
[----:B---3--:R-:W-:-:S03]  /*9340*/  IMAD.WIDE R4, R8, 0x4, R224 ;  /* 0x0000000408047825 */ /* 0x008fc600078e02e0 */
[----:B------:R-:W3:Y:S04]  /*9350*/  LDL.LU.64 R40, [R1+0xc0] ;  /* 0x0000c00001287983 */ /* 0x000ee80000300a00 */
[----:B------:R-:W-:Y:S04]  /*9360*/  STL.64 [R1+0x3d8], R28 ;  /* 0x0003d81c01007387 */ /* 0x000fe80000100a00 */
[----:B------:R1:W-:Y:S04]  /*9370*/  STL.64 [R1+0x3c0], R24 ;  /* 0x0003c01801007387 */ /* 0x0003e80000100a00 */
[----:B------:R-:W-:Y:S04]  /*9380*/  STL.64 [R1+0x3a8], R22 ;  /* 0x0003a81601007387 */ /* 0x000fe80000100a00 */
[----:B------:R1:W-:Y:S04]  /*9390*/  STL.64 [R1+0x390], R4 ;  /* 0x0003900401007387 */ /* 0x0003e80000100a00 */
[----:B------:R2:W-:Y:S04]  /*93a0*/  LDGSTS.E [R14+0x20000], desc[UR48][R28.64], !P4 ;  /* 0x200000001c0e7fae */ /* 0x0005e8000e121870 */
[----:B------:R-:W3:Y:S04]  /*93b0*/  LDL.LU.64 R34, [R1+0xc8] ;  /* 0x0000c80001227983 */ /* 0x000ee80000300a00 */
[----:B------:R-:W-:Y:S04]  /*93c0*/  LDGSTS.E [R14+0x24000], desc[UR48][R24.64], !P4 ;  /* 0x24000000180e7fae */ /* 0x000fe8000e121870 */
[----:B------:R2:W-:Y:S04]  /*93d0*/  LDGSTS.E [R14+0x28000], desc[UR48][R22.64], !P4 ;  /* 0x28000000160e7fae */ /* 0x0005e8000e121870 */
[----:B------:R-:W-:Y:S04]  /*93e0*/  LDGSTS.E [R14+0x2c000], desc[UR48][R4.64], !P4 ;  /* 0x2c000000040e7fae */ /* 0x000fe8000e121870 */
[----:B-1----:R-:W3:Y:S04]  /*93f0*/  LDL.LU.64 R24, [R1+0xd0] ;  /* 0x0000d00001187983 */ /* 0x002ee80000300a00 */
[----:B------:R-:W3:Y:S01]  /*9400*/  LDL.LU.64 R4, [R1+0xe0] ;  /* 0x0000e00001047983 */ /* 0x000ee20000300a00 */
[----:B------:R-:W-:-:S02]  /*9410*/  IADD3 R2, R19, -0x52, RZ ;  /* 0xffffffae13027810 */ /* 0x000fc40007ffe0ff */
[----:B------:R-:W1:Y:S02]  /*9420*/  LDC R19, c[0x0][0x230] ;  /* 0x00008c00ff137b82 */ /* 0x000e640000000800 */
[----:B------:R-:W-:Y:S01]  /*9430*/  ISETP.GE.U32.AND P3, PT, R2, 0x7fffff6f, PT ;  /* 0x7fffff6f0200780c */ /* 0x000fe20003f66070 */
[----:B------:R-:W-:-:S05]  /*9440*/  VIADD R2, R18, 0xffffffad ;  /* 0xffffffad12027836 */ /* 0x000fca0000000000 */
[----:B------:R-:W-:Y:S01]  /*9450*/  ISETP.GE.U32.AND P0, PT, R2, 0x7fffff6e, PT ;  /* 0x7fffff6e0200780c */ /* 0x000fe20003f06070 */
[----:B------:R-:W1:Y:S01]  /*9460*/  LDC R18, c[0x0][0x230] ;  /* 0x00008c00ff127b82 */ /* 0x000e620000000800 */
[----:B--2---:R-:W-:-:S04]  /*9470*/  IADD3 R2, R21, -0x54, RZ ;  /* 0xffffffac15027810 */ /* 0x004fc80007ffe0ff */
[----:B------:R-:W-:Y:S01]  /*9480*/  ISETP.GE.U32.AND P1, PT, R2, 0x7fffff6d, PT ;  /* 0x7fffff6d0200780c */ /* 0x000fe20003f26070 */
[----:B------:R-:W-:Y:S02]  /*9490*/  VIADD R2, R20, 0xffffff8f ;  /* 0xffffff8f14027836 */ /* 0x000fe40000000000 */
[----:B------:R-:W-:Y:S01]  /*94a0*/  IMAD.WIDE R28, R8, 0x4, R230 ;  /* 0x00000004081c7825 */ /* 0x000fe200078e02e6 */
[----:B------:R-:W2:Y:S01]  /*94b0*/  LDC R20, c[0x0][0x230] ;  /* 0x00008c00ff147b82 */ /* 0x000ea20000000800 */
[----:B------:R-:W-:Y:S01]  /*94c0*/  STL.64 [R1+0x120], R32 ;  /* 0x0001202001007387 */ /* 0x000fe20000100a00 */
[----:B------:R-:W-:Y:S01]  /*94d0*/  ISETP.GE.U32.AND P6, PT, R2, 0x7fffff50, PT ;  /* 0x7fffff500200780c */ /* 0x000fe20003fc6070 */
[----:B------:R-:W-:Y:S02]  /*94e0*/  IMAD.WIDE R22, R8, 0x4, R232 ;  /* 0x0000000408167825 */ /* 0x000fe400078e02e8 */
[----:B------:R-:W-:Y:S01]  /*94f0*/  STL.64 [R1+0x100], R30 ;  /* 0x0001001e01007387 */ /* 0x000fe20000100a00 */
[----:B-1----:R-:W-:-:S02]  /*9500*/  IADD3 R2, R19, -0x72, RZ ;  /* 0xffffff8e13027810 */ /* 0x002fc40007ffe0ff */
[----:B------:R-:W1:Y:S01]  /*9510*/  LDC R19, c[0x0][0x230] ;  /* 0x00008c00ff137b82 */ /* 0x000e620000000800 */
[----:B------:R2:W-:Y:S01]  /*9520*/  STL.64 [R1+0xd8], R28 ;  /* 0x0000d81c01007387 */ /* 0x0005e20000100a00 */
[----:B------:R-:W-:-:S03]  /*9530*/  ISETP.GE.U32.AND P5, PT, R2, 0x7fffff4f, PT ;  /* 0x7fffff4f0200780c */ /* 0x000fc60003fa6070 */
[----:B------:R-:W-:Y:S04]  /*9540*/  LDGSTS.E [R14+0x20004], desc[UR48][R32.64], !P3 ;  /* 0x20004000200e7fae */ /* 0x000fe8000d921870 */
[----:B------:R-:W3:Y:S01]  /*9550*/  LDL.LU.64 R46, [R1+0xe8] ;  /* 0x0000e800012e7983 */ /* 0x000ee20000300a00 */
[----:B------:R-:W-:Y:S02]  /*9560*/  VIADD R2, R18, 0xffffff8d ;  /* 0xffffff8d12027836 */ /* 0x000fe40000000000 */
[----:B------:R-:W1:Y:S01]  /*9570*/  LDC R18, c[0x0][0x230] ;  /* 0x00008c00ff127b82 */ /* 0x000e620000000800 */
[----:B------:R-:W-:Y:S04]  /*9580*/  LDGSTS.E [R14+0x24004], desc[UR48][R30.64], !P3 ;  /* 0x240040001e0e7fae */ /* 0x000fe8000d921870 */
[----:B------:R2:W-:Y:S04]  /*9590*/  STL.64 [R1+0xa0], R22 ;  /* 0x0000a01601007387 */ /* 0x0005e80000100a00 */
[----:B------:R-:W-:Y:S01]  /*95a0*/  LDGSTS.E [R14+0x28004], desc[UR48][R28.64], !P3 ;  /* 0x280040001c0e7fae */ /* 0x000fe2000d921870 */
[----:B------:R-:W-:-:S02]  /*95b0*/  ISETP.GE.U32.AND P4, PT, R2, 0x7fffff4e, PT ;  /* 0x7fffff4e0200780c */ /* 0x000fc40003f86070 */
[----:B--2---:R-:W-:Y:S01]  /*95c0*/  IADD3 R2, R20, -0x74, RZ ;  /* 0xffffff8c14027810 */ /* 0x004fe20007ffe0ff */
[----:B------:R2:W-:Y:S04]  /*95d0*/  LDGSTS.E [R14+0x2c004], desc[UR48][R22.64], !P3 ;  /* 0x2c004000160e7fae */ /* 0x0005e8000d921870 */
[----:B------:R-:W3:Y:S04]  /*95e0*/  LDL.LU.64 R28, [R1+0xf0] ;  /* 0x0000f000011c7983 */ /* 0x000ee80000300a00 */
[----:B------:R-:W3:Y:S01]  /*95f0*/  LDL.LU.64 R32, [R1+0xf8] ;  /* 0x0000f80001207983 */ /* 0x000ee20000300a00 */
[----:B--2---:R-:W2:Y:S03]  /*9600*/  LDC R22, c[0x0][0x230] ;  /* 0x00008c00ff167b82 */ /* 0x004ea60000000800 */
[----:B------:R-:W2:Y:S04]  /*9610*/  LDL.LU.64 R44, [R1+0x108] ;  /* 0x00010800012c7983 */ /* 0x000ea80000300a00 */
[----:B------:R-:W2:Y:S01]  /*9620*/  LDL.LU.64 R42, [R1+0x110] ;  /* 0x00011000012a7983 */ /* 0x000ea20000300a00 */
[----:B------:R-:W-:-:S04]  /*9630*/  IMAD.WIDE R36, R8, 0x4, R36 ;  /* 0x0000000408247825 */ /* 0x000fc800078e0224 */
[C---:B------:R-:W-:Y:S01]  /*9640*/  IMAD.WIDE R30, R8.reuse, 0x4, R48 ;  /* 0x00000004081e7825 */ /* 0x040fe200078e0230 */
[----:B------:R1:W-:Y:S03]  /*9650*/  STL.64 [R1+0x98], R36 ;  /* 0x0000982401007387 */ /* 0x0003e60000100a00 */
[C---:B----4-:R-:W-:Y:S01]  /*9660*/  IMAD.WIDE R26, R8.reuse, 0x4, R26 ;  /* 0x00000004081a7825 */ /* 0x050fe200078e021a */
[----:B------:R-:W-:Y:S03]  /*9670*/  STL.64 [R1+0x90], R30 ;  /* 0x0000901e01007387 */ /* 0x000fe60000100a00 */
[C---:B---3--:R-:W-:Y:S01]  /*9680*/  IMAD.WIDE R20, R8.reuse, 0x4, R40 ;  /* 0x0000000408147825 */ /* 0x048fe200078e0228 */
[----:B------:R-:W-:Y:S04]  /*9690*/  LDGSTS.E [R14+0x20008], desc[UR48][R36.64], !P0 ;  /* 0x20008000240e7fae */ /* 0x000fe8000c121870 */
[----:B------:R3:W-:Y:S04]  /*96a0*/  STL.64 [R1+0x88], R26 ;  /* 0x0000881a01007387 */ /* 0x0007e80000100a00 */
[----:B------:R-:W-:Y:S04]  /*96b0*/  LDGSTS.E [R14+0x24008], desc[UR48][R30.64], !P0 ;  /* 0x240080001e0e7fae */ /* 0x000fe8000c121870 */
[----:B------:R-:W-:Y:S04]  /*96c0*/  STL.64 [R1+0x80], R20 ;  /* 0x0000801401007387 */ /* 0x000fe80000100a00 */
[----:B------:R-:W4:Y:S01]  /*96d0*/  LDL.LU.64 R40, [R1+0x118] ;  /* 0x0001180001287983 */ /* 0x000f220000300a00 */
[----:B------:R-:W-:-:S03]  /*96e0*/  IMAD.WIDE R38, R8, 0x4, R34 ;  /* 0x0000000408267825 */ /* 0x000fc600078e0222 */
[----:B------:R3:W-:Y:S04]  /*96f0*/  LDGSTS.E [R14+0x28008], desc[UR48][R26.64], !P0 ;  /* 0x280080001a0e7fae */ /* 0x0007e8000c121870 */
[----:B------:R-:W-:Y:S04]  /*9700*/  STL.64 [R1+0x78], R38 ;  /* 0x0000782601007387 */ /* 0x000fe80000100a00 */
[----:B-1----:R-:W4:Y:S01]  /*9710*/  LDL.LU.64 R36, [R1+0x128] ;  /* 0x0001280001247983 */ /* 0x002f220000300a00 */
[----:B------:R-:W-:Y:S01]  /*9720*/  ISETP.GE.U32.AND P3, PT, R2, 0x7fffff4d, PT ;  /* 0x7fffff4d0200780c */ /* 0x000fe20003f66070 */
[----:B------:R-:W-:-:S02]  /*9730*/  IMAD.WIDE R34, R8, 0x4, R24 ;  /* 0x0000000408227825 */ /* 0x000fc400078e0218 */
[----:B------:R-:W-:Y:S01]  /*9740*/  LDGSTS.E [R14+0x2c008], desc[UR48][R20.64], !P0 ;  /* 0x2c008000140e7fae */ /* 0x000fe2000c121870 */
[----:B---3--:R-:W1:Y:S03]  /*9750*/  LDC R26, c[0x0][0x230] ;  /* 0x00008c00ff1a7b82 */ /* 0x008e660000000800 */
[----:B------:R3:W-:Y:S01]  /*9760*/  STL.64 [R1+0x70], R34 ;  /* 0x0000702201007387 */ /* 0x0007e20000100a00 */
[----:B------:R-:W-:-:S03]  /*9770*/  IMAD.WIDE R30, R8, 0x4, R4 ;  /* 0x00000004081e7825 */ /* 0x000fc600078e0204 */
[----:B------:R-:W4:Y:S04]  /*9780*/  LDL.LU.64 R24, [R1+0x130] ;  /* 0x0001300001187983 */ /* 0x000f280000300a00 */
[----:B------:R2:W-:Y:S04]  /*9790*/  STL.64 [R1+0x68], R30 ;  /* 0x0000681e01007387 */ /* 0x0005e80000100a00 */
[----:B------:R-:W4:Y:S01]  /*97a0*/  LDL.LU.64 R4, [R1+0x138] ;  /* 0x0001380001047983 */ /* 0x000f220000300a00 */
[----:B------:R-:W-:-:S03]  /*97b0*/  VIADD R2, R19, 0xffffffab ;  /* 0xffffffab13027836 */ /* 0x000fc60000000000 */
[----:B------:R-:W-:Y:S02]  /*97c0*/  LDGSTS.E [R14+0x2000c], desc[UR48][R38.64], !P1 ;  /* 0x2000c000260e7fae */ /* 0x000fe4000c921870 */
[----:B------:R-:W-:Y:S02]  /*97d0*/  ISETP.GE.U32.AND P0, PT, R2, 0x7fffff6c, PT ;  /* 0x7fffff6c0200780c */ /* 0x000fe40003f06070 */
[----:B------:R3:W-:Y:S01]  /*97e0*/  LDGSTS.E [R14+0x2400c], desc[UR48][R34.64], !P1 ;  /* 0x2400c000220e7fae */ /* 0x0007e2000c921870 */
[----:B------:R-:W-:-:S03]  /*97f0*/  IADD3 R2, R18, -0x56, RZ ;  /* 0xffffffaa12027810 */ /* 0x000fc60007ffe0ff */
[----:B------:R1:W-:Y:S01]  /*9800*/  LDGSTS.E [R14+0x2800c], desc[UR48][R30.64], !P1 ;  /* 0x2800c0001e0e7fae */ /* 0x0003e2000c921870 */
[----:B---3--:R-:W3:Y:S01]  /*9810*/  LDC R34, c[0x0][0x230] ;  /* 0x00008c00ff227b82 */ /* 0x008ee20000000800 */
[----:B------:R-:W-:-:S05]  /*9820*/  IMAD.WIDE R20, R8, 0x4, R46 ;  /* 0x0000000408147825 */ /* 0x000fca00078e022e */
[----:B------:R3:W-:Y:S04]  /*9830*/  STL.64 [R1+0x60], R20 ;  /* 0x0000601401007387 */ /* 0x0007e80000100a00 */
[----:B------:R3:W-:Y:S01]  /*9840*/  LDGSTS.E [R14+0x2c00c], desc[UR48][R20.64], !P1 ;  /* 0x2c00c000140e7fae */ /* 0x0007e2000c921870 */
[----:B------:R-:W-:Y:S01]  /*9850*/  ISETP.GE.U32.AND P1, PT, R2, 0x7fffff6b, PT ;  /* 0x7fffff6b0200780c */ /* 0x000fe20003f26070 */
[----:B--2---:R-:W-:Y:S02]  /*9860*/  VIADD R2, R22, 0xffffffa9 ;  /* 0xffffffa916027836 */ /* 0x004fe40000000000 */
[----:B-1----:R-:W-:-:S04]  /*9870*/  IMAD.WIDE R30, R8, 0x4, R28 ;  /* 0x00000004081e7825 */ /* 0x002fc800078e021c */
[C---:B------:R-:W-:Y:S01]  /*9880*/  IMAD.WIDE R32, R8.reuse, 0x4, R32 ;  /* 0x0000000408207825 */ /* 0x040fe200078e0220 */
[----:B------:R-:W-:Y:S03]  /*9890*/  LDGSTS.E [R14+0x30000], desc[UR48][R30.64], !P6 ;  /* 0x300000001e0e7fae */ /* 0x000fe6000f121870 */
[C---:B------:R-:W-:Y:S01]  /*98a0*/  IMAD.WIDE R18, R8.reuse, 0x4, R44 ;  /* 0x0000000408127825 */ /* 0x040fe200078e022c */
[----:B------:R-:W-:Y:S03]  /*98b0*/  LDGSTS.E [R14+0x34000], desc[UR48][R32.64], !P6 ;  /* 0x34000000200e7fae */ /* 0x000fe6000f121870 */
[C---:B---3--:R-:W-:Y:S01]  /*98c0*/  IMAD.WIDE R20, R8.reuse, 0x4, R42 ;  /* 0x0000000408147825 */ /* 0x048fe200078e022a */
[----:B------:R-:W-:Y:S04]  /*98d0*/  LDGSTS.E [R14+0x38000], desc[UR48][R18.64], !P6 ;  /* 0x38000000120e7fae */ /* 0x000fe8000f121870 */
[----:B------:R-:W2:Y:S04]  /*98e0*/  LDL.LU.64 R42, [R1+0x140] ;  /* 0x00014000012a7983 */ /* 0x000ea80000300a00 */
[----:B------:R-:W3:Y:S04]  /*98f0*/  LDL.LU.64 R44, [R1+0x148] ;  /* 0x00014800012c7983 */ /* 0x000ee80000300a00 */
[----:B------:R-:W3:Y:S04]  /*9900*/  LDL.LU.64 R52, [R1+0x150] ;  /* 0x0001500001347983 */ /* 0x000ee80000300a00 */
[----:B------:R-:W3:Y:S04]  /*9910*/  LDL.LU.64 R28, [R1+0x158] ;  /* 0x00015800011c7983 */ /* 0x000ee80000300a00 */
[----:B------:R-:W-:Y:S04]  /*9920*/  STL.64 [R1+0xc88], R30 ;  /* 0x000c881e01007387 */ /* 0x000fe80000100a00 */
[----:B------:R-:W-:Y:S04]  /*9930*/  STL.64 [R1+0xc90], R32 ;  /* 0x000c902001007387 */ /* 0x000fe80000100a00 */
[----:B------:R-:W-:Y:S04]  /*9940*/  STL.64 [R1+0xc98], R18 ;  /* 0x000c981201007387 */ /* 0x000fe80000100a00 */
[----:B------:R-:W-:Y:S04]  /*9950*/  STL.64 [R1+0xca0], R20 ;  /* 0x000ca01401007387 */ /* 0x000fe80000100a00 */
[----:B------:R-:W3:Y:S04]  /*9960*/  LDL.LU.64 R46, [R1+0x160] ;  /* 0x00016000012e7983 */ /* 0x000ee80000300a00 */
[----:B------:R-:W3:Y:S04]  /*9970*/  LDL.LU.64 R48, [R1+0x168] ;  /* 0x0001680001307983 */ /* 0x000ee80000300a00 */
[----:B------:R-:W-:Y:S01]  /*9980*/  LDGSTS.E [R14+0x3c000], desc[UR48][R20.64], !P6 ;  /* 0x3c000000140e7fae */ /* 0x000fe2000f121870 */
[----:B----4-:R-:W-:-:S04]  /*9990*/  IMAD.WIDE R38, R8, 0x4, R40 ;  /* 0x0000000408267825 */ /* 0x010fc800078e0228 */
[----:B------:R-:W-:Y:S01]  /*99a0*/  IMAD.WIDE R22, R8, 0x4, R24 ;  /* 0x0000000408167825 */ /* 0x000fe200078e0218 */
[----:B------:R-:W-:Y:S01]  /*99b0*/  ISETP.GE.U32.AND P6, PT, R2, 0x7fffff6a, PT ;  /* 0x7fffff6a0200780c */ /* 0x000fe20003fc6070 */
[----:B------:R1:W-:Y:S02]  /*99c0*/  LDGSTS.E [R14+0x30004], desc[UR48][R38.64], !P5 ;  /* 0x30004000260e7fae */ /* 0x0003e4000e921870 */
[C---:B------:R-:W-:Y:S02]  /*99d0*/  IMAD.WIDE R40, R8.reuse, 0x4, R36 ;  /* 0x0000000408287825 */ /* 0x040fe400078e0224 */
[----:B------:R-:W4:Y:S02]  /*99e0*/  LDL.LU.64 R36, [R1+0x170] ;  /* 0x0001700001247983 */ /* 0x000f240000300a00 */
[----:B------:R-:W-:Y:S02]  /*99f0*/  IMAD.WIDE R24, R8, 0x4, R4 ;  /* 0x0000000408187825 */ /* 0x000fe400078e0204 */
[----:B------:R-:W4:Y:S04]  /*9a00*/  LDL.LU.64 R4, [R1+0x178] ;  /* 0x0001780001047983 */ /* 0x000f280000300a00 */
[----:B------:R1:W-:Y:S04]  /*9a10*/  STL.64 [R1+0xc80], R38 ;  /* 0x000c802601007387 */ /* 0x0003e80000100a00 */
[----:B------:R-:W-:Y:S04]  /*9a20*/  STL.64 [R1+0xca8], R40 ;  /* 0x000ca82801007387 */ /* 0x000fe80000100a00 */
[----:B------:R-:W-:Y:S01]  /*9a30*/  STL.64 [R1+0xcb0], R22 ;  /* 0x000cb01601007387 */ /* 0x000fe20000100a00 */
[----:B------:R-:W-:-:S03]  /*9a40*/  IADD3 R2, R26, -0x58, RZ ;  /* 0xffffffa81a027810 */ /* 0x000fc60007ffe0ff */
[----:B------:R4:W-:Y:S01]  /*9a50*/  STL.64 [R1+0xcb8], R24 ;  /* 0x000cb81801007387 */ /* 0x0009e20000100a00 */
[----:B------:R-:W-:Y:S01]  /*9a60*/  IADD3 R200, R200, -0xa1, RZ ;  /* 0xffffff5fc8c87810 */ /* 0x000fe20007ffe0ff */
[----:B-1----:R-:W1:Y:S02]  /*9a70*/  LDC R39, c[0x0][0x230] ;  /* 0x00008c00ff277b82 */ /* 0x002e640000000800 */
[----:B------:R-:W4:Y:S04]  /*9a80*/  LDL.LU.64 R244, [R1+0x180] ;  /* 0x0001800001f47983 */ /* 0x000f280000300a00 */
[----:B------:R-:W4:Y:S02]  /*9a90*/  LDL.LU.64 R246, [R1+0x188] ;  /* 0x0001880001f67983 */ /* 0x000f240000300a00 */
[----:B------:R-:W1:Y:S02]  /*9aa0*/  LDC R38, c[0x0][0x230] ;  /* 0x00008c00ff267b82 */ /* 0x000e640000000800 */
[----:B------:R-:W4:Y:S04]  /*9ab0*/  LDL.LU.64 R248, [R1+0x190] ;  /* 0x0001900001f87983 */ /* 0x000f280000300a00 */
[----:B------:R-:W4:Y:S04]  /*9ac0*/  LDL.LU.64 R250, [R1+0x198] ;  /* 0x0001980001fa7983 */ /* 0x000f280000300a00 */
[----:B------:R-:W-:Y:S04]  /*9ad0*/  LDGSTS.E [R14+0x34004], desc[UR48][R40.64], !P5 ;  /* 0x34004000280e7fae */ /* 0x000fe8000e921870 */
[----:B------:R-:W-:Y:S04]  /*9ae0*/  LDGSTS.E [R14+0x38004], desc[UR48][R22.64], !P5 ;  /* 0x38004000160e7fae */ /* 0x000fe8000e921870 */
[----:B------:R1:W-:Y:S01]  /*9af0*/  LDGSTS.E [R14+0x3c004], desc[UR48][R24.64], !P5 ;  /* 0x3c004000180e7fae */ /* 0x0003e2000e921870 */
[----:B------:R-:W-:Y:S01]  /*9b00*/  ISETP.GE.U32.AND P5, PT, R2, 0x7fffff69, PT ;  /* 0x7fffff690200780c */ /* 0x000fe20003fa6070 */
[----:B------:R-:W-:-:S02]  /*9b10*/  VIADD R2, R34, 0xffffff8b ;  /* 0xffffff8b22027836 */ /* 0x000fc40000000000 */
[----:B--2---:R-:W-:-:S04]  /*9b20*/  IMAD.WIDE R42, R8, 0x4, R42 ;  /* 0x00000004082a7825 */ /* 0x004fc800078e022a */
[C---:B---3--:R-:W-:Y:S01]  /*9b30*/  IMAD.WIDE R44, R8.reuse, 0x4, R44 ;  /* 0x00000004082c7825 */ /* 0x048fe200078e022c */
[----:B------:R-:W-:Y:S03]  /*9b40*/  STL.64 [R1+0xcc0], R42 ;  /* 0x000cc02a01007387 */ /* 0x000fe60000100a00 */
[C---:B------:R-:W-:Y:S01]  /*9b50*/  IMAD.WIDE R26, R8.reuse, 0x4, R52 ;  /* 0x00000004081a7825 */ /* 0x040fe200078e0234 */
[----:B------:R-:W-:Y:S01]  /*9b60*/  STL.64 [R1+0xcc8], R44 ;  /* 0x000cc82c01007387 */ /* 0x000fe20000100a00 */
[----:B------:R-:W2:Y:S02]  /*9b70*/  LDC R52, c[0x0][0x230] ;  /* 0x00008c00ff347b82 */ /* 0x000ea40000000800 */
[C---:B------:R-:W-:Y:S01]  /*9b80*/  IMAD.WIDE R28, R8.reuse, 0x4, R28 ;  /* 0x00000004081c7825 */ /* 0x040fe200078e021c */
[----:B------:R-:W-:Y:S04]  /*9b90*/  STL.64 [R1+0xcd0], R26 ;  /* 0x000cd01a01007387 */ /* 0x000fe80000100a00 */
[----:B------:R-:W-:Y:S04]  /*9ba0*/  STL.64 [R1+0xcd8], R28 ;  /* 0x000cd81c01007387 */ /* 0x000fe80000100a00 */
[----:B------:R-:W3:Y:S04]  /*9bb0*/  LDL.LU.64 R236, [R1+0x1a0] ;  /* 0x0001a00001ec7983 */ /* 0x000ee80000300a00 */
[----:B------:R-:W2:Y:S04]  /*9bc0*/  LDL.LU.64 R56, [R1+0x1a8] ;  /* 0x0001a80001387983 */ /* 0x000ea80000300a00 */
[----:B------:R-:W2:Y:S04]  /*9bd0*/  LDL.LU.64 R238, [R1+0x1b0] ;  /* 0x0001b00001ee7983 */ /* 0x000ea80000300a00 */
[----:B------:R-:W2:Y:S04]  /*9be0*/  LDL.LU.64 R54, [R1+0x1b8] ;  /* 0x0001b80001367983 */ /* 0x000ea80000300a00 */
[----:B------:R-:W2:Y:S01]  /*9bf0*/  LDL.LU.64 R240, [R1+0x1c0] ;  /* 0x0001c00001f07983 */ /* 0x000ea20000300a00 */
[----:B------:R-:W-:-:S03]  /*9c00*/  IMAD.WIDE R46, R8, 0x4, R46 ;  /* 0x00000004082e7825 */ /* 0x000fc600078e022e */
[----:B------:R-:W-:Y:S01]  /*9c10*/  LDGSTS.E [R14+0x30008], desc[UR48][R42.64], !P4 ;  /* 0x300080002a0e7fae */ /* 0x000fe2000e121870 */
[----:B------:R-:W-:-:S03]  /*9c20*/  IMAD.WIDE R48, R8, 0x4, R48 ;  /* 0x0000000408307825 */ /* 0x000fc600078e0230 */
[----:B------:R-:W-:Y:S04]  /*9c30*/  LDGSTS.E [R14+0x34008], desc[UR48][R44.64], !P4 ;  /* 0x340080002c0e7fae */ /* 0x000fe8000e121870 */
[----:B------:R-:W-:Y:S04]  /*9c40*/  LDGSTS.E [R14+0x38008], desc[UR48][R26.64], !P4 ;  /* 0x380080001a0e7fae */ /* 0x000fe8000e121870 */
[----:B------:R-:W-:Y:S04]  /*9c50*/  LDGSTS.E [R14+0x3c008], desc[UR48][R28.64], !P4 ;  /* 0x3c0080001c0e7fae */ /* 0x000fe8000e121870 */
[----:B------:R-:W-:Y:S04]  /*9c60*/  LDGSTS.E [R14+0x3000c], desc[UR48][R46.64], !P3 ;  /* 0x3000c0002e0e7fae */ /* 0x000fe8000d921870 */
[----:B------:R-:W-:Y:S01]  /*9c70*/  LDGSTS.E [R14+0x3400c], desc[UR48][R48.64], !P3 ;  /* 0x3400c000300e7fae */ /* 0x000fe2000d921870 */
[----:B----4-:R-:W-:-:S04]  /*9c80*/  IMAD.WIDE R34, R8, 0x4, R36 ;  /* 0x0000000408227825 */ /* 0x010fc800078e0224 */
[C---:B------:R-:W-:Y:S01]  /*9c90*/  IMAD.WIDE R36, R8.reuse, 0x4, R4 ;  /* 0x0000000408247825 */ /* 0x040fe200078e0204 */
[----:B------:R-:W-:Y:S04]  /*9ca0*/  LDGSTS.E [R14+0x3800c], desc[UR48][R34.64], !P3 ;  /* 0x3800c000220e7fae */ /* 0x000fe8000d921870 */
[----:B------:R-:W4:Y:S04]  /*9cb0*/  LDL.LU.64 R4, [R1+0x1c8] ;  /* 0x0001c80001047983 */ /* 0x000f280000300a00 */
[----:B------:R-:W-:Y:S04]  /*9cc0*/  STL.64 [R1+0xce0], R46 ;  /* 0x000ce02e01007387 */ /* 0x000fe80000100a00 */
[----:B------:R-:W-:Y:S04]  /*9cd0*/  STL.64 [R1+0xce8], R48 ;  /* 0x000ce83001007387 */ /* 0x000fe80000100a00 */
[----:B------:R-:W-:Y:S01]  /*9ce0*/  STL.64 [R1+0xcf0], R34 ;  /* 0x000cf02201007387 */ /* 0x000fe20000100a00 */
[----:B-1----:R-:W-:-:S03]  /*9cf0*/  IMAD.WIDE R24, R8, 0x4, R244 ;  /* 0x0000000408187825 */ /* 0x002fc600078e02f4 */
[----:B------:R-:W4:Y:S01]  /*9d00*/  LDL.LU.64 R242, [R1+0x1d0] ;  /* 0x0001d00001f27983 */ /* 0x000f220000300a00 */
[----:B------:R-:W-:-:S03]  /*9d10*/  IMAD.WIDE R22, R8, 0x4, R246 ;  /* 0x0000000408167825 */ /* 0x000fc600078e02f6 */
[----:B------:R3:W-:Y:S01]  /*9d20*/  STL.64 [R1+0x58], R24 ;  /* 0x0000581801007387 */ /* 0x0007e20000100a00 */
[----:B------:R-:W-:-:S03]  /*9d30*/  IMAD.WIDE R20, R8, 0x4, R248 ;  /* 0x0000000408147825 */ /* 0x000fc600078e02f8 */
[----:B------:R2:W-:Y:S01]  /*9d40*/  STL.64 [R1+0x50], R22 ;  /* 0x0000501601007387 */ /* 0x0005e20000100a00 */
[----:B------:R-:W-:-:S03]  /*9d50*/  IMAD.WIDE R18, R8, 0x4, R250 ;  /* 0x0000000408127825 */ /* 0x000fc600078e02fa */
[----:B------:R-:W4:Y:S04]  /*9d60*/  LDL.LU.64 R244, [R1+0x1d8] ;  /* 0x0001d80001f47983 */ /* 0x000f280000300a00 */
[----:B------:R-:W-:Y:S04]  /*9d70*/  LDGSTS.E [R14+0x3c00c], desc[UR48][R36.64], !P3 ;  /* 0x3c00c000240e7fae */ /* 0x000fe8000d921870 */
[----:B------:R1:W-:Y:S04]  /*9d80*/  STL.64 [R1+0x48], R20 ;  /* 0x0000481401007387 */ /* 0x0003e80000100a00 */
[----:B------:R3:W-:Y:S04]  /*9d90*/  LDGSTS.E [R13+0x20000], desc[UR48][R24.64], !P0 ;  /* 0x20000000180d7fae */ /* 0x0007e8000c121870 */
[----:B------:R1:W-:Y:S04]  /*9da0*/  STL.64 [R1+0x40], R18 ;  /* 0x0000401201007387 */ /* 0x0003e80000100a00 */
[----:B------:R2:W-:Y:S04]  /*9db0*/  LDGSTS.E [R13+0x24000], desc[UR48][R22.64], !P0 ;  /* 0x24000000160d7fae */ /* 0x0005e8000c121870 */
[----:B------:R1:W-:Y:S04]  /*9dc0*/  LDGSTS.E [R13+0x28000], desc[UR48][R20.64], !P0 ;  /* 0x28000000140d7fae */ /* 0x0003e8000c121870 */
[----:B------:R-:W4:Y:S04]  /*9dd0*/  LDL.LU.64 R250, [R1+0x1e0] ;  /* 0x0001e00001fa7983 */ /* 0x000f280000300a00 */
[----:B------:R1:W-:Y:S04]  /*9de0*/  LDGSTS.E [R13+0x2c000], desc[UR48][R18.64], !P0 ;  /* 0x2c000000120d7fae */ /* 0x0003e8000c121870 */
[----:B------:R-:W4:Y:S04]  /*9df0*/  LDL.LU.64 R248, [R1+0x1e8] ;  /* 0x0001e80001f87983 */ /* 0x000f280000300a00 */
[----:B------:R-:W4:Y:S01]  /*9e00*/  LDL.LU.64 R246, [R1+0x1f0] ;  /* 0x0001f00001f67983 */ /* 0x000f220000300a00 */
[----:B---3--:R-:W-:-:S04]  /*9e10*/  IMAD.WIDE R24, R8, 0x4, R236 ;  /* 0x0000000408187825 */ /* 0x008fc800078e02ec */
[C---:B--2---:R-:W-:Y:S01]  /*9e20*/  IMAD.WIDE R22, R8.reuse, 0x4, R56 ;  /* 0x0000000408167825 */ /* 0x044fe200078e0238 */
[----:B------:R2:W-:Y:S03]  /*9e30*/  LDGSTS.E [R13+0x20004], desc[UR48][R24.64], !P1 ;  /* 0x20004000180d7fae */ /* 0x0005e6000c921870 */
[C---:B-1----:R-:W-:Y:S01]  /*9e40*/  IMAD.WIDE R20, R8.reuse, 0x4, R238 ;  /* 0x0000000408147825 */ /* 0x042fe200078e02ee */
[----:B------:R-:W3:Y:S03]  /*9e50*/  LDL.LU.64 R56, [R1+0x1f8] ;  /* 0x0001f80001387983 */ /* 0x000ee60000300a00 */
[----:B------:R-:W-:Y:S01]  /*9e60*/  IMAD.WIDE R18, R8, 0x4, R54 ;  /* 0x0000000408127825 */ /* 0x000fe200078e0236 */
[----:B------:R2:W-:Y:S01]  /*9e70*/  STL.64 [R1+0x38], R24 ;  /* 0x0000381801007387 */ /* 0x0005e20000100a00 */
[----:B------:R-:W-:Y:S01]  /*9e80*/  ISETP.GE.U32.AND P4, PT, R2, 0x7fffff4c, PT ;  /* 0x7fffff4c0200780c */ /* 0x000fe20003f86070 */
[----:B------:R-:W1:Y:S02]  /*9e90*/  LDC R54, c[0x0][0x230] ;  /* 0x00008c00ff367b82 */ /* 0x000e640000000800 */
[----:B------:R4:W-:Y:S04]  /*9ea0*/  STL.64 [R1+0x30], R22 ;  /* 0x0000301601007387 */ /* 0x0009e80000100a00 */
[----:B------:R4:W-:Y:S04]  /*9eb0*/  STL.64 [R1+0x28], R20 ;  /* 0x0000281401007387 */ /* 0x0009e80000100a00 */
[----:B------:R4:W-:Y:S04]  /*9ec0*/  LDGSTS.E [R13+0x24004], desc[UR48][R22.64], !P1 ;  /* 0x24004000160d7fae */ /* 0x0009e8000c921870 */
[----:B------:R4:W-:Y:S04]  /*9ed0*/  STL.64 [R1+0x20], R18 ;  /* 0x0000201201007387 */ /* 0x0009e80000100a00 */
[----:B------:R-:W3:Y:S01]  /*9ee0*/  LDL.LU.64 R62, [R1+0x218] ;  /* 0x00021800013e7983 */ /* 0x000ee20000300a00 */
[----:B--2---:R-:W-:-:S03]  /*9ef0*/  IMAD.WIDE R24, R8, 0x4, R240 ;  /* 0x0000000408187825 */ /* 0x004fc600078e02f0 */
[----:B------:R2:W-:Y:S04]  /*9f00*/  LDGSTS.E [R13+0x28004], desc[UR48][R20.64], !P1 ;  /* 0x28004000140d7fae */ /* 0x0005e8000c921870 */
[----:B------:R2:W-:Y:S01]  /*9f10*/  LDGSTS.E [R13+0x2c004], desc[UR48][R18.64], !P1 ;  /* 0x2c004000120d7fae */ /* 0x0005e2000c921870 */
[C---:B----4-:R-:W-:Y:S01]  /*9f20*/  IMAD.WIDE R250, R8.reuse, 0x4, R250 ;  /* 0x0000000408fa7825 */ /* 0x050fe200078e02fa */
[----:B------:R-:W-:Y:S02]  /*9f30*/  IADD3 R2, R51, -0x76, RZ ;  /* 0xffffff8a33027810 */ /* 0x000fe40007ffe0ff */
[----:B------:R-:W-:Y:S01]  /*9f40*/  LDGSTS.E [R13+0x20008], desc[UR48][R24.64], !P6 ;  /* 0x20008000180d7fae */ /* 0x000fe2000f121870 */
[----:B------:R-:W4:Y:S01]  /*9f50*/  LDC R51, c[0x0][0x230] ;  /* 0x00008c00ff337b82 */ /* 0x000f220000000800 */
[----:B------:R-:W-:-:S02]  /*9f60*/  IMAD.WIDE R22, R8, 0x4, R4 ;  /* 0x0000000408167825 */ /* 0x000fc400078e0204 */
[----:B------:R-:W4:Y:S02]  /*9f70*/  LDL.LU.64 R4, [R1+0x230] ;  /* 0x0002300001047983 */ /* 0x000f240000300a00 */
[C---:B--2---:R-:W-:Y:S02]  /*9f80*/  IMAD.WIDE R20, R8.reuse, 0x4, R242 ;  /* 0x0000000408147825 */ /* 0x044fe400078e02f2 */
[----:B------:R-:W-:Y:S02]  /*9f90*/  STL.64 [R1+0x18], R24 ;  /* 0x0000181801007387 */ /* 0x000fe40000100a00 */
[C---:B------:R-:W-:Y:S02]  /*9fa0*/  IMAD.WIDE R18, R8.reuse, 0x4, R244 ;  /* 0x0000000408127825 */ /* 0x040fe400078e02f4 */
[----:B------:R-:W-:Y:S04]  /*9fb0*/  STL.64 [R1+0x10], R22 ;  /* 0x0000101601007387 */ /* 0x000fe80000100a00 */
[----:B------:R-:W2:Y:S04]  /*9fc0*/  LDL.LU.64 R60, [R1+0x248] ;  /* 0x00024800013c7983 */ /* 0x000ea80000300a00 */
[----:B------:R-:W2:Y:S04]  /*9fd0*/  LDL.LU.64 R68, [R1+0x260] ;  /* 0x0002600001447983 */ /* 0x000ea80000300a00 */
[----:B------:R1:W-:Y:S04]  /*9fe0*/  STL.64 [R1+0x8], R20 ;  /* 0x0000081401007387 */ /* 0x0003e80000100a00 */
[----:B------:R-:W-:Y:S04]  /*9ff0*/  STL.64 [R1], R18 ;  /* 0x0000001201007387 */ /* 0x000fe80000100a00 */
[----:B------:R-:W2:Y:S01]  /*a000*/  LDL.LU.64 R70, [R1+0x288] ;  /* 0x0002880001467983 */ /* 0x000ea20000300a00 */
[----:B---3--:R-:W-:-:S03]  /*a010*/  IMAD.WIDE R244, R8, 0x4, R56 ;  /* 0x0000000408f47825 */ /* 0x008fc600078e0238 */
[----:B------:R-:W3:Y:S04]  /*a020*/  LDL.LU.64 R236, [R1+0x2a0] ;  /* 0x0002a00001ec7983 */ /* 0x000ee80000300a00 */
[----:B------:R-:W3:Y:S04]  /*a030*/  LDL.LU.64 R238, [R1+0x2b8] ;  /* 0x0002b80001ee7983 */ /* 0x000ee80000300a00 */
[----:B------:R-:W3:Y:S04]  /*a040*/  LDL.LU.64 R56, [R1+0x2d0] ;  /* 0x0002d00001387983 */ /* 0x000ee80000300a00 */
[----:B------:R-:W3:Y:S04]  /*a050*/  LDL.LU.64 R240, [R1+0x2f8] ;  /* 0x0002f80001f07983 */ /* 0x000ee80000300a00 */
[----:B------:R-:W3:Y:S04]  /*a060*/  LDL.LU.64 R242, [R1+0x310] ;  /* 0x0003100001f27983 */ /* 0x000ee80000300a00 */
[----:B------:R3:W-:Y:S01]  /*a070*/  STL.64 [R1+0xc78], R250 ;  /* 0x000c78fa01007387 */ /* 0x0007e20000100a00 */
[----:B------:R-:W-:Y:S01]  /*a080*/  ISETP.GE.U32.AND P3, PT, R2, 0x7fffff4b, PT ;  /* 0x7fffff4b0200780c */ /* 0x000fe20003f66070 */
[----:B------:R-:W-:-:S02]  /*a090*/  IMAD.WIDE R248, R8, 0x4, R248 ;  /* 0x0000000408f87825 */ /* 0x000fc400078e02f8 */
[----:B------:R-:W-:Y:S02]  /*a0a0*/  LDGSTS.E [R13+0x24008], desc[UR48][R22.64], !P6 ;  /* 0x24008000160d7fae */ /* 0x000fe4000f121870 */
[----:B----4-:R-:W-:Y:S02]  /*a0b0*/  IMAD.WIDE R64, R8, 0x4, R4 ;  /* 0x0000000408407825 */ /* 0x010fe400078e0204 */
[----:B------:R1:W-:Y:S04]  /*a0c0*/  LDGSTS.E [R13+0x28008], desc[UR48][R20.64], !P6 ;  /* 0x28008000140d7fae */ /* 0x0003e8000f121870 */
[----:B------:R-:W4:Y:S01]  /*a0d0*/  LDL.LU.64 R4, [R1+0x328] ;  /* 0x0003280001047983 */ /* 0x000f220000300a00 */
[----:B------:R-:W-:Y:S02]  /*a0e0*/  VIADD R2, R50, 0xffffff89 ;  /* 0xffffff8932027836 */ /* 0x000fe40000000000 */
[----:B------:R-:W3:Y:S01]  /*a0f0*/  LDC R50, c[0x0][0x230] ;  /* 0x00008c00ff327b82 */ /* 0x000ee20000000800 */
[----:B------:R-:W-:Y:S01]  /*a100*/  IMAD.WIDE R246, R8, 0x4, R246 ;  /* 0x0000000408f67825 */ /* 0x000fe200078e02f6 */
[----:B------:R-:W-:Y:S01]  /*a110*/  LDGSTS.E [R13+0x2c008], desc[UR48][R18.64], !P6 ;  /* 0x2c008000120d7fae */ /* 0x000fe2000f121870 */
[----:B------:R-:W-:-:S02]  /*a120*/  ISETP.GE.U32.AND P0, PT, R2, 0x7fffff4a, PT ;  /* 0x7fffff4a0200780c */ /* 0x000fc40003f06070 */
[----:B------:R-:W-:Y:S01]  /*a130*/  IADD3 R2, R52, -0x78, RZ ;  /* 0xffffff8834027810 */ /* 0x000fe20007ffe0ff */
[----:B------:R4:W-:Y:S01]  /*a140*/  LDGSTS.E [R13+0x2000c], desc[UR48][R250.64], !P5 ;  /* 0x2000c000fa0d7fae */ /* 0x0009e2000e921870 */
[----:B------:R-:W-:Y:S01]  /*a150*/  IMAD.WIDE R62, R8, 0x4, R62 ;  /* 0x00000004083e7825 */ /* 0x000fe200078e023e */
[----:B-1----:R-:W1:Y:S01]  /*a160*/  LDC R20, c[0x0][0x230] ;  /* 0x00008c00ff147b82 */ /* 0x002e620000000800 */
[----:B------:R-:W-:Y:S01]  /*a170*/  ISETP.GE.U32.AND P1, PT, R2, 0x7fffff49, PT ;  /* 0x7fffff490200780c */ /* 0x000fe20003f26070 */
[----:B------:R-:W-:Y:S01]  /*a180*/  LDGSTS.E [R13+0x2400c], desc[UR48][R248.64], !P5 ;  /* 0x2400c000f80d7fae */ /* 0x000fe2000e921870 */
[----:B------:R-:W-:-:S03]  /*a190*/  VIADD R2, R51, 0xffffffa7 ;  /* 0xffffffa733027836 */ /* 0x000fc60000000000 */
[----:B------:R-:W-:Y:S02]  /*a1a0*/  LDGSTS.E [R13+0x2800c], desc[UR48][R246.64], !P5 ;  /* 0x2800c000f60d7fae */ /* 0x000fe4000e921870 */
[----:B------:R-:W-:Y:S01]  /*a1b0*/  ISETP.GE.U32.AND P6, PT, R2, 0x7fffff68, PT ;  /* 0x7fffff680200780c */ /* 0x000fe20003fc6070 */
[----:B--2---:R-:W-:Y:S01]  /*a1c0*/  IMAD.WIDE R52, R8, 0x4, R68 ;  /* 0x0000000408347825 */ /* 0x004fe200078e0244 */
[----:B------:R-:W-:Y:S04]  /*a1d0*/  LDGSTS.E [R13+0x2c00c], desc[UR48][R244.64], !P5 ;  /* 0x2c00c000f40d7fae */ /* 0x000fe8000e921870 */
[----:B------:R-:W-:Y:S01]  /*a1e0*/  LDGSTS.E [R13+0x30000], desc[UR48][R62.64], !P4 ;  /* 0x300000003e0d7fae */ /* 0x000fe2000e121870 */
[----:B---3--:R-:W-:Y:S01]  /*a1f0*/  IADD3 R2, R50, -0x5a, RZ ;  /* 0xffffffa632027810 */ /* 0x008fe20007ffe0ff */
[----:B------:R-:W-:-:S02]  /*a200*/  IMAD.WIDE R50, R8, 0x4, R60 ;  /* 0x0000000408327825 */ /* 0x000fc400078e023c */
[----:B------:R-:W-:Y:S01]  /*a210*/  LDGSTS.E [R13+0x34000], desc[UR48][R64.64], !P4 ;  /* 0x34000000400d7fae */ /* 0x000fe2000e121870 */
[----:B------:R-:W-:Y:S01]  /*a220*/  ISETP.GE.U32.AND P5, PT, R2, 0x7fffff67, PT ;  /* 0x7fffff670200780c */ /* 0x000fe20003fa6070 */
[----:B------:R-:W-:Y:S02]  /*a230*/  VIADD R2, R54, 0xffffffa5 ;  /* 0xffffffa536027836 */ /* 0x000fe40000000000 */
[----:B------:R-:W2:Y:S01]  /*a240*/  LDL.LU.64 R60, [R1+0x340] ;  /* 0x00034000013c7983 */ /* 0x000ea20000300a00 */
[----:B------:R-:W-:-:S03]  /*a250*/  IMAD.WIDE R72, R8, 0x4, R236 ;  /* 0x0000000408487825 */ /* 0x000fc600078e02ec */
[----:B------:R-:W3:Y:S04]  /*a260*/  LDL.LU.64 R78, [R1+0x360] ;  /* 0x00036000014e7983 */ /* 0x000ee80000300a00 */
[----:B------:R-:W3:Y:S01]  /*a270*/  LDL.LU.64 R80, [R1+0x368] ;  /* 0x0003680001507983 */ /* 0x000ee20000300a00 */
[----:B------:R-:W-:-:S03]  /*a280*/  IMAD.WIDE R74, R8, 0x4, R240 ;  /* 0x00000004084a7825 */ /* 0x000fc600078e02f0 */
[----:B------:R-:W2:Y:S01]  /*a290*/  LDL.LU.64 R68, [R1+0x370] ;  /* 0x0003700001447983 */ /* 0x000ea20000300a00 */
[----:B------:R-:W-:-:S03]  /*a2a0*/  IMAD.WIDE R76, R8, 0x4, R242 ;  /* 0x00000004084c7825 */ /* 0x000fc600078e02f2 */
[----:B------:R-:W-:Y:S01]  /*a2b0*/  LDGSTS.E [R13+0x38000], desc[UR48][R50.64], !P4 ;  /* 0x38000000320d7fae */ /* 0x000fe2000e121870 */
[----:B------:R-:W-:-:S03]  /*a2c0*/  IMAD.WIDE R54, R8, 0x4, R238 ;  /* 0x0000000408367825 */ /* 0x000fc600078e02ee */
[----:B------:R-:W-:Y:S01]  /*a2d0*/  LDGSTS.E [R13+0x3c000], desc[UR48][R52.64], !P4 ;  /* 0x3c000000340d7fae */ /* 0x000fe2000e121870 */
[----:B------:R-:W-:-:S03]  /*a2e0*/  ISETP.GE.U32.AND P4, PT, R2, 0x7fffff66, PT ;  /* 0x7fffff660200780c */ /* 0x000fc60003f86070 */
[----:B------:R-:W3:Y:S01]  /*a2f0*/  LDL.LU.64 R236, [R1+0x378] ;  /* 0x0003780001ec7983 */ /* 0x000ee20000300a00 */
[----:B------:R-:W-:-:S03]  /*a300*/  IADD3 R2, R58, -0x5c, RZ ;  /* 0xffffffa43a027810 */ /* 0x000fc60007ffe0ff */
[----:B------:R-:W3:Y:S04]  /*a310*/  LDL.LU.64 R242, [R1+0x380] ;  /* 0x0003800001f27983 */ /* 0x000ee80000300a00 */
[----:B------:R-:W3:Y:S04]  /*a320*/  LDL.LU.64 R240, [R1+0x388] ;  /* 0x0003880001f07983 */ /* 0x000ee80000300a00 */
[----:B------:R-:W3:Y:S01]  /*a330*/  LDL.LU.64 R238, [R1+0x398] ;  /* 0x0003980001ee7983 */ /* 0x000ee20000300a00 */
[----:B----4-:R-:W-:-:S03]  /*a340*/  IMAD.WIDE R58, R8, 0x4, R4 ;  /* 0x00000004083a7825 */ /* 0x010fc600078e0204 */
[----:B------:R-:W4:Y:S01]  /*a350*/  LDL.LU.64 R4, [R1+0x3a0] ;  /* 0x0003a00001047983 */ /* 0x000f220000300a00 */
[----:B------:R-:W-:-:S03]  /*a360*/  IMAD.WIDE R70, R8, 0x4, R70 ;  /* 0x0000000408467825 */ /* 0x000fc600078e0246 */
[----:B------:R-:W4:Y:S01]  /*a370*/  LDL.LU.64 R110, [R1+0x3b0] ;  /* 0x0003b000016e7983 */ /* 0x000f220000300a00 */
[----:B------:R-:W-:-:S03]  /*a380*/  IMAD.WIDE R56, R8, 0x4, R56 ;  /* 0x0000000408387825 */ /* 0x000fc600078e0238 */
[----:B------:R-:W4:Y:S04]  /*a390*/  LDL.LU.64 R108, [R1+0x3b8] ;  /* 0x0003b800016c7983 */ /* 0x000f280000300a00 */
[----:B------:R-:W-:Y:S04]  /*a3a0*/  LDGSTS.E [R13+0x30004], desc[UR48][R70.64], !P3 ;  /* 0x30004000460d7fae */ /* 0x000fe8000d921870 */
[----:B------:R-:W4:Y:S04]  /*a3b0*/  LDL.LU.64 R84, [R1+0x3c8] ;  /* 0x0003c80001547983 */ /* 0x000f280000300a00 */
[----:B------:R-:W-:Y:S04]  /*a3c0*/  LDGSTS.E [R13+0x34004], desc[UR48][R72.64], !P3 ;  /* 0x34004000480d7fae */ /* 0x000fe8000d921870 */
[----:B------:R-:W4:Y:S04]  /*a3d0*/  LDL.LU.64 R86, [R1+0x3d0] ;  /* 0x0003d00001567983 */ /* 0x000f280000300a00 */
[----:B------:R-:W-:Y:S04]  /*a3e0*/  LDGSTS.E [R13+0x38004], desc[UR48][R54.64], !P3 ;  /* 0x38004000360d7fae */ /* 0x000fe8000d921870 */
[----:B------:R-:W-:Y:S01]  /*a3f0*/  LDGSTS.E [R13+0x3c004], desc[UR48][R56.64], !P3 ;  /* 0x3c004000380d7fae */ /* 0x000fe2000d921870 */
[----:B------:R-:W-:Y:S01]  /*a400*/  ISETP.GE.U32.AND P3, PT, R2, 0x7fffff65, PT ;  /* 0x7fffff650200780c */ /* 0x000fe20003f66070 */
[----:B------:R-:W-:-:S02]  /*a410*/  VIADD R2, R66, 0xffffff87 ;  /* 0xffffff8742027836 */ /* 0x000fc40000000000 */
[----:B------:R-:W4:Y:S04]  /*a420*/  LDL.LU.64 R106, [R1+0x3e0] ;  /* 0x0003e000016a7983 */ /* 0x000f280000300a00 */
[----:B------:R-:W4:Y:S01]  /*a430*/  LDL.LU.64 R90, [R1+0x3e8] ;  /* 0x0003e800015a7983 */ /* 0x000f220000300a00 */
[----:B--2---:R-:W-:-:S03]  /*a440*/  IMAD.WIDE R66, R8, 0x4, R68 ;  /* 0x0000000408427825 */ /* 0x004fc600078e0244 */
[----:B------:R-:W2:Y:S04]  /*a450*/  LDL.LU.64 R92, [R1+0x3f8] ;  /* 0x0003f800015c7983 */ /* 0x000ea80000300a00 */
[----:B------:R-:W2:Y:S01]  /*a460*/  LDL.LU.64 R94, [R1+0x408] ;  /* 0x00040800015e7983 */ /* 0x000ea20000300a00 */
[----:B------:R-:W-:-:S03]  /*a470*/  IMAD.WIDE R60, R8, 0x4, R60 ;  /* 0x00000004083c7825 */ /* 0x000fc600078e023c */
[----:B------:R-:W-:Y:S01]  /*a480*/  LDGSTS.E [R13+0x30008], desc[UR48][R74.64], !P0 ;  /* 0x300080004a0d7fae */ /* 0x000fe2000c121870 */
[----:B---3--:R-:W-:-:S03]  /*a490*/  IMAD.WIDE R68, R8, 0x4, R236 ;  /* 0x0000000408447825 */ /* 0x008fc600078e02ec */
[----:B------:R-:W-:Y:S01]  /*a4a0*/  LDGSTS.E [R13+0x34008], desc[UR48][R76.64], !P0 ;  /* 0x340080004c0d7fae */ /* 0x000fe2000c121870 */
[----:B------:R-:W-:-:S03]  /*a4b0*/  IMAD.WIDE R78, R8, 0x4, R78 ;  /* 0x00000004084e7825 */ /* 0x000fc600078e024e */
[----:B------:R-:W-:Y:S01]  /*a4c0*/  LDGSTS.E [R13+0x38008], desc[UR48][R58.64], !P0 ;  /* 0x380080003a0d7fae */ /* 0x000fe2000c121870 */
[----:B------:R-:W-:-:S03]  /*a4d0*/  IMAD.WIDE R80, R8, 0x4, R80 ;  /* 0x0000000408507825 */ /* 0x000fc600078e0250 */
[----:B------:R-:W-:Y:S01]  /*a4e0*/  LDGSTS.E [R13+0x3c008], desc[UR48][R60.64], !P0 ;  /* 0x3c0080003c0d7fae */ /* 0x000fe2000c121870 */
[----:B----4-:R-:W-:Y:S01]  /*a4f0*/  IMAD.WIDE R236, R8, 0x4, R4 ;  /* 0x0000000408ec7825 */ /* 0x010fe200078e0204 */
[----:B------:R-:W-:Y:S02]  /*a500*/  ISETP.GE.U32.AND P0, PT, R2, 0x7fffff48, PT ;  /* 0x7fffff480200780c */ /* 0x000fe40003f06070 */
[----:B------:R-:W3:Y:S01]  /*a510*/  LDL.LU.64 R4, [R1+0x418] ;  /* 0x0004180001047983 */ /* 0x000ee20000300a00 */
[----:B------:R-:W-:Y:S01]  /*a520*/  IADD3 R2, R83, -0x7a, RZ ;  /* 0xffffff8653027810 */ /* 0x000fe20007ffe0ff */
[C---:B------:R-:W-:Y:S02]  /*a530*/  IMAD.WIDE R242, R8.reuse, 0x4, R242 ;  /* 0x0000000408f27825 */ /* 0x040fe400078e02f2 */
[----:B------:R-:W-:Y:S02]  /*a540*/  LDGSTS.E [R13+0x3000c], desc[UR48][R78.64], !P1 ;  /* 0x3000c0004e0d7fae */ /* 0x000fe4000c921870 */
[----:B------:R-:W-:-:S02]  /*a550*/  IMAD.WIDE R240, R8, 0x4, R240 ;  /* 0x0000000408f07825 */ /* 0x000fc400078e02f0 */
[----:B------:R-:W-:Y:S02]  /*a560*/  LDGSTS.E [R13+0x3400c], desc[UR48][R80.64], !P1 ;  /* 0x3400c000500d7fae */ /* 0x000fe4000c921870 */
[----:B------:R-:W-:Y:S02]  /*a570*/  IMAD.WIDE R238, R8, 0x4, R238 ;  /* 0x0000000408ee7825 */ /* 0x000fe400078e02ee */
[----:B------:R-:W-:Y:S04]  /*a580*/  LDGSTS.E [R13+0x3800c], desc[UR48][R66.64], !P1 ;  /* 0x3800c000420d7fae */ /* 0x000fe8000c921870 */
[----:B------:R-:W-:Y:S01]  /*a590*/  LDGSTS.E [R13+0x3c00c], desc[UR48][R68.64], !P1 ;  /* 0x3c00c000440d7fae */ /* 0x000fe2000c921870 */
[----:B------:R-:W-:Y:S01]  /*a5a0*/  ISETP.GE.U32.AND P1, PT, R2, 0x7fffff47, PT ;  /* 0x7fffff470200780c */ /* 0x000fe20003f26070 */
[----:B------:R-:W-:-:S02]  /*a5b0*/  VIADD R2, R82, 0xffffff85 ;  /* 0xffffff8552027836 */ /* 0x000fc40000000000 */
[----:B------:R-:W-:Y:S01]  /*a5c0*/  LDGSTS.E [R12+0x20000], desc[UR48][R242.64], !P6 ;  /* 0x20000000f20c7fae */ /* 0x000fe2000f121870 */
[----:B------:R-:W-:-:S03]  /*a5d0*/  IMAD.WIDE R232, R8, 0x4, R110 ;  /* 0x0000000408e87825 */ /* 0x000fc600078e026e */
[----:B------:R-:W-:Y:S01]  /*a5e0*/  LDGSTS.E [R12+0x24000], desc[UR48][R240.64], !P6 ;  /* 0x24000000f00c7fae */ /* 0x000fe2000f121870 */
[----:B------:R-:W-:-:S03]  /*a5f0*/  IMAD.WIDE R82, R8, 0x4, R108 ;  /* 0x0000000408527825 */ /* 0x000fc600078e026c */
[----:B------:R-:W4:Y:S01]  /*a600*/  LDL.LU.64 R98, [R1+0x428] ;  /* 0x0004280001627983 */ /* 0x000f220000300a00 */
[----:B------:R-:W-:-:S03]  /*a610*/  IMAD.WIDE R84, R8, 0x4, R84 ;  /* 0x0000000408547825 */ /* 0x000fc600078e0254 */
[----:B------:R-:W-:Y:S01]  /*a620*/  LDGSTS.E [R12+0x28000], desc[UR48][R238.64], !P6 ;  /* 0x28000000ee0c7fae */ /* 0x000fe2000f121870 */
[----:B------:R-:W-:-:S03]  /*a630*/  IMAD.WIDE R86, R8, 0x4, R86 ;  /* 0x0000000408567825 */ /* 0x000fc600078e0256 */
[----:B------:R-:W4:Y:S04]  /*a640*/  LDL.LU.64 R100, [R1+0x438] ;  /* 0x0004380001647983 */ /* 0x000f280000300a00 */
[----:B------:R-:W-:Y:S01]  /*a650*/  LDGSTS.E [R12+0x2c000], desc[UR48][R236.64], !P6 ;  /* 0x2c000000ec0c7fae */ /* 0x000fe2000f121870 */
[----:B------:R-:W-:Y:S02]  /*a660*/  ISETP.GE.U32.AND P6, PT, R2, 0x7fffff46, PT ;  /* 0x7fffff460200780c */ /* 0x000fe40003fc6070 */
[----:B------:R-:W-:Y:S01]  /*a670*/  IADD3 R2, R88, -0x7c, RZ ;  /* 0xffffff8458027810 */ /* 0x000fe20007ffe0ff */
[----:B------:R-:W4:Y:S01]  /*a680*/  LDL.LU.64 R102, [R1+0x448] ;  /* 0x0004480001667983 */ /* 0x000f220000300a00 */
[----:B------:R-:W-:-:S03]  /*a690*/  IMAD.WIDE R88, R8, 0x4, R106 ;  /* 0x0000000408587825 */ /* 0x000fc600078e026a */
[----:B------:R-:W-:Y:S04]  /*a6a0*/  LDGSTS.E [R12+0x20004], desc[UR48][R232.64], !P5 ;  /* 0x20004000e80c7fae */ /* 0x000fe8000e921870 */
[----:B------:R-:W-:Y:S04]  /*a6b0*/  LDGSTS.E [R12+0x24004], desc[UR48][R82.64], !P5 ;  /* 0x24004000520c7fae */ /* 0x000fe8000e921870 */
[----:B------:R-:W-:Y:S04]  /*a6c0*/  LDGSTS.E [R12+0x28004], desc[UR48][R84.64], !P5 ;  /* 0x28004000540c7fae */ /* 0x000fe8000e921870 */
[----:B------:R-:W-:Y:S01]  /*a6d0*/  LDGSTS.E [R12+0x2c004], desc[UR48][R86.64], !P5 ;  /* 0x2c004000560c7fae */ /* 0x000fe2000e921870 */
[----:B------:R-:W-:Y:S01]  /*a6e0*/  ISETP.GE.U32.AND P5, PT, R2, 0x7fffff45, PT ;  /* 0x7fffff450200780c */ /* 0x000fe20003fa6070 */
[----:B------:R-:W-:-:S02]  /*a6f0*/  VIADD R2, R96, 0xffffffa3 ;  /* 0xffffffa360027836 */ /* 0x000fc40000000000 */
[----:B------:R-:W4:Y:S04]  /*a700*/  LDL.LU.64 R130, [R1+0x458] ;  /* 0x0004580001827983 */ /* 0x000f280000300a00 */
[----:B------:R-:W4:Y:S04]  /*a710*/  LDL.LU.64 R106, [R1+0x468] ;  /* 0x00046800016a7983 */ /* 0x000f280000300a00 */
[----:B------:R-:W4:Y:S04]  /*a720*/  LDL.LU.64 R108, [R1+0x478] ;  /* 0x00047800016c7983 */ /* 0x000f280000300a00 */
[----:B------:R-:W4:Y:S01]  /*a730*/  LDL.LU.64 R110, [R1+0x488] ;  /* 0x00048800016e7983 */ /* 0x000f220000300a00 */
[----:B------:R-:W-:-:S03]  /*a740*/  IMAD.WIDE R90, R8, 0x4, R90 ;  /* 0x00000004085a7825 */ /* 0x000fc600078e025a */
[----:B------:R-:W-:Y:S01]  /*a750*/  LDGSTS.E [R12+0x20008], desc[UR48][R88.64], !P4 ;  /* 0x20008000580c7fae */ /* 0x000fe2000e121870 */
[----:B--2---:R-:W-:-:S03]  /*a760*/  IMAD.WIDE R92, R8, 0x4, R92 ;  /* 0x00000004085c7825 */ /* 0x004fc600078e025c */
[----:B------:R-:W-:Y:S01]  /*a770*/  LDGSTS.E [R12+0x24008], desc[UR48][R90.64], !P4 ;  /* 0x240080005a0c7fae */ /* 0x000fe2000e121870 */
[----:B------:R-:W-:-:S03]  /*a780*/  IMAD.WIDE R94, R8, 0x4, R94 ;  /* 0x00000004085e7825 */ /* 0x000fc600078e025e */
[----:B------:R-:W-:Y:S04]  /*a790*/  LDGSTS.E [R12+0x28008], desc[UR48][R92.64], !P4 ;  /* 0x280080005c0c7fae */ /* 0x000fe8000e121870 */
[----:B------:R-:W-:Y:S01]  /*a7a0*/  LDGSTS.E [R12+0x2c008], desc[UR48][R94.64], !P4 ;  /* 0x2c0080005e0c7fae */ /* 0x000fe2000e121870 */
[----:B---3--:R-:W-:-:S03]  /*a7b0*/  IMAD.WIDE R96, R8, 0x4, R4 ;  /* 0x0000000408607825 */ /* 0x008fc600078e0204 */
[----:B------:R-:W2:Y:S04]  /*a7c0*/  LDL.LU.64 R4, [R1+0x498] ;  /* 0x0004980001047983 */ /* 0x000ea80000300a00 */
[----:B------:R-:W3:Y:S04]  /*a7d0*/  LDL.LU.64 R114, [R1+0x4a8] ;  /* 0x0004a80001727983 */ /* 0x000ee80000300a00 */
[----:B------:R-:W3:Y:S01]  /*a7e0*/  LDL.LU.64 R116, [R1+0x4b8] ;  /* 0x0004b80001747983 */ /* 0x000ee20000300a00 */
[----:B------:R-:W-:-:S03]  /*a7f0*/  ISETP.GE.U32.AND P4, PT, R2, 0x7fffff64, PT ;  /* 0x7fffff640200780c */ /* 0x000fc60003f86070 */
[----:B------:R-:W3:Y:S01]  /*a800*/  LDL.LU.64 R118, [R1+0x4c8] ;  /* 0x0004c80001767983 */ /* 0x000ee20000300a00 */
[----:B------:R-:W-:-:S03]  /*a810*/  IADD3 R2, R104, -0x5e, RZ ;  /* 0xffffffa268027810 */ /* 0x000fc60007ffe0ff */
[----:B------:R-:W3:Y:S04]  /*a820*/  LDL.LU.64 R138, [R1+0x4d8] ;  /* 0x0004d800018a7983 */ /* 0x000ee80000300a00 */
[----:B------:R-:W-:Y:S04]  /*a830*/  LDGSTS.E [R12+0x2000c], desc[UR48][R96.64], !P3 ;  /* 0x2000c000600c7fae */ /* 0x000fe8000d921870 */
[----:B------:R-:W3:Y:S01]  /*a840*/  LDL.LU.64 R122, [R1+0x4e8] ;  /* 0x0004e800017a7983 */ /* 0x000ee20000300a00 */
[----:B----4-:R-:W-:-:S03]  /*a850*/  IMAD.WIDE R98, R8, 0x4, R98 ;  /* 0x0000000408627825 */ /* 0x010fc600078e0262 */
[----:B------:R-:W4:Y:S04]  /*a860*/  LDL.LU.64 R124, [R1+0x4f8] ;  /* 0x0004f800017c7983 */ /* 0x000f280000300a00 */
[----:B------:R-:W-:Y:S01]  /*a870*/  LDGSTS.E [R12+0x2400c], desc[UR48][R98.64], !P3 ;  /* 0x2400c000620c7fae */ /* 0x000fe2000d921870 */
[----:B------:R-:W-:-:S03]  /*a880*/  IMAD.WIDE R100, R8, 0x4, R100 ;  /* 0x0000000408647825 */ /* 0x000fc600078e0264 */
[----:B------:R-:W4:Y:S04]  /*a890*/  LDL.LU.64 R126, [R1+0x508] ;  /* 0x00050800017e7983 */ /* 0x000f280000300a00 */
[----:B------:R-:W-:Y:S01]  /*a8a0*/  LDGSTS.E [R12+0x2800c], desc[UR48][R100.64], !P3 ;  /* 0x2800c000640c7fae */ /* 0x000fe2000d921870 */
[----:B------:R-:W-:-:S03]  /*a8b0*/  IMAD.WIDE R102, R8, 0x4, R102 ;  /* 0x0000000408667825 */ /* 0x000fc600078e0266 */
[----:B------:R-:W4:Y:S04]  /*a8c0*/  LDL.LU.64 R134, [R1+0x518] ;  /* 0x0005180001867983 */ /* 0x000f280000300a00 */
[----:B------:R-:W-:Y:S01]  /*a8d0*/  LDGSTS.E [R12+0x2c00c], desc[UR48][R102.64], !P3 ;  /* 0x2c00c000660c7fae */ /* 0x000fe2000d921870 */
[----:B------:R-:W-:Y:S01]  /*a8e0*/  ISETP.GE.U32.AND P3, PT, R2, 0x7fffff63, PT ;  /* 0x7fffff630200780c */ /* 0x000fe20003f66070 */
[----:B------:R-:W-:Y:S02]  /*a8f0*/  VIADD R2, R112, 0xffffffa1 ;  /* 0xffffffa170027836 */ /* 0x000fe40000000000 */
[C---:B------:R-:W-:Y:S02]  /*a900*/  IMAD.WIDE R104, R8.reuse, 0x4, R130 ;  /* 0x0000000408687825 */ /* 0x040fe400078e0282 */
[----:B------:R-:W4:Y:S04]  /*a910*/  LDL.LU.64 R130, [R1+0x528] ;  /* 0x0005280001827983 */ /* 0x000f280000300a00 */
[----:B------:R-:W4:Y:S01]  /*a920*/  LDL.LU.64 R132, [R1+0x538] ;  /* 0x0005380001847983 */ /* 0x000f220000300a00 */
[----:B------:R-:W-:-:S03]  /*a930*/  IMAD.WIDE R106, R8, 0x4, R106 ;  /* 0x00000004086a7825 */ /* 0x000fc600078e026a */
[----:B------:R-:W-:Y:S01]  /*a940*/  LDGSTS.E [R12+0x30000], desc[UR48][R104.64], !P0 ;  /* 0x30000000680c7fae */ /* 0x000fe2000c121870 */
[----:B------:R-:W-:-:S03]  /*a950*/  IMAD.WIDE R108, R8, 0x4, R108 ;  /* 0x00000004086c7825 */ /* 0x000fc600078e026c */
[----:B------:R-:W-:Y:S01]  /*a960*/  LDGSTS.E [R12+0x34000], desc[UR48][R106.64], !P0 ;  /* 0x340000006a0c7fae */ /* 0x000fe2000c121870 */
[----:B------:R-:W-:-:S03]  /*a970*/  IMAD.WIDE R110, R8, 0x4, R110 ;  /* 0x00000004086e7825 */ /* 0x000fc600078e026e */
[----:B------:R-:W-:Y:S04]  /*a980*/  LDGSTS.E [R12+0x38000], desc[UR48][R108.64], !P0 ;  /* 0x380000006c0c7fae */ /* 0x000fe8000c121870 */
[----:B------:R-:W-:Y:S01]  /*a990*/  LDGSTS.E [R12+0x3c000], desc[UR48][R110.64], !P0 ;  /* 0x3c0000006e0c7fae */ /* 0x000fe2000c121870 */
[----:B--2---:R-:W-:-:S03]  /*a9a0*/  IMAD.WIDE R112, R8, 0x4, R4 ;  /* 0x0000000408707825 */ /* 0x004fc600078e0204 */
[----:B------:R-:W2:Y:S01]  /*a9b0*/  LDL.LU.64 R4, [R1+0x548] ;  /* 0x0005480001047983 */ /* 0x000ea20000300a00 */
[----:B------:R-:W-:Y:S01]  /*a9c0*/  ISETP.GE.U32.AND P0, PT, R2, 0x7fffff62, PT ;  /* 0x7fffff620200780c */ /* 0x000fe20003f06070 */
[----:B---3--:R-:W-:Y:S01]  /*a9d0*/  IMAD.WIDE R114, R8, 0x4, R114 ;  /* 0x0000000408727825 */ /* 0x008fe200078e0272 */
[----:B------:R-:W-:Y:S01]  /*a9e0*/  IADD3 R2, R120, -0x60, RZ ;  /* 0xffffffa078027810 */ /* 0x000fe20007ffe0ff */
[----:B------:R-:W3:Y:S02]  /*a9f0*/  LDL.LU.64 R158, [R1+0x558] ;  /* 0x00055800019e7983 */ /* 0x000ee40000300a00 */
[C---:B------:R-:W-:Y:S02]  /*aa00*/  IMAD.WIDE R116, R8.reuse, 0x4, R116 ;  /* 0x0000000408747825 */ /* 0x040fe400078e0274 */
[----:B------:R-:W-:Y:S02]  /*aa10*/  LDGSTS.E [R12+0x30004], desc[UR48][R112.64], !P1 ;  /* 0x30004000700c7fae */ /* 0x000fe4000c921870 */
[----:B------:R-:W-:-:S02]  /*aa20*/  IMAD.WIDE R118, R8, 0x4, R118 ;  /* 0x0000000408767825 */ /* 0x000fc400078e0276 */
[----:B------:R-:W-:Y:S02]  /*aa30*/  LDGSTS.E [R12+0x34004], desc[UR48][R114.64], !P1 ;  /* 0x34004000720c7fae */ /* 0x000fe4000c921870 */
[----:B------:R-:W-:Y:S02]  /*aa40*/  IMAD.WIDE R120, R8, 0x4, R138 ;  /* 0x0000000408787825 */ /* 0x000fe400078e028a */
[----:B------:R-:W3:Y:S04]  /*aa50*/  LDL.LU.64 R138, [R1+0x568] ;  /* 0x00056800018a7983 */ /* 0x000ee80000300a00 */
[----:B------:R-:W3:Y:S04]  /*aa60*/  LDL.LU.64 R140, [R1+0x578] ;  /* 0x00057800018c7983 */ /* 0x000ee80000300a00 */
[----:B------:R-:W3:Y:S04]  /*aa70*/  LDL.LU.64 R142, [R1+0x588] ;  /* 0x00058800018e7983 */ /* 0x000ee80000300a00 */
[----:B------:R-:W3:Y:S04]  /*aa80*/  LDL.LU.64 R144, [R1+0x598] ;  /* 0x0005980001907983 */ /* 0x000ee80000300a00 */
[----:B------:R-:W-:Y:S04]  /*aa90*/  LDGSTS.E [R12+0x38004], desc[UR48][R116.64], !P1 ;  /* 0x38004000740c7fae */ /* 0x000fe8000c921870 */
[----:B------:R-:W3:Y:S04]  /*aaa0*/  LDL.LU.64 R146, [R1+0x5a8] ;  /* 0x0005a80001927983 */ /* 0x000ee80000300a00 */
[----:B------:R-:W-:Y:S01]  /*aab0*/  LDGSTS.E [R12+0x3c004], desc[UR48][R118.64], !P1 ;  /* 0x3c004000760c7fae */ /* 0x000fe2000c921870 */
[----:B------:R-:W-:Y:S01]  /*aac0*/  ISETP.GE.U32.AND P1, PT, R2, 0x7fffff61, PT ;  /* 0x7fffff610200780c */ /* 0x000fe20003f26070 */
[----:B------:R-:W-:-:S02]  /*aad0*/  VIADD R2, R128, 0xffffff83 ;  /* 0xffffff8380027836 */ /* 0x000fc40000000000 */
[----:B------:R-:W3:Y:S01]  /*aae0*/  LDL.LU.64 R148, [R1+0x5b8] ;  /* 0x0005b80001947983 */ /* 0x000ee20000300a00 */
[----:B----4-:R-:W-:-:S03]  /*aaf0*/  IMAD.WIDE R128, R8, 0x4, R134 ;  /* 0x0000000408807825 */ /* 0x010fc600078e0286 */
[----:B------:R-:W4:Y:S04]  /*ab00*/  LDL.LU.64 R150, [R1+0x5c8] ;  /* 0x0005c80001967983 */ /* 0x000f280000300a00 */
[----:B------:R-:W4:Y:S04]  /*ab10*/  LDL.LU.64 R152, [R1+0x5d8] ;  /* 0x0005d80001987983 */ /* 0x000f280000300a00 */
[----:B------:R-:W4:Y:S04]  /*ab20*/  LDL.LU.64 R154, [R1+0x5e8] ;  /* 0x0005e800019a7983 */ /* 0x000f280000300a00 */
[----:B------:R-:W4:Y:S01]  /*ab30*/  LDL.LU.64 R156, [R1+0x5f8] ;  /* 0x0005f800019c7983 */ /* 0x000f220000300a00 */
[----:B------:R-:W-:-:S03]  /*ab40*/  IMAD.WIDE R122, R8, 0x4, R122 ;  /* 0x00000004087a7825 */ /* 0x000fc600078e027a */
[----:B------:R-:W-:Y:S01]  /*ab50*/  LDGSTS.E [R12+0x30008], desc[UR48][R120.64], !P6 ;  /* 0x30008000780c7fae */ /* 0x000fe2000f121870 */
[----:B------:R-:W-:-:S03]  /*ab60*/  IMAD.WIDE R124, R8, 0x4, R124 ;  /* 0x00000004087c7825 */ /* 0x000fc600078e027c */
[----:B------:R-:W-:Y:S01]  /*ab70*/  LDGSTS.E [R12+0x34008], desc[UR48][R122.64], !P6 ;  /* 0x340080007a0c7fae */ /* 0x000fe2000f121870 */
[----:B------:R-:W-:-:S03]  /*ab80*/  IMAD.WIDE R126, R8, 0x4, R126 ;  /* 0x00000004087e7825 */ /* 0x000fc600078e027e */
[----:B------:R-:W-:Y:S01]  /*ab90*/  LDGSTS.E [R12+0x38008], desc[UR48][R124.64], !P6 ;  /* 0x380080007c0c7fae */ /* 0x000fe2000f121870 */
[----:B------:R-:W-:-:S03]  /*aba0*/  IMAD.WIDE R130, R8, 0x4, R130 ;  /* 0x0000000408827825 */ /* 0x000fc600078e0282 */
[----:B------:R-:W-:Y:S01]  /*abb0*/  LDGSTS.E [R12+0x3c008], desc[UR48][R126.64], !P6 ;  /* 0x3c0080007e0c7fae */ /* 0x000fe2000f121870 */
[----:B--2---:R-:W-:Y:S01]  /*abc0*/  IMAD.WIDE R134, R8, 0x4, R4 ;  /* 0x0000000408867825 */ /* 0x004fe200078e0204 */
[----:B------:R-:W-:Y:S02]  /*abd0*/  ISETP.GE.U32.AND P6, PT, R2, 0x7fffff44, PT ;  /* 0x7fffff440200780c */ /* 0x000fe40003fc6070 */
[----:B------:R-:W2:Y:S04]  /*abe0*/  LDL.LU.64 R4, [R1+0x608] ;  /* 0x0006080001047983 */ /* 0x000ea80000300a00 */
[----:B------:R-:W4:Y:S01]  /*abf0*/  LDL.LU.64 R178, [R1+0x618] ;  /* 0x0006180001b27983 */ /* 0x000f220000300a00 */
[----:B------:R-:W-:Y:S01]  /*ac00*/  IMAD.WIDE R132, R8, 0x4, R132 ;  /* 0x0000000408847825 */ /* 0x000fe200078e0284 */
[----:B------:R-:W-:-:S02]  /*ac10*/  IADD3 R2, R136, -0x7e, RZ ;  /* 0xffffff8288027810 */ /* 0x000fc40007ffe0ff */
[----:B------:R-:W-:Y:S04]  /*ac20*/  LDGSTS.E [R12+0x3000c], desc[UR48][R128.64], !P5 ;  /* 0x3000c000800c7fae */ /* 0x000fe8000e921870 */
[----:B------:R-:W-:Y:S04]  /*ac30*/  LDGSTS.E [R12+0x3400c], desc[UR48][R130.64], !P5 ;  /* 0x3400c000820c7fae */ /* 0x000fe8000e921870 */
[----:B------:R-:W-:Y:S04]  /*ac40*/  LDGSTS.E [R12+0x3800c], desc[UR48][R132.64], !P5 ;  /* 0x3800c000840c7fae */ /* 0x000fe8000e921870 */
[----:B------:R-:W4:Y:S04]  /*ac50*/  LDL.LU.64 R162, [R1+0x628] ;  /* 0x0006280001a27983 */ /* 0x000f280000300a00 */
[----:B------:R-:W-:Y:S01]  /*ac60*/  LDGSTS.E [R12+0x3c00c], desc[UR48][R134.64], !P5 ;  /* 0x3c00c000860c7fae */ /* 0x000fe2000e921870 */
[----:B------:R-:W-:Y:S01]  /*ac70*/  ISETP.GE.U32.AND P5, PT, R2, 0x7fffff43, PT ;  /* 0x7fffff430200780c */ /* 0x000fe20003fa6070 */
[----:B------:R-:W-:-:S02]  /*ac80*/  VIADD R2, R137, 0xffffff81 ;  /* 0xffffff8189027836 */ /* 0x000fc40000000000 */
[----:B------:R-:W4:Y:S01]  /*ac90*/  LDL.LU.64 R164, [R1+0x638] ;  /* 0x0006380001a47983 */ /* 0x000f220000300a00 */
[----:B---3--:R-:W-:-:S03]  /*aca0*/  IMAD.WIDE R136, R8, 0x4, R158 ;  /* 0x0000000408887825 */ /* 0x008fc600078e029e */
[----:B------:R-:W3:Y:S04]  /*acb0*/  LDL.LU.64 R166, [R1+0x648] ;  /* 0x0006480001a67983 */ /* 0x000ee80000300a00 */
[----:B------:R-:W3:Y:S04]  /*acc0*/  LDL.LU.64 R174, [R1+0x658] ;  /* 0x0006580001ae7983 */ /* 0x000ee80000300a00 */
[----:B------:R-:W3:Y:S04]  /*acd0*/  LDL.LU.64 R170, [R1+0x668] ;  /* 0x0006680001aa7983 */ /* 0x000ee80000300a00 */
[----:B------:R-:W3:Y:S01]  /*ace0*/  LDL.LU.64 R172, [R1+0x678] ;  /* 0x0006780001ac7983 */ /* 0x000ee20000300a00 */
        /* <DEDUP_REMOVED lines=9> */
[----:B------:R-:W-:Y:S02]  /*ad80*/  ISETP.GE.AND P4, PT, R235, R160, PT ;  /* 0x000000a0eb00720c */ /* 0x000fe40003f86270 */
[----:B------:R-:W1:Y:S01]  /*ad90*/  LDC R235, c[0x0][0x230] ;  /* 0x00008c00ffeb7b82 */ /* 0x000e620000000800 */
[C---:B------:R-:W-:Y:S01]  /*ada0*/  IMAD.WIDE R138, R8.reuse, 0x4, R138 ;  /* 0x00000004088a7825 */ /* 0x040fe200078e028a */
[----:B------:R-:W2:Y:S03]  /*adb0*/  LDL.LU.64 R204, [R1+0x698] ;  /* 0x0006980001cc7983 */ /* 0x000ea60000300a00 */
[C---:B------:R-:W-:Y:S01]  /*adc0*/  IMAD.WIDE R146, R8.reuse, 0x4, R146 ;  /* 0x0000000408927825 */ /* 0x040fe200078e0292 */
[----:B------:R-:W-:Y:S03]  /*add0*/  LDGSTS.E [R11+0x20004], desc[UR48][R138.64], !P3 ;  /* 0x200040008a0b7fae */ /* 0x000fe6000d921870 */
[C---:B------:R-:W-:Y:S01]  /*ade0*/  IMAD.WIDE R148, R8.reuse, 0x4, R148 ;  /* 0x0000000408947825 */ /* 0x040fe200078e0294 */
[----:B------:R-:W-:Y:S03]  /*adf0*/  LDGSTS.E [R11+0x24004], desc[UR48][R146.64], !P3 ;  /* 0x24004000920b7fae */ /* 0x000fe6000d921870 */
[----:B----4-:R-:W-:Y:S01]  /*ae00*/  IMAD.WIDE R150, R8, 0x4, R150 ;  /* 0x0000000408967825 */ /* 0x010fe200078e0296 */
[----:B------:R-:W-:Y:S04]  /*ae10*/  LDGSTS.E [R11+0x28004], desc[UR48][R148.64], !P3 ;  /* 0x28004000940b7fae */ /* 0x000fe8000d921870 */
[----:B------:R-:W-:Y:S01]  /*ae20*/  LDGSTS.E [R11+0x2c004], desc[UR48][R150.64], !P3 ;  /* 0x2c004000960b7fae */ /* 0x000fe2000d921870 */
[----:B------:R-:W-:Y:S01]  /*ae30*/  ISETP.GE.U32.AND P3, PT, R2, 0x7fffff42, PT ;  /* 0x7fffff420200780c */ /* 0x000fe20003f66070 */
[----:B-1----:R-:W-:Y:S01]  /*ae40*/  VIADD R235, R235, 0x3f ;  /* 0x0000003febeb7836 */ /* 0x002fe20000000000 */
[----:B------:R-:W-:-:S04]  /*ae50*/  SEL R2, RZ, 0x4, P4 ;  /* 0x00000004ff027807 */ /* 0x000fc80002000000 */
[----:B------:R-:W-:Y:S01]  /*ae60*/  ISETP.GT.AND P4, PT, R235, 0xbf, PT ;  /* 0x000000bfeb00780c */ /* 0x000fe20003f84270 */
[----:B------:R-:W-:Y:S01]  /*ae70*/  IMAD.WIDE R152, R8, 0x4, R152 ;  /* 0x0000000408987825 */ /* 0x000fe200078e0298 */
[----:B------:R-:W1:Y:S02]  /*ae80*/  LDC R235, c[0x0][0x230] ;  /* 0x00008c00ffeb7b82 */ /* 0x000e640000000800 */
[----:B------:R-:W-:Y:S02]  /*ae90*/  SEL R2, R2, RZ, P4 ;  /* 0x000000ff02027207 */ /* 0x000fe40002000000 */
[----:B------:R-:W-:Y:S01]  /*aea0*/  ISETP.GE.U32.AND P4, PT, R160, 0x7fffff41, PT ;  /* 0x7fffff41a000780c */ /* 0x000fe20003f86070 */
[C---:B------:R-:W-:Y:S01]  /*aeb0*/  IMAD.WIDE R160, R8.reuse, 0x4, R178 ;  /* 0x0000000408a07825 */ /* 0x040fe200078e02b2 */
[----:B------:R-:W-:Y:S04]  /*aec0*/  LDGSTS.E [R11+0x20008], desc[UR48][R152.64], !P0 ;  /* 0x20008000980b7fae */ /* 0x000fe8000c121870 */
[----:B------:R-:W4:Y:S04]  /*aed0*/  LDL.LU.64 R178, [R1+0x6a8] ;  /* 0x0006a80001b27983 */ /* 0x000f280000300a00 */
[----:B------:R-:W4:Y:S04]  /*aee0*/  LDL.LU.64 R180, [R1+0x6b8] ;  /* 0x0006b80001b47983 */ /* 0x000f280000300a00 */
[----:B------:R-:W4:Y:S01]  /*aef0*/  LDL.LU.64 R182, [R1+0x6d0] ;  /* 0x0006d00001b67983 */ /* 0x000f220000300a00 */
[----:B------:R-:W-:-:S03]  /*af00*/  IMAD.WIDE R154, R8, 0x4, R154 ;  /* 0x00000004089a7825 */ /* 0x000fc600078e029a */
[----:B------:R-:W4:Y:S01]  /*af10*/  LDL.LU.64 R202, [R1+0x6c8] ;  /* 0x0006c80001ca7983 */ /* 0x000f220000300a00 */
[----:B------:R-:W-:-:S03]  /*af20*/  IMAD.WIDE R156, R8, 0x4, R156 ;  /* 0x00000004089c7825 */ /* 0x000fc600078e029c */
[----:B------:R-:W-:Y:S04]  /*af30*/  LDGSTS.E [R11+0x24008], desc[UR48][R154.64], !P0 ;  /* 0x240080009a0b7fae */ /* 0x000fe8000c121870 */
[----:B------:R-:W-:Y:S04]  /*af40*/  LDGSTS.E [R11+0x28008], desc[UR48][R156.64], !P0 ;  /* 0x280080009c0b7fae */ /* 0x000fe8000c121870 */
[----:B------:R-:W4:Y:S04]  /*af50*/  LDL.LU.64 R186, [R1+0x6e0] ;  /* 0x0006e00001ba7983 */ /* 0x000f280000300a00 */
[----:B------:R-:W-:Y:S01]  /*af60*/  LDGSTS.E [R11+0x2c008], desc[UR48][R158.64], !P0 ;  /* 0x2c0080009e0b7fae */ /* 0x000fe2000c121870 */
[----:B------:R-:W-:-:S03]  /*af70*/  ISETP.NE.U32.AND P0, PT, R2, RZ, PT ;  /* 0x000000ff0200720c */ /* 0x000fc60003f05070 */
[----:B------:R-:W4:Y:S01]  /*af80*/  LDL.LU.64 R188, [R1+0x6f8] ;  /* 0x0006f80001bc7983 */ /* 0x000f220000300a00 */
[----:B------:R-:W-:Y:S01]  /*af90*/  IADD3 R2, R168, -0x81, RZ ;  /* 0xffffff7fa8027810 */ /* 0x000fe20007ffe0ff */
[C---:B---3--:R-:W-:Y:S02]  /*afa0*/  IMAD.WIDE R168, R8.reuse, 0x4, R174 ;  /* 0x0000000408a87825 */ /* 0x048fe400078e02ae */
        /* <DEDUP_REMOVED lines=15> */
[----:B------:R-:W2:Y:S01]  /*b0a0*/  LDL.LU.64 R30, [R1+0x200] ;  /* 0x00020000011e7983 */ /* 0x000ea20000300a00 */
[----:B------:R-:W-:-:S03]  /*b0b0*/  IMAD.WIDE R172, R8, 0x4, R172 ;  /* 0x0000000408ac7825 */ /* 0x000fc600078e02ac */
[----:B------:R-:W-:Y:S01]  /*b0c0*/  LDGSTS.E [R11+0x30000], desc[UR48][R168.64], !P6 ;  /* 0x30000000a80b7fae */ /* 0x000fe2000f121870 */
[----:B------:R-:W-:-:S03]  /*b0d0*/  VIADD R2, R176, 0xffffff7e ;  /* 0xffffff7eb0027836 */ /* 0x000fc60000000000 */
[----:B------:R-:W-:Y:S04]  /*b0e0*/  LDGSTS.E [R11+0x34000], desc[UR48][R170.64], !P6 ;  /* 0x34000000aa0b7fae */ /* 0x000fe8000f121870 */
[----:B------:R-:W-:Y:S04]  /*b0f0*/  LDGSTS.E [R11+0x38000], desc[UR48][R172.64], !P6 ;  /* 0x38000000ac0b7fae */ /* 0x000fe8000f121870 */
[----:B------:R-:W-:Y:S01]  /*b100*/  LDGSTS.E [R11+0x3c000], desc[UR48][R174.64], !P6 ;  /* 0x3c000000ae0b7fae */ /* 0x000fe2000f121870 */
[----:B------:R-:W-:Y:S02]  /*b110*/  ISETP.GE.U32.AND P6, PT, R2, 0x7fffff3f, PT ;  /* 0x7fffff3f0200780c */ /* 0x000fe40003fc6070 */
[----:B------:R-:W-:Y:S01]  /*b120*/  IADD3 R2, R184, -0x83, RZ ;  /* 0xffffff7db8027810 */ /* 0x000fe20007ffe0ff */
[----:B------:R-:W-:-:S05]  /*b130*/  IMAD.WIDE R176, R8, 0x4, R204 ;  /* 0x0000000408b07825 */ /* 0x000fca00078e02cc */
[----:B------:R-:W-:Y:S01]  /*b140*/  LDGSTS.E [R11+0x30004], desc[UR48][R176.64], !P5 ;  /* 0x30004000b00b7fae */ /* 0x000fe2000e921870 */
[----:B----4-:R-:W-:-:S04]  /*b150*/  IMAD.WIDE R178, R8, 0x4, R178 ;  /* 0x0000000408b27825 */ /* 0x010fc800078e02b2 */
[C---:B------:R-:W-:Y:S01]  /*b160*/  IMAD.WIDE R180, R8.reuse, 0x4, R180 ;  /* 0x0000000408b47825 */ /* 0x040fe200078e02b4 */
[----:B------:R-:W-:Y:S03]  /*b170*/  LDGSTS.E [R11+0x34004], desc[UR48][R178.64], !P5 ;  /* 0x34004000b20b7fae */ /* 0x000fe6000e921870 */
[C---:B------:R-:W-:Y:S01]  /*b180*/  IMAD.WIDE R182, R8.reuse, 0x4, R182 ;  /* 0x0000000408b67825 */ /* 0x040fe200078e02b6 */
[----:B------:R-:W-:Y:S03]  /*b190*/  LDGSTS.E [R11+0x38004], desc[UR48][R180.64], !P5 ;  /* 0x38004000b40b7fae */ /* 0x000fe6000e921870 */
[----:B------:R-:W-:Y:S01]  /*b1a0*/  IMAD.WIDE R184, R8, 0x4, R202 ;  /* 0x0000000408b87825 */ /* 0x000fe200078e02ca */
[----:B------:R-:W-:Y:S04]  /*b1b0*/  LDGSTS.E [R11+0x3c004], desc[UR48][R182.64], !P5 ;  /* 0x3c004000b60b7fae */ /* 0x000fe8000e921870 */
[----:B------:R-:W4:Y:S04]  /*b1c0*/  LDL.LU.64 R202, [R1+0x208] ;  /* 0x0002080001ca7983 */ /* 0x000f280000300a00 */
[----:B------:R-:W4:Y:S04]  /*b1d0*/  LDL.LU.64 R204, [R1+0x210] ;  /* 0x0002100001cc7983 */ /* 0x000f280000300a00 */
[----:B------:R-:W4:Y:S04]  /*b1e0*/  LDL.LU.64 R206, [R1+0x220] ;  /* 0x0002200001ce7983 */ /* 0x000f280000300a00 */
[----:B------:R-:W4:Y:S04]  /*b1f0*/  LDL.LU.64 R208, [R1+0x228] ;  /* 0x0002280001d07983 */ /* 0x000f280000300a00 */
[----:B------:R-:W4:Y:S04]  /*b200*/  LDL.LU.64 R210, [R1+0x238] ;  /* 0x0002380001d27983 */ /* 0x000f280000300a00 */
[----:B------:R-:W4:Y:S04]  /*b210*/  LDL.LU.64 R212, [R1+0x240] ;  /* 0x0002400001d47983 */ /* 0x000f280000300a00 */
[----:B------:R-:W4:Y:S04]  /*b220*/  LDL.LU.64 R214, [R1+0x250] ;  /* 0x0002500001d67983 */ /* 0x000f280000300a00 */
[----:B------:R-:W4:Y:S01]  /*b230*/  LDL.LU.64 R216, [R1+0x258] ;  /* 0x0002580001d87983 */ /* 0x000f220000300a00 */
[----:B------:R-:W-:-:S03]  /*b240*/  ISETP.GE.U32.AND P5, PT, R2, 0x7fffff3e, PT ;  /* 0x7fffff3e0200780c */ /* 0x000fc60003fa6070 */
[----:B------:R-:W4:Y:S01]  /*b250*/  LDL.LU.64 R218, [R1+0x268] ;  /* 0x0002680001da7983 */ /* 0x000f220000300a00 */
[----:B------:R-:W-:-:S03]  /*b260*/  IMAD.WIDE R186, R8, 0x4, R186 ;  /* 0x0000000408ba7825 */ /* 0x000fc600078e02ba */
[----:B------:R-:W4:Y:S01]  /*b270*/  LDL.LU.64 R220, [R1+0x270] ;  /* 0x0002700001dc7983 */ /* 0x000f220000300a00 */
[----:B------:R-:W-:-:S03]  /*b280*/  VIADD R2, R192, 0xffffff7c ;  /* 0xffffff7cc0027836 */ /* 0x000fc60000000000 */
[----:B------:R-:W4:Y:S01]  /*b290*/  LDL.LU.64 R222, [R1+0x278] ;  /* 0x0002780001de7983 */ /* 0x000f220000300a00 */
[----:B------:R-:W-:-:S03]  /*b2a0*/  IMAD.WIDE R188, R8, 0x4, R188 ;  /* 0x0000000408bc7825 */ /* 0x000fc600078e02bc */
[----:B------:R-:W4:Y:S01]  /*b2b0*/  LDL.LU.64 R224, [R1+0x280] ;  /* 0x0002800001e07983 */ /* 0x000f220000300a00 */
[----:B---3--:R-:W-:-:S03]  /*b2c0*/  IMAD.WIDE R192, R8, 0x4, R198 ;  /* 0x0000000408c07825 */ /* 0x008fc600078e02c6 */
[----:B------:R-:W3:Y:S01]  /*b2d0*/  LDL.LU.64 R226, [R1+0x290] ;  /* 0x0002900001e27983 */ /* 0x000ee20000300a00 */
[----:B------:R-:W-:-:S03]  /*b2e0*/  IMAD.WIDE R190, R8, 0x4, R190 ;  /* 0x0000000408be7825 */ /* 0x000fc600078e02be */
[----:B------:R-:W3:Y:S01]  /*b2f0*/  LDL.LU.64 R228, [R1+0x298] ;  /* 0x0002980001e47983 */ /* 0x000ee20000300a00 */
[----:B------:R-:W-:-:S03]  /*b300*/  IMAD.WIDE R194, R8, 0x4, R194 ;  /* 0x0000000408c27825 */ /* 0x000fc600078e02c2 */
[----:B------:R-:W3:Y:S01]  /*b310*/  LDL.LU.64 R230, [R1+0x2a8] ;  /* 0x0002a80001e67983 */ /* 0x000ee20000300a00 */
[----:B------:R-:W-:-:S03]  /*b320*/  IMAD.WIDE R196, R8, 0x4, R196 ;  /* 0x0000000408c47825 */ /* 0x000fc600078e02c4 */
[----:B------:R-:W-:Y:S04]  /*b330*/  LDGSTS.E [R11+0x30008], desc[UR48][R184.64], !P3 ;  /* 0x30008000b80b7fae */ /* 0x000fe8000d921870 */
[----:B------:R-:W-:Y:S04]  /*b340*/  LDGSTS.E [R11+0x34008], desc[UR48][R186.64], !P3 ;  /* 0x34008000ba0b7fae */ /* 0x000fe8000d921870 */
[----:B------:R-:W-:Y:S04]  /*b350*/  LDGSTS.E [R11+0x38008], desc[UR48][R188.64], !P3 ;  /* 0x38008000bc0b7fae */ /* 0x000fe8000d921870 */
[----:B------:R-:W-:Y:S01]  /*b360*/  LDGSTS.E [R11+0x3c008], desc[UR48][R190.64], !P3 ;  /* 0x3c008000be0b7fae */ /* 0x000fe2000d921870 */
[----:B------:R-:W-:Y:S01]  /*b370*/  ISETP.GE.U32.AND P3, PT, R2, 0x7fffff3d, PT ;  /* 0x7fffff3d0200780c */ /* 0x000fe20003f66070 */
[----:B------:R-:W-:-:S02]  /*b380*/  IMAD.U32 R2, RZ, RZ, UR8 ;  /* 0x00000008ff027e24 */ /* 0x000fc4000f8e00ff */
[----:B------:R-:W-:Y:S04]  /*b390*/  LDGSTS.E [R11+0x3000c], desc[UR48][R192.64], !P4 ;  /* 0x3000c000c00b7fae */ /* 0x000fe8000e121870 */
[----:B------:R-:W-:Y:S04]  /*b3a0*/  LDGSTS.E [R11+0x3400c], desc[UR48][R194.64], !P4 ;  /* 0x3400c000c20b7fae */ /* 0x000fe8000e121870 */
[----:B------:R-:W-:Y:S01]  /*b3b0*/  LDGSTS.E [R11+0x3800c], desc[UR48][R196.64], !P4 ;  /* 0x3800c000c40b7fae */ /* 0x000fe2000e121870 */
[----:B--2---:R-:W-:-:S03]  /*b3c0*/  IMAD.WIDE R198, R8, 0x4, R4 ;  /* 0x0000000408c67825 */ /* 0x004fc600078e0204 */
[----:B------:R-:W2:Y:S04]  /*b3d0*/  LDL.LU.64 R4, [R1+0x2b0] ;  /* 0x0002b00001047983 */ /* 0x000ea80000300a00 */
[----:B------:R-:W3:Y:S04]  /*b3e0*/  LDL.LU.64 R26, [R1+0x2c0] ;  /* 0x0002c000011a7983 */ /* 0x000ee80000300a00 */
[----:B------:R-:W3:Y:S04]  /*b3f0*/  LDL.LU.64 R42, [R1+0x2c8] ;  /* 0x0002c800012a7983 */ /* 0x000ee80000300a00 */
[----:B------:R-:W3:Y:S04]  /*b400*/  LDL.LU.64 R34, [R1+0x2d8] ;  /* 0x0002d80001227983 */ /* 0x000ee80000300a00 */
[----:B------:R-:W3:Y:S04]  /*b410*/  LDL.LU.64 R250, [R1+0x2e0] ;  /* 0x0002e00001fa7983 */ /* 0x000ee80000300a00 */
[----:B------:R-:W3:Y:S04]  /*b420*/  LDL.LU.64 R24, [R1+0x2e8] ;  /* 0x0002e80001187983 */ /* 0x000ee80000300a00 */
[----:B------:R-:W3:Y:S04]  /*b430*/  LDL.LU.64 R40, [R1+0x2f0] ;  /* 0x0002f00001287983 */ /* 0x000ee80000300a00 */
[----:B------:R-:W3:Y:S04]  /*b440*/  LDL.LU.64 R32, [R1+0x300] ;  /* 0x0003000001207983 */ /* 0x000ee80000300a00 */
[----:B------:R-:W-:Y:S01]  /*b450*/  LDGSTS.E [R11+0x3c00c], desc[UR48][R198.64], !P4 ;  /* 0x3c00c000c60b7fae */ /* 0x000fe2000e121870 */
[----:B------:R-:W-:Y:S01]  /*b460*/  ISETP.GE.U32.AND P4, PT, R200, 0x7fffff20, PT ;  /* 0x7fffff20c800780c */ /* 0x000fe20003f86070 */
[----:B------:R-:W-:-:S02]  /*b470*/  IMAD.WIDE R200, R2, 0x4, R30 ;  /* 0x0000000402c87825 */ /* 0x000fc400078e021e */
[----:B------:R-:W3:Y:S04]  /*b480*/  LDL.LU.64 R48, [R1+0x308] ;  /* 0x0003080001307983 */ /* 0x000ee80000300a00 */
[----:B------:R-:W3:Y:S04]  /*b490*/  LDL.LU.64 R18, [R1+0x318] ;  /* 0x0003180001127983 */ /* 0x000ee80000300a00 */
[----:B------:R-:W3:Y:S04]  /*b4a0*/  LDL.LU.64 R28, [R1+0x320] ;  /* 0x00032000011c7983 */ /* 0x000ee80000300a00 */
[----:B------:R-:W3:Y:S04]  /*b4b0*/  LDL.LU.64 R30, [R1+0x330] ;  /* 0x00033000011e7983 */ /* 0x000ee80000300a00 */
[----:B------:R-:W3:Y:S04]  /*b4c0*/  LDL.LU.64 R44, [R1+0x338] ;  /* 0x00033800012c7983 */ /* 0x000ee80000300a00 */
[----:B------:R-:W3:Y:S04]  /*b4d0*/  LDL.LU.64 R46, [R1+0x348] ;  /* 0x00034800012e7983 */ /* 0x000ee80000300a00 */
[----:B------:R-:W3:Y:S04]  /*b4e0*/  LDL.LU.64 R22, [R1+0x350] ;  /* 0x0003500001167983 */ /* 0x000ee80000300a00 */
[----:B------:R-:W0:Y:S04]  /*b4f0*/  LDGDEPBAR ;  /* 0x00000000000079af */ /* 0x000e280000000000 */
[----:B------:R-:W-:Y:S01]  /*b500*/  LDGSTS.E [R3+-0x1c000], desc[UR48][R200.64], P2 ;  /* 0xe4000000c8037fae */ /* 0x000fe20009121870 */
[----:B----4-:R-:W-:-:S05]  /*b510*/  IMAD.WIDE R208, R2, 0x4, R208 ;  /* 0x0000000402d07825 */ /* 0x010fca00078e02d0 */
[----:B------:R-:W-:Y:S01]  /*b520*/  LDGSTS.E [R3+-0x1bc00], desc[UR48][R208.64], P2 ;  /* 0xe4400000d0037fae */ /* 0x000fe20009121870 */
[----:B------:R-:W-:-:S05]  /*b530*/  IMAD.WIDE R216, R2, 0x4, R216 ;  /* 0x0000000402d87825 */ /* 0x000fca00078e02d8 */
[----:B------:R-:W-:Y:S01]  /*b540*/  LDGSTS.E [R3+-0x1b800], desc[UR48][R216.64], P2 ;  /* 0xe4800000d8037fae */ /* 0x000fe20009121870 */
[----:B------:R-:W-:-:S05]  /*b550*/  IMAD.WIDE R224, R2, 0x4, R224 ;  /* 0x0000000402e07825 */ /* 0x000fca00078e02e0 */
[----:B------:R-:W-:Y:S01]  /*b560*/  LDGSTS.E [R3+-0x1b400], desc[UR48][R224.64], P2 ;  /* 0xe4c00000e0037fae */ /* 0x000fe20009121870 */
[----:B--2---:R-:W-:-:S04]  /*b570*/  IMAD.WIDE R4, R2, 0x4, R4 ;  /* 0x0000000402047825 */ /* 0x004fc800078e0204 */
[C---:B---3--:R-:W-:Y:S01]  /*b580*/  IMAD.WIDE R26, R2.reuse, 0x4, R26 ;  /* 0x00000004021a7825 */ /* 0x048fe200078e021a */
[----:B------:R2:W-:Y:S03]  /*b590*/  STL.64 [R1+0xb0], R4 ;  /* 0x0000b00401007387 */ /* 0x0005e60000100a00 */
[C---:B------:R-:W-:Y:S01]  /*b5a0*/  IMAD.WIDE R42, R2.reuse, 0x4, R42 ;  /* 0x00000004022a7825 */ /* 0x040fe200078e022a */
[----:B------:R-:W-:Y:S03]  /*b5b0*/  STL.64 [R1+0xb8], R26 ;  /* 0x0000b81a01007387 */ /* 0x000fe60000100a00 */
[----:B------:R-:W-:-:S04]  /*b5c0*/  IMAD.WIDE R34, R2, 0x4, R34 ;  /* 0x0000000402227825 */ /* 0x000fc800078e0222 */
[C---:B------:R-:W-:Y:S01]  /*b5d0*/  IMAD.WIDE R250, R2.reuse, 0x4, R250 ;  /* 0x0000000402fa7825 */ /* 0x040fe200078e02fa */
[----:B------:R-:W-:Y:S03]  /*b5e0*/  STL.64 [R1+0xc0], R42 ;  /* 0x0000c02a01007387 */ /* 0x000fe60000100a00 */
[C---:B------:R-:W-:Y:S01]  /*b5f0*/  IMAD.WIDE R24, R2.reuse, 0x4, R24 ;  /* 0x0000000402187825 */ /* 0x040fe200078e0218 */
[----:B------:R3:W-:Y:S03]  /*b600*/  STL.64 [R1+0xd0], R250 ;  /* 0x0000d0fa01007387 */ /* 0x0007e60000100a00 */
[C---:B------:R-:W-:Y:S01]  /*b610*/  IMAD.WIDE R40, R2.reuse, 0x4, R40 ;  /* 0x0000000402287825 */ /* 0x040fe200078e0228 */
[----:B------:R-:W-:Y:S03]  /*b620*/  STL.64 [R1+0xc8], R34 ;  /* 0x0000c82201007387 */ /* 0x000fe60000100a00 */
        /* <DEDUP_REMOVED lines=13> */
[----:B------:R4:W-:Y:S03]  /*b700*/  STL.64 [R1+0x150], R44 ;  /* 0x0001502c01007387 */ /* 0x0009e60000100a00 */
[C---:B------:R-:W-:Y:S01]  /*b710*/  IMAD.WIDE R22, R2.reuse, 0x4, R22 ;  /* 0x0000000402167825 */ /* 0x040fe200078e0216 */
[----:B------:R-:W-:Y:S04]  /*b720*/  STL.64 [R1+0x148], R30 ;  /* 0x0001481e01007387 */ /* 0x000fe80000100a00 */
[----:B------:R-:W-:Y:S04]  /*b730*/  STL.64 [R1+0x160], R46 ;  /* 0x0001602e01007387 */ /* 0x000fe80000100a00 */
[----:B------:R4:W-:Y:S04]  /*b740*/  STL.64 [R1+0x168], R22 ;  /* 0x0001681601007387 */ /* 0x0009e80000100a00 */
[----:B------:R-:W-:Y:S01]  /*b750*/  LDGSTS.E [R3+-0x1b000], desc[UR48][R4.64], P2 ;  /* 0xe500000004037fae */ /* 0x000fe20009121870 */
[----:B------:R-:W-:-:S03]  /*b760*/  IMAD.WIDE R202, R2, 0x4, R202 ;  /* 0x0000000402ca7825 */ /* 0x000fc600078e02ca */
[----:B------:R3:W-:Y:S01]  /*b770*/  LDGSTS.E [R3+-0x1ac00], desc[UR48][R250.64], P2 ;  /* 0xe5400000fa037fae */ /* 0x0007e20009121870 */
[----:B------:R-:W-:-:S03]  /*b780*/  IMAD.WIDE R210, R2, 0x4, R210 ;  /* 0x0000000402d27825 */ /* 0x000fc600078e02d2 */
[----:B------:R-:W-:Y:S04]  /*b790*/  LDGSTS.E [R3+-0x1a800], desc[UR48][R48.64], P2 ;  /* 0xe580000030037fae */ /* 0x000fe80009121870 */
[----:B--2---:R-:W2:Y:S01]  /*b7a0*/  LDL.LU.64 R4, [R1+0xcf8] ;  /* 0x000cf80001047983 */ /* 0x004ea20000300a00 */
[----:B------:R-:W-:-:S03]  /*b7b0*/  IMAD.WIDE R218, R2, 0x4, R218 ;  /* 0x0000000402da7825 */ /* 0x000fc600078e02da */
[----:B------:R-:W-:Y:S01]  /*b7c0*/  LDGSTS.E [R3+-0x1a400], desc[UR48][R44.64], P2 ;  /* 0xe5c000002c037fae */ /* 0x000fe20009121870 */
[C---:B------:R-:W-:Y:S01]  /*b7d0*/  IMAD.WIDE R226, R2.reuse, 0x4, R226 ;  /* 0x0000000402e27825 */ /* 0x040fe200078e02e2 */
[----:B-1----:R-:W-:Y:S01]  /*b7e0*/  IADD3 R235, R235, -0xa2, RZ ;  /* 0xffffff5eebeb7810 */ /* 0x002fe20007ffe0ff */
[----:B---3--:R-:W1:Y:S02]  /*b7f0*/  LDC R250, c[0x0][0x230] ;  /* 0x00008c00fffa7b82 */ /* 0x008e640000000800 */
[----:B------:R-:W-:-:S04]  /*b800*/  IMAD.WIDE R204, R2, 0x4, R204 ;  /* 0x0000000402cc7825 */ /* 0x000fc800078e02cc */
[C---:B------:R-:W-:Y:S02]  /*b810*/  IMAD.WIDE R212, R2.reuse, 0x4, R212 ;  /* 0x0000000402d47825 */ /* 0x040fe400078e02d4 */
[----:B------:R-:W3:Y:S02]  /*b820*/  LDC R251, c[0x0][0x230] ;  /* 0x00008c00fffb7b82 */ /* 0x000ee40000000800 */
[----:B------:R-:W-:-:S04]  /*b830*/  IMAD.WIDE R220, R2, 0x4, R220 ;  /* 0x0000000402dc7825 */ /* 0x000fc800078e02dc */
[----:B------:R-:W-:-:S04]  /*b840*/  IMAD.WIDE R228, R2, 0x4, R228 ;  /* 0x0000000402e47825 */ /* 0x000fc800078e02e4 */
[C---:B------:R-:W-:Y:S01]  /*b850*/  IMAD.WIDE R206, R2.reuse, 0x4, R206 ;  /* 0x0000000402ce7825 */ /* 0x040fe200078e02ce */
[----:B--2---:R-:W-:Y:S04]  /*b860*/  LDGSTS.E [R5+-0x1bf00], desc[UR48][R202.64], P2 ;  /* 0xe4100000ca057fae */ /* 0x004fe80009121870 */
[----:B------:R-:W-:Y:S04]  /*b870*/  LDGSTS.E [R5+-0x1bb00], desc[UR48][R210.64], P2 ;  /* 0xe4500000d2057fae */ /* 0x000fe80009121870 */
[----:B------:R-:W-:Y:S04]  /*b880*/  LDGSTS.E [R5+-0x1b700], desc[UR48][R218.64], P2 ;  /* 0xe4900000da057fae */ /* 0x000fe80009121870 */
[----:B------:R-:W-:Y:S04]  /*b890*/  LDGSTS.E [R5+-0x1b300], desc[UR48][R226.64], P2 ;  /* 0xe4d00000e2057fae */ /* 0x000fe80009121870 */
[----:B------:R2:W-:Y:S04]  /*b8a0*/  LDGSTS.E [R5+-0x1af00], desc[UR48][R26.64], P2 ;  /* 0xe51000001a057fae */ /* 0x0005e80009121870 */
[----:B------:R-:W-:Y:S04]  /*b8b0*/  LDGSTS.E [R5+-0x1ab00], desc[UR48][R24.64], P2 ;  /* 0xe550000018057fae */ /* 0x000fe80009121870 */
[----:B------:R-:W-:Y:S04]  /*b8c0*/  LDGSTS.E [R5+-0x1a700], desc[UR48][R18.64], P2 ;  /* 0xe590000012057fae */ /* 0x000fe80009121870 */
[----:B------:R-:W2:Y:S04]  /*b8d0*/  LDL.LU.64 R26, [R1+0x9a8] ;  /* 0x0009a800011a7983 */ /* 0x000ea80000300a00 */
[----:B----4-:R-:W4:Y:S04]  /*b8e0*/  LDL.LU.64 R44, [R1+0x9a0] ;  /* 0x0009a000012c7983 */ /* 0x010f280000300a00 */
[----:B------:R-:W3:Y:S04]  /*b8f0*/  LDL.LU.64 R24, [R1+0x998] ;  /* 0x0009980001187983 */ /* 0x000ee80000300a00 */
[----:B------:R-:W3:Y:S04]  /*b900*/  LDL.LU.64 R18, [R1+0x990] ;  /* 0x0009900001127983 */ /* 0x000ee80000300a00 */
[----:B------:R-:W-:Y:S04]  /*b910*/  LDGSTS.E [R5+-0x1a300], desc[UR48][R46.64], P2 ;  /* 0xe5d000002e057fae */ /* 0x000fe80009121870 */
[----:B------:R-:W-:Y:S01]  /*b920*/  LDGSTS.E [R4+-0x1be00], desc[UR48][R204.64], P2 ;  /* 0xe4200000cc047fae */ /* 0x000fe20009121870 */
[----:B------:R-:W-:-:S03]  /*b930*/  IMAD.WIDE R214, R2, 0x4, R214 ;  /* 0x0000000402d67825 */ /* 0x000fc600078e02d6 */
[----:B------:R-:W-:Y:S01]  /*b940*/  LDGSTS.E [R4+-0x1ba00], desc[UR48][R212.64], P2 ;  /* 0xe4600000d4047fae */ /* 0x000fe20009121870 */
[----:B------:R-:W-:-:S03]  /*b950*/  IMAD.WIDE R222, R2, 0x4, R222 ;  /* 0x0000000402de7825 */ /* 0x000fc600078e02de */
[----:B------:R-:W-:Y:S01]  /*b960*/  LDGSTS.E [R4+-0x1b600], desc[UR48][R220.64], P2 ;  /* 0xe4a00000dc047fae */ /* 0x000fe20009121870 */
[----:B------:R-:W-:-:S03]  /*b970*/  IMAD.WIDE R230, R2, 0x4, R230 ;  /* 0x0000000402e67825 */ /* 0x000fc600078e02e6 */
[----:B------:R-:W-:Y:S04]  /*b980*/  LDGSTS.E [R4+-0x1b200], desc[UR48][R228.64], P2 ;  /* 0xe4e00000e4047fae */ /* 0x000fe80009121870 */
[----:B------:R-:W-:Y:S04]  /*b990*/  LDGSTS.E [R4+-0x1ae00], desc[UR48][R42.64], P2 ;  /* 0xe52000002a047fae */ /* 0x000fe80009121870 */
[----:B------:R-:W-:Y:S04]  /*b9a0*/  LDGSTS.E [R4+-0x1aa00], desc[UR48][R40.64], P2 ;  /* 0xe560000028047fae */ /* 0x000fe80009121870 */
[----:B------:R-:W-:Y:S01]  /*b9b0*/  LDGSTS.E [R4+-0x1a600], desc[UR48][R28.64], P2 ;  /* 0xe5a000001c047fae */ /* 0x000fe20009121870 */
[----:B------:R-:W-:-:S03]  /*b9c0*/  IMAD.WIDE R6, R2, 0x4, R6 ;  /* 0x0000000402067825 */ /* 0x000fc600078e0206 */
[----:B------:R-:W-:Y:S04]  /*b9d0*/  LDGSTS.E [R4+-0x1a200], desc[UR48][R22.64], P2 ;  /* 0xe5e0000016047fae */ /* 0x000fe80009121870 */
[----:B------:R-:W-:Y:S04]  /*b9e0*/  LDGSTS.E [R0+-0x1bd00], desc[UR48][R206.64], P2 ;  /* 0xe4300000ce007fae */ /* 0x000fe80009121870 */
[----:B------:R-:W-:Y:S04]  /*b9f0*/  LDGSTS.E [R0+-0x1b900], desc[UR48][R214.64], P2 ;  /* 0xe4700000d6007fae */ /* 0x000fe80009121870 */
[----:B------:R-:W-:Y:S04]  /*ba00*/  LDGSTS.E [R0+-0x1b500], desc[UR48][R222.64], P2 ;  /* 0xe4b00000de007fae */ /* 0x000fe80009121870 */
[----:B------:R-:W-:Y:S04]  /*ba10*/  LDGSTS.E [R0+-0x1b100], desc[UR48][R230.64], P2 ;  /* 0xe4f00000e6007fae */ /* 0x000fe80009121870 */
[----:B------:R4:W-:Y:S04]  /*ba20*/  LDGSTS.E [R0+-0x1ad00], desc[UR48][R34.64], P2 ;  /* 0xe530000022007fae */ /* 0x0009e80009121870 */
[----:B------:R-:W-:Y:S04]  /*ba30*/  LDGSTS.E [R0+-0x1a900], desc[UR48][R32.64], P2 ;  /* 0xe570000020007fae */ /* 0x000fe80009121870 */
[----:B------:R-:W-:Y:S04]  /*ba40*/  LDGSTS.E [R0+-0x1a500], desc[UR48][R30.64], P2 ;  /* 0xe5b000001e007fae */ /* 0x000fe80009121870 */
[----:B------:R-:W-:Y:S04]  /*ba50*/  LDGSTS.E [R0+-0x1a100], desc[UR48][R6.64], P2 ;  /* 0xe5f0000006007fae */ /* 0x000fe80009121870 */
[----:B------:R-:W0:Y:S04]  /*ba60*/  LDGDEPBAR ;  /* 0x00000000000079af */ /* 0x000e280000000000 */
[----:B------:R-:W3:Y:S04]  /*ba70*/  LDL.LU.64 R22, [R1+0x988] ;  /* 0x0009880001167983 */ /* 0x000ee80000300a00 */
[----:B------:R-:W3:Y:S04]  /*ba80*/  LDL.LU.64 R40, [R1+0x980] ;  /* 0x0009800001287983 */ /* 0x000ee80000300a00 */
[----:B------:R-:W3:Y:S01]  /*ba90*/  LDL.LU.64 R28, [R1+0x978] ;  /* 0x00097800011c7983 */ /* 0x000ee20000300a00 */
[----:B------:R-:W-:Y:S01]  /*baa0*/  ISETP.GE.U32.AND P2, PT, R235, 0x7fffff1f, PT ;  /* 0x7fffff1feb00780c */ /* 0x000fe20003f46070 */
[----:B------:R-:W-:-:S02]  /*bab0*/  VIADD R235, R20, 0xffffff5d ;  /* 0xffffff5d14eb7836 */ /* 0x000fc40000000000 */
[----:B------:R-:W3:Y:S04]  /*bac0*/  LDL.LU.64 R42, [R1+0x970] ;  /* 0x00097000012a7983 */ /* 0x000ee80000300a00 */
[----:B------:R-:W3:Y:S04]  /*bad0*/  LDL.LU.64 R20, [R1+0x968] ;  /* 0x0009680001147983 */ /* 0x000ee80000300a00 */
[----:B------:R-:W3:Y:S04]  /*bae0*/  LDL.LU.64 R32, [R1+0x960] ;  /* 0x0009600001207983 */ /* 0x000ee80000300a00 */
[----:B------:R-:W3:Y:S01]  /*baf0*/  LDL.LU.64 R30, [R1+0x958] ;  /* 0x00095800011e7983 */ /* 0x000ee20000300a00 */
[C---:B--2---:R-:W-:Y:S01]  /*bb00*/  IMAD.WIDE R26, R8.reuse, 0x4, R26 ;  /* 0x00000004081a7825 */ /* 0x044fe200078e021a */
[----:B------:R-:W-:Y:S03]  /*bb10*/  BAR.SYNC.DEFER_BLOCKING 0x0 ;  /* 0x0000000000007b1d */ /* 0x000fe60000010000 */
[----:B----4-:R-:W-:-:S04]  /*bb20*/  IMAD.WIDE R34, R8, 0x4, R44 ;  /* 0x0000000408227825 */ /* 0x010fc800078e022c */
[C---:B---3--:R-:W-:Y:S01]  /*bb30*/  IMAD.WIDE R24, R8.reuse, 0x4, R24 ;  /* 0x0000000408187825 */ /* 0x048fe200078e0218 */
[----:B------:R2:W-:Y:S03]  /*bb40*/  STL.64 [R1+0x180], R26 ;  /* 0x0001801a01007387 */ /* 0x0005e60000100a00 */
[C---:B------:R-:W-:Y:S01]  /*bb50*/  IMAD.WIDE R18, R8.reuse, 0x4, R18 ;  /* 0x0000000408127825 */ /* 0x040fe200078e0212 */
[----:B------:R-:W-:Y:S04]  /*bb60*/  STL.64 [R1+0x188], R34 ;  /* 0x0001882201007387 */ /* 0x000fe80000100a00 */
[----:B------:R3:W-:Y:S04]  /*bb70*/  STL.64 [R1+0x190], R24 ;  /* 0x0001901801007387 */ /* 0x0007e80000100a00 */
[----:B------:R4:W-:Y:S04]  /*bb80*/  STL.64 [R1+0x1a0], R18 ;  /* 0x0001a01201007387 */ /* 0x0009e80000100a00 */
[----:B------:R-:W-:Y:S01]  /*bb90*/  @!PT LDS RZ, [RZ] ;  /* 0x00000000fffff984 */ /* 0x000fe20000000800 */
[----:B------:R-:W-:Y:S01]  /*bba0*/  @!PT LDS RZ, [RZ] ;  /* 0x00000000fffff984 */ /* 0x000fe20000000800 */
[----:B------:R-:W-:Y:S01]  /*bbb0*/  @!PT LDS RZ, [RZ] ;  /* 0x00000000fffff984 */ /* 0x000fe20000000800 */
[----:B------:R-:W-:Y:S04]  /*bbc0*/  LDGSTS.E [R234+0x40000], desc[UR48][R26.64], !P1 ;  /* 0x400000001aea7fae */ /* 0x000fe8000c921870 */
[----:B------:R1:W-:Y:S04]  /*bbd0*/  LDGSTS.E [R234+0x44000], desc[UR48][R34.64], !P1 ;  /* 0x4400000022ea7fae */ /* 0x0003e8000c921870 */
[----:B------:R-:W-:Y:S04]  /*bbe0*/  LDGSTS.E [R234+0x48000], desc[UR48][R24.64], !P1 ;  /* 0x4800000018ea7fae */ /* 0x000fe8000c921870 */
[----:B--2---:R-:W2:Y:S04]  /*bbf0*/  LDL.LU.64 R26, [R1+0x950] ;  /* 0x00095000011a7983 */ /* 0x004ea80000300a00 */
[----:B------:R-:W2:Y:S04]  /*bc00*/  LDL.LU.64 R44, [R1+0x948] ;  /* 0x00094800012c7983 */ /* 0x000ea80000300a00 */
[----:B---3--:R-:W3:Y:S04]  /*bc10*/  LDL.LU.64 R24, [R1+0x930] ;  /* 0x0009300001187983 */ /* 0x008ee80000300a00 */
[----:B------:R-:W-:Y:S04]  /*bc20*/  LDGSTS.E [R234+0x4c000], desc[UR48][R18.64], !P1 ;  /* 0x4c00000012ea7fae */ /* 0x000fe8000c921870 */
[----:B----4-:R-:W4:Y:S01]  /*bc30*/  LDL.LU.64 R18, [R1+0x928] ;  /* 0x0009280001127983 */ /* 0x010f220000300a00 */
[----:B------:R-:W-:-:S04]  /*bc40*/  IMAD.WIDE R22, R8, 0x4, R22 ;  /* 0x0000000408167825 */ /* 0x000fc800078e0216 */
[C---:B------:R-:W-:Y:S01]  /*bc50*/  IMAD.WIDE R40, R8.reuse, 0x4, R40 ;  /* 0x0000000408287825 */ /* 0x040fe200078e0228 */
[----:B------:R1:W-:Y:S03]  /*bc60*/  STL.64 [R1+0x1a8], R22 ;  /* 0x0001a81601007387 */ /* 0x0003e60000100a00 */
[C---:B-1----:R-:W-:Y:S01]  /*bc70*/  IMAD.WIDE R34, R8.reuse, 0x4, R28 ;  /* 0x0000000408227825 */ /* 0x042fe200078e021c */
[----:B------:R1:W-:Y:S03]  /*bc80*/  STL.64 [R1+0x1b0], R40 ;  /* 0x0001b02801007387 */ /* 0x0003e60000100a00 */
[C---:B------:R-:W-:Y:S01]  /*bc90*/  IMAD.WIDE R28, R8.reuse, 0x4, R42 ;  /* 0x00000004081c7825 */ /* 0x040fe200078e022a */
[----:B------:R-:W-:Y:S04]  /*bca0*/  LDGSTS.E [R234+0x40004], desc[UR48][R22.64], !P6 ;  /* 0x4000400016ea7fae */ /* 0x000fe8000f121870 */
[----:B------:R1:W-:Y:S01]  /*bcb0*/  STL.64 [R1+0x1b8], R34 ;  /* 0x0001b82201007387 */ /* 0x0003e20000100a00 */
[----:B------:R-:W-:-:S03]  /*bcc0*/  IMAD.WIDE R46, R8, 0x4, R20 ;  /* 0x00000004082e7825 */ /* 0x000fc600078e0214 */
[----:B------:R1:W-:Y:S04]  /*bcd0*/  LDGSTS.E [R234+0x44004], desc[UR48][R40.64], !P6 ;  /* 0x4400400028ea7fae */ /* 0x0003e8000f121870 */
[----:B------:R-:W4:Y:S04]  /*bce0*/  LDL.LU.64 R22, [R1+0x920] ;  /* 0x0009200001167983 */ /* 0x000f280000300a00 */
[----:B------:R1:W-:Y:S04]  /*bcf0*/  LDGSTS.E [R234+0x48004], desc[UR48][R34.64], !P6 ;  /* 0x4800400022ea7fae */ /* 0x0003e8000f121870 */
[----:B------:R1:W-:Y:S01]  /*bd00*/  STL.64 [R1+0x1c8], R28 ;  /* 0x0001c81c01007387 */ /* 0x0003e20000100a00 */
[----:B--2---:R-:W-:-:S03]  /*bd10*/  IMAD.WIDE R26, R8, 0x4, R26 ;  /* 0x00000004081a7825 */ /* 0x004fc600078e021a */
[----:B------:R2:W-:Y:S01]  /*bd20*/  LDGSTS.E [R234+0x4c004], desc[UR48][R28.64], !P6 ;  /* 0x4c0040001cea7fae */ /* 0x0005e2000f121870 */
[----:B------:R-:W-:Y:S01]  /*bd30*/  ISETP.GE.U32.AND P1, PT, R235, 0x7fffff1e, PT ;  /* 0x7fffff1eeb00780c */ /* 0x000fe20003f26070 */
[----:B-1----:R-:W1:Y:S01]  /*bd40*/  LDC R40, c[0x0][0x230] ;  /* 0x00008c00ff287b82 */ /* 0x002e620000000800 */
[C---:B------:R-:W-:Y:S01]  /*bd50*/  IMAD.WIDE R34, R8.reuse, 0x4, R32 ;  /* 0x0000000408227825 */ /* 0x040fe200078e0220 */
[----:B------:R-:W4:Y:S04]  /*bd60*/  LDL.LU.64 R42, [R1+0x910] ;  /* 0x00091000012a7983 */ /* 0x000f280000300a00 */
[----:B------:R-:W-:Y:S01]  /*bd70*/  STL.64 [R1+0x1d0], R46 ;  /* 0x0001d02e01007387 */ /* 0x000fe20000100a00 */
[----:B--2---:R-:W-:-:S03]  /*bd80*/  IMAD.WIDE R28, R8, 0x4, R30 ;  /* 0x00000004081c7825 */ /* 0x004fc600078e021e */
[----:B------:R-:W2:Y:S04]  /*bd90*/  LDL.LU.64 R32, [R1+0x908] ;  /* 0x0009080001207983 */ /* 0x000ea80000300a00 */
[----:B------:R3:W-:Y:S04]  /*bda0*/  STL.64 [R1+0x1d8], R34 ;  /* 0x0001d82201007387 */ /* 0x0007e80000100a00 */
[----:B------:R-:W2:Y:S04]  /*bdb0*/  LDL.LU.64 R30, [R1+0x900] ;  /* 0x00090000011e7983 */ /* 0x000ea80000300a00 */
[----:B------:R-:W-:Y:S04]  /*bdc0*/  STL.64 [R1+0x1e0], R28 ;  /* 0x0001e01c01007387 */ /* 0x000fe80000100a00 */
[----:B------:R-:W2:Y:S04]  /*bdd0*/  LDL.LU.64 R20, [R1+0x8f8] ;  /* 0x0008f80001147983 */ /* 0x000ea80000300a00 */
[----:B------:R-:W-:Y:S04]  /*bde0*/  LDGSTS.E [R234+0x40008], desc[UR48][R46.64], !P5 ;  /* 0x400080002eea7fae */ /* 0x000fe8000e921870 */
[----:B------:R3:W-:Y:S04]  /*bdf0*/  LDGSTS.E [R234+0x44008], desc[UR48][R34.64], !P5 ;  /* 0x4400800022ea7fae */ /* 0x0007e8000e921870 */
[----:B------:R-:W-:Y:S04]  /*be00*/  LDGSTS.E [R234+0x48008], desc[UR48][R28.64], !P5 ;  /* 0x480080001cea7fae */ /* 0x000fe8000e921870 */
[----:B------:R1:W-:Y:S01]  /*be10*/  STL.64 [R1+0x1e8], R26 ;  /* 0x0001e81a01007387 */ /* 0x0003e20000100a00 */
[----:B---3--:R-:W-:-:S03]  /*be20*/  IMAD.WIDE R34, R8, 0x4, R44 ;  /* 0x0000000408227825 */ /* 0x008fc600078e022c */
[----:B------:R1:W-:Y:S01]  /*be30*/  LDGSTS.E [R234+0x4c008], desc[UR48][R26.64], !P5 ;  /* 0x4c0080001aea7fae */ /* 0x0003e2000e921870 */
[----:B------:R-:W-:Y:S01]  /*be40*/  IADD3 R235, R39, -0xa4, RZ ;  /* 0xffffff5c27eb7810 */ /* 0x000fe20007ffe0ff */
[----:B------:R-:W3:Y:S02]  /*be50*/  LDC R44, c[0x0][0x230] ;  /* 0x00008c00ff2c7b82 */ /* 0x000ee40000000800 */
[----:B------:R-:W3:Y:S04]  /*be60*/  LDL.LU.64 R46, [R1+0x8f0] ;  /* 0x0008f000012e7983 */ /* 0x000ee80000300a00 */
[----:B------:R-:W-:Y:S01]  /*be70*/  STL.64 [R1+0x1f0], R34 ;  /* 0x0001f02201007387 */ /* 0x000fe20000100a00 */
[----:B-1----:R-:W-:-:S03]  /*be80*/  IMAD.WIDE R26, R8, 0x4, R24 ;  /* 0x00000004081a7825 */ /* 0x002fc600078e0218 */
[----:B------:R-:W3:Y:S01]  /*be90*/  LDL.LU.64 R48, [R1+0x8e8] ;  /* 0x0008e80001307983 */ /* 0x000ee20000300a00 */
[----:B----4-:R-:W-:-:S03]  /*bea0*/  IMAD.WIDE R24, R8, 0x4, R18 ;  /* 0x0000000408187825 */ /* 0x010fc600078e0212 */
[----:B------:R1:W-:Y:S04]  /*beb0*/  STL.64 [R1+0x948], R26 ;  /* 0x0009481a01007387 */ /* 0x0003e80000100a00 */
[----:B------:R-:W4:Y:S04]  /*bec0*/  LDL.LU.64 R28, [R1+0x8e0] ;  /* 0x0008e000011c7983 */ /* 0x000f280000300a00 */
[----:B------:R1:W-:Y:S04]  /*bed0*/  STL.64 [R1+0x930], R24 ;  /* 0x0009301801007387 */ /* 0x0003e80000100a00 */
[----:B------:R-:W4:Y:S01]  /*bee0*/  LDL.LU.64 R18, [R1+0x8d8] ;  /* 0x0008d80001127983 */ /* 0x000f220000300a00 */
[----:B------:R-:W-:Y:S01]  /*bef0*/  ISETP.GE.U32.AND P6, PT, R235, 0x7fffff1d, PT ;  /* 0x7fffff1deb00780c */ /* 0x000fe20003fc6070 */
[----:B------:R-:W-:-:S02]  /*bf00*/  VIADD R235, R252, 0xffffff7b ;  /* 0xffffff7bfceb7836 */ /* 0x000fc40000000000 */
[----:B------:R-:W-:Y:S01]  /*bf10*/  IMAD.WIDE R22, R8, 0x4, R22 ;  /* 0x0000000408167825 */ /* 0x000fe200078e0216 */
[----:B------:R1:W-:Y:S01]  /*bf20*/  LDGSTS.E [R234+0x4000c], desc[UR48][R34.64], !P3 ;  /* 0x4000c00022ea7fae */ /* 0x0003e2000d921870 */
[----:B------:R-:W4:Y:S01]  /*bf30*/  LDC R252, c[0x0][0x230] ;  /* 0x00008c00fffc7b82 */ /* 0x000f220000000800 */
[----:B------:R-:W-:Y:S02]  /*bf40*/  ISETP.GE.U32.AND P5, PT, R235, 0x7fffff3c, PT ;  /* 0x7fffff3ceb00780c */ /* 0x000fe40003fa6070 */
[----:B------:R-:W-:Y:S01]  /*bf50*/  IADD3 R235, R38, -0x86, RZ ;  /* 0xffffff7a26eb7810 */ /* 0x000fe20007ffe0ff */
[----:B------:R1:W-:Y:S04]  /*bf60*/  STL.64 [R1+0x928], R22 ;  /* 0x0009281601007387 */ /* 0x0003e80000100a00 */
[----:B------:R-:W4:Y:S04]  /*bf70*/  LDL.LU.64 R38, [R1+0x8d0] ;  /* 0x0008d00001267983 */ /* 0x000f280000300a00 */
[----:B------:R-:W-:Y:S04]  /*bf80*/  LDGSTS.E [R234+0x4400c], desc[UR48][R26.64], !P3 ;  /* 0x4400c0001aea7fae */ /* 0x000fe8000d921870 */
[----:B------:R-:W-:Y:S04]  /*bf90*/  LDGSTS.E [R234+0x4800c], desc[UR48][R24.64], !P3 ;  /* 0x4800c00018ea7fae */ /* 0x000fe8000d921870 */
[----:B------:R-:W-:Y:S04]  /*bfa0*/  LDGSTS.E [R234+0x4c00c], desc[UR48][R22.64], !P3 ;  /* 0x4c00c00016ea7fae */ /* 0x000fe8000d921870 */
[----:B-1----:R-:W4:Y:S04]  /*bfb0*/  LDL.LU.64 R26, [R1+0x8c8] ;  /* 0x0008c800011a7983 */ /* 0x002f280000300a00 */
[----:B------:R-:W4:Y:S04]  /*bfc0*/  LDL.LU.64 R24, [R1+0x8c0] ;  /* 0x0008c00001187983 */ /* 0x000f280000300a00 */
[----:B------:R-:W4:Y:S01]  /*bfd0*/  LDL.LU.64 R22, [R1+0x8b8] ;  /* 0x0008b80001167983 */ /* 0x000f220000300a00 */
[----:B------:R-:W-:Y:S01]  /*bfe0*/  ISETP.GE.U32.AND P3, PT, R235, 0x7fffff3b, PT ;  /* 0x7fffff3beb00780c */ /* 0x000fe20003f66070 */
[----:B------:R-:W-:-:S02]  /*bff0*/  VIADD R235, R40, 0xffffff79 ;  /* 0xffffff7928eb7836 */ /* 0x000fc40000000000 */
[----:B------:R-:W-:-:S05]  /*c000*/  IMAD.WIDE R34, R8, 0x4, R42 ;  /* 0x0000000408227825 */ /* 0x000fca00078e022a */
[----:B------:R-:W-:Y:S01]  /*c010*/  STL.64 [R1+0x208], R34 ;  /* 0x0002082201007387 */ /* 0x000fe20000100a00 */
[----:B--2---:R-:W-:-:S03]  /*c020*/  IMAD.WIDE R32, R8, 0x4, R32 ;  /* 0x0000000408207825 */ /* 0x004fc600078e0220 */
[----:B------:R1:W-:Y:S01]  /*c030*/  LDGSTS.E [R234+0x50000], desc[UR48][R34.64], !P4 ;  /* 0x5000000022ea7fae */ /* 0x0003e2000e121870 */
[----:B------:R-:W-:-:S03]  /*c040*/  IMAD.WIDE R30, R8, 0x4, R30 ;  /* 0x00000004081e7825 */ /* 0x000fc600078e021e */
[----:B------:R2:W-:Y:S01]  /*c050*/  STL.64 [R1+0x210], R32 ;  /* 0x0002102001007387 */ /* 0x0005e20000100a00 */
[----:B------:R-:W-:-:S03]  /*c060*/  IMAD.WIDE R20, R8, 0x4, R20 ;  /* 0x0000000408147825 */ /* 0x000fc600078e0214 */
[----:B------:R1:W-:Y:S04]  /*c070*/  STL.64 [R1+0x218], R30 ;  /* 0x0002181e01007387 */ /* 0x0003e80000100a00 */
[----:B------:R1:W-:Y:S04]  /*c080*/  STL.64 [R1+0x220], R20 ;  /* 0x0002201401007387 */ /* 0x0003e80000100a00 */
[----:B------:R-:W4:Y:S04]  /*c090*/  LDL.LU.64 R42, [R1+0x8b0] ;  /* 0x0008b000012a7983 */ /* 0x000f280000300a00 */
[----:B------:R-:W4:Y:S04]  /*c0a0*/  LDL.LU.64 R40, [R1+0x8a8] ;  /* 0x0008a80001287983 */ /* 0x000f280000300a00 */
[----:B------:R-:W-:Y:S04]  /*c0b0*/  LDGSTS.E [R234+0x54000], desc[UR48][R32.64], !P4 ;  /* 0x5400000020ea7fae */ /* 0x000fe8000e121870 */
[----:B------:R-:W-:Y:S01]  /*c0c0*/  LDGSTS.E [R234+0x58000], desc[UR48][R30.64], !P4 ;  /* 0x580000001eea7fae */ /* 0x000fe2000e121870 */
[----:B---3--:R-:W-:-:S03]  /*c0d0*/  IMAD.WIDE R46, R8, 0x4, R46 ;  /* 0x00000004082e7825 */ /* 0x008fc600078e022e */
[----:B------:R3:W-:Y:S04]  /*c0e0*/  LDGSTS.E [R234+0x5c000], desc[UR48][R20.64], !P4 ;  /* 0x5c00000014ea7fae */ /* 0x0007e8000e121870 */
[----:B--2---:R-:W2:Y:S01]  /*c0f0*/  LDL.LU.64 R32, [R1+0x8a0] ;  /* 0x0008a00001207983 */ /* 0x004ea20000300a00 */
[----:B-1----:R-:W-:-:S03]  /*c100*/  IMAD.WIDE R34, R8, 0x4, R48 ;  /* 0x0000000408227825 */ /* 0x002fc600078e0230 */
[----:B------:R-:W2:Y:S01]  /*c110*/  LDL.LU.64 R30, [R1+0x898] ;  /* 0x00089800011e7983 */ /* 0x000ea20000300a00 */
[----:B---3--:R-:W1:Y:S03]  /*c120*/  LDC R21, c[0x0][0x230] ;  /* 0x00008c00ff157b82 */ /* 0x008e660000000800 */
[----:B------:R-:W-:Y:S01]  /*c130*/  STL.64 [R1+0x228], R46 ;  /* 0x0002282e01007387 */ /* 0x000fe20000100a00 */
[----:B----4-:R-:W-:-:S03]  /*c140*/  IMAD.WIDE R28, R8, 0x4, R28 ;  /* 0x00000004081c7825 */ /* 0x010fc600078e021c */
[----:B------:R-:W-:Y:S01]  /*c150*/  LDGSTS.E [R234+0x50004], desc[UR48][R46.64], !P2 ;  /* 0x500040002eea7fae */ /* 0x000fe2000d121870 */
[----:B------:R-:W3:Y:S03]  /*c160*/  LDC R20, c[0x0][0x230] ;  /* 0x00008c00ff147b82 */ /* 0x000ee60000000800 */
[----:B------:R-:W-:Y:S01]  /*c170*/  STL.64 [R1+0x230], R34 ;  /* 0x0002302201007387 */ /* 0x000fe20000100a00 */
[----:B------:R-:W-:-:S03]  /*c180*/  IMAD.WIDE R18, R8, 0x4, R18 ;  /* 0x0000000408127825 */ /* 0x000fc600078e0212 */
[----:B------:R4:W-:Y:S04]  /*c190*/  LDGSTS.E [R234+0x54004], desc[UR48][R34.64], !P2 ;  /* 0x5400400022ea7fae */ /* 0x0009e8000d121870 */
[----:B------:R-:W-:Y:S04]  /*c1a0*/  STL.64 [R1+0x240], R28 ;  /* 0x0002401c01007387 */ /* 0x000fe80000100a00 */
[----:B------:R4:W-:Y:S04]  /*c1b0*/  LDGSTS.E [R234+0x58004], desc[UR48][R28.64], !P2 ;  /* 0x580040001cea7fae */ /* 0x0009e8000d121870 */
[----:B------:R1:W-:Y:S04]  /*c1c0*/  STL.64 [R1+0x248], R18 ;  /* 0x0002481201007387 */ /* 0x0003e80000100a00 */
[----:B------:R-:W-:Y:S04]  /*c1d0*/  LDGSTS.E [R234+0x5c004], desc[UR48][R18.64], !P2 ;  /* 0x5c00400012ea7fae */ /* 0x000fe8000d121870 */
[----:B-1----:R-:W3:Y:S01]  /*c1e0*/  LDL.LU.64 R18, [R1+0x918] ;  /* 0x0009180001127983 */ /* 0x002ee20000300a00 */
[----:B------:R-:W-:-:S04]  /*c1f0*/  IMAD.WIDE R38, R8, 0x4, R38 ;  /* 0x0000000408267825 */ /* 0x000fc800078e0226 */
[C---:B----4-:R-:W-:Y:S01]  /*c200*/  IMAD.WIDE R34, R8.reuse, 0x4, R26 ;  /* 0x0000000408227825 */ /* 0x050fe200078e021a */
[----:B------:R1:W-:Y:S03]  /*c210*/  STL.64 [R1+0x250], R38 ;  /* 0x0002502601007387 */ /* 0x0003e60000100a00 */
[C---:B------:R-:W-:Y:S01]  /*c220*/  IMAD.WIDE R28, R8.reuse, 0x4, R24 ;  /* 0x00000004081c7825 */ /* 0x040fe200078e0218 */
[----:B------:R-:W4:Y:S04]  /*c230*/  LDL.LU.64 R46, [R1+0x890] ;  /* 0x00089000012e7983 */ /* 0x000f280000300a00 */
[----:B------:R2:W-:Y:S01]  /*c240*/  STL.64 [R1+0x258], R34 ;  /* 0x0002582201007387 */ /* 0x0005e20000100a00 */
[----:B------:R-:W-:-:S03]  /*c250*/  IMAD.WIDE R26, R8, 0x4, R22 ;  /* 0x00000004081a7825 */ /* 0x000fc600078e0216 */
[----:B------:R-:W4:Y:S04]  /*c260*/  LDL.LU.64 R24, [R1+0x888] ;  /* 0x0008880001187983 */ /* 0x000f280000300a00 */
[----:B------:R-:W-:Y:S04]  /*c270*/  STL.64 [R1+0x260], R28 ;  /* 0x0002601c01007387 */ /* 0x000fe80000100a00 */
[----:B------:R-:W4:Y:S04]  /*c280*/  LDL.LU.64 R22, [R1+0x880] ;  /* 0x0008800001167983 */ /* 0x000f280000300a00 */
[----:B------:R-:W-:Y:S01]  /*c290*/  LDGSTS.E [R234+0x50008], desc[UR48][R38.64], !P1 ;  /* 0x5000800026ea7fae */ /* 0x000fe2000c921870 */
[----:B------:R-:W-:-:S03]  /*c2a0*/  ISETP.GE.U32.AND P4, PT, R235, 0x7fffff3a, PT ;  /* 0x7fffff3aeb00780c */ /* 0x000fc60003f86070 */
[----:B------:R2:W-:Y:S04]  /*c2b0*/  STL.64 [R1+0x268], R26 ;  /* 0x0002681a01007387 */ /* 0x0005e80000100a00 */
[----:B------:R2:W-:Y:S01]  /*c2c0*/  LDGSTS.E [R234+0x54008], desc[UR48][R34.64], !P1 ;  /* 0x5400800022ea7fae */ /* 0x0005e2000c921870 */
[----:B------:R-:W-:Y:S02]  /*c2d0*/  IADD3 R235, R252, -0x88, RZ ;  /* 0xffffff78fceb7810 */ /* 0x000fe40007ffe0ff */
[----:B------:R-:W4:Y:S01]  /*c2e0*/  LDC R252, c[0x0][0x230] ;  /* 0x00008c00fffc7b82 */ /* 0x000f220000000800 */
[----:B-1----:R-:W4:Y:S04]  /*c2f0*/  LDL.LU.64 R38, [R1+0x878] ;  /* 0x0008780001267983 */ /* 0x002f280000300a00 */
[----:B------:R-:W-:Y:S04]  /*c300*/  LDGSTS.E [R234+0x58008], desc[UR48][R28.64], !P1 ;  /* 0x580080001cea7fae */ /* 0x000fe8000c921870 */
[----:B------:R1:W-:Y:S01]  /*c310*/  LDGSTS.E [R234+0x5c008], desc[UR48][R26.64], !P1 ;  /* 0x5c0080001aea7fae */ /* 0x0003e2000c921870 */
[----:B------:R-:W-:Y:S01]  /*c320*/  ISETP.GE.U32.AND P2, PT, R235, 0x7fffff39, PT ;  /* 0x7fffff39eb00780c */ /* 0x000fe20003f46070 */
[----:B------:R-:W-:-:S02]  /*c330*/  VIADD R235, R44, 0xffffff5b ;  /* 0xffffff5b2ceb7836 */ /* 0x000fc40000000000 */
[----:B------:R-:W-:-:S04]  /*c340*/  IMAD.WIDE R42, R8, 0x4, R42 ;  /* 0x00000004082a7825 */ /* 0x000fc800078e022a */
[C---:B------:R-:W-:Y:S01]  /*c350*/  IMAD.WIDE R40, R8.reuse, 0x4, R40 ;  /* 0x0000000408287825 */ /* 0x040fe200078e0228 */
[----:B------:R-:W-:Y:S04]  /*c360*/  STL.64 [R1+0x270], R42 ;  /* 0x0002702a01007387 */ /* 0x000fe80000100a00 */
[----:B------:R3:W-:Y:S04]  /*c370*/  LDGSTS.E [R234+0x5000c], desc[UR48][R42.64], !P6 ;  /* 0x5000c0002aea7fae */ /* 0x0007e8000f121870 */
[----:B------:R-:W-:Y:S01]  /*c380*/  LDGSTS.E [R234+0x5400c], desc[UR48][R40.64], !P6 ;  /* 0x5400c00028ea7fae */ /* 0x000fe2000f121870 */
[----:B--2---:R-:W-:-:S03]  /*c390*/  IMAD.WIDE R34, R8, 0x4, R32 ;  /* 0x0000000408227825 */ /* 0x004fc600078e0220 */
[----:B------:R-:W2:Y:S01]  /*c3a0*/  LDL.LU.64 R32, [R1+0x870] ;  /* 0x0008700001207983 */ /* 0x000ea20000300a00 */
[----:B-1----:R-:W-:-:S03]  /*c3b0*/  IMAD.WIDE R26, R8, 0x4, R30 ;  /* 0x00000004081a7825 */ /* 0x002fc600078e021e */
[----:B------:R1:W-:Y:S04]  /*c3c0*/  STL.64 [R1+0x278], R40 ;  /* 0x0002782801007387 */ /* 0x0003e80000100a00 */
[----:B------:R-:W2:Y:S04]  /*c3d0*/  LDL.LU.64 R30, [R1+0x868] ;  /* 0x00086800011e7983 */ /* 0x000ea80000300a00 */
[----:B------:R-:W-:Y:S04]  /*c3e0*/  STL.64 [R1+0x280], R34 ;  /* 0x0002802201007387 */ /* 0x000fe80000100a00 */
[----:B------:R-:W2:Y:S04]  /*c3f0*/  LDL.LU.64 R28, [R1+0x860] ;  /* 0x00086000011c7983 */ /* 0x000ea80000300a00 */
[----:B------:R3:W-:Y:S04]  /*c400*/  STL.64 [R1+0x288], R26 ;  /* 0x0002881a01007387 */ /* 0x0007e80000100a00 */
[----:B------:R-:W2:Y:S04]  /*c410*/  LDL.LU.64 R44, [R1+0x858] ;  /* 0x00085800012c7983 */ /* 0x000ea80000300a00 */
[----:B------:R4:W-:Y:S04]  /*c420*/  LDGSTS.E [R234+0x5800c], desc[UR48][R34.64], !P6 ;  /* 0x5800c00022ea7fae */ /* 0x0009e8000f121870 */
[----:B-1----:R-:W2:Y:S04]  /*c430*/  LDL.LU.64 R40, [R1+0x850] ;  /* 0x0008500001287983 */ /* 0x002ea80000300a00 */
[----:B------:R-:W-:Y:S01]  /*c440*/  LDGSTS.E [R234+0x5c00c], desc[UR48][R26.64], !P6 ;  /* 0x5c00c0001aea7fae */ /* 0x000fe2000f121870 */
[----:B---3--:R-:W-:-:S03]  /*c450*/  IMAD.WIDE R42, R8, 0x4, R18 ;  /* 0x00000004082a7825 */ /* 0x008fc600078e0212 */
[----:B------:R-:W3:Y:S04]  /*c460*/  LDL.LU.64 R26, [R1+0x848] ;  /* 0x00084800011a7983 */ /* 0x000ee80000300a00 */
[----:B------:R1:W-:Y:S04]  /*c470*/  STL.64 [R1+0x920], R42 ;  /* 0x0009202a01007387 */ /* 0x0003e80000100a00 */
[----:B------:R-:W3:Y:S01]  /*c480*/  LDL.LU.64 R18, [R1+0x840] ;  /* 0x0008400001127983 */ /* 0x000ee20000300a00 */
[----:B----4-:R-:W-:-:S04]  /*c490*/  IMAD.WIDE R34, R8, 0x4, R46 ;  /* 0x0000000408227825 */ /* 0x010fc800078e022e */
[C---:B------:R-:W-:Y:S01]  /*c4a0*/  IMAD.WIDE R24, R8.reuse, 0x4, R24 ;  /* 0x0000000408187825 */ /* 0x040fe200078e0218 */
[----:B------:R4:W-:Y:S03]  /*c4b0*/  STL.64 [R1+0x918], R34 ;  /* 0x0009182201007387 */ /* 0x0009e60000100a00 */
[C---:B------:R-:W-:Y:S01]  /*c4c0*/  IMAD.WIDE R22, R8.reuse, 0x4, R22 ;  /* 0x0000000408167825 */ /* 0x040fe200078e0216 */
[----:B------:R-:W-:Y:S01]  /*c4d0*/  LDGSTS.E [R17+0x40000], desc[UR48][R42.64], !P5 ;  /* 0x400000002a117fae */ /* 0x000fe2000e921870 */
[----:B------:R-:W-:Y:S01]  /*c4e0*/  ISETP.GE.U32.AND P1, PT, R235, 0x7fffff1c, PT ;  /* 0x7fffff1ceb00780c */ /* 0x000fe20003f26070 */
[----:B------:R-:W3:Y:S02]  /*c4f0*/  LDC R46, c[0x0][0x230] ;  /* 0x00008c00ff2e7b82 */ /* 0x000ee40000000800 */
[----:B------:R4:W-:Y:S04]  /*c500*/  STL.64 [R1+0x910], R24 ;  /* 0x0009101801007387 */ /* 0x0009e80000100a00 */
[----:B------:R4:W-:Y:S04]  /*c510*/  LDGSTS.E [R17+0x44000], desc[UR48][R34.64], !P5 ;  /* 0x4400000022117fae */ /* 0x0009e8000e921870 */
[----:B------:R4:W-:Y:S04]  /*c520*/  STL.64 [R1+0x908], R22 ;  /* 0x0009081601007387 */ /* 0x0009e80000100a00 */
[----:B-1----:R-:W3:Y:S01]  /*c530*/  LDL.LU.64 R42, [R1+0x838] ;  /* 0x00083800012a7983 */ /* 0x002ee20000300a00 */
[----:B----4-:R-:W-:-:S03]  /*c540*/  IMAD.WIDE R34, R8, 0x4, R38 ;  /* 0x0000000408227825 */ /* 0x010fc600078e0226 */
[----:B------:R-:W-:Y:S04]  /*c550*/  LDGSTS.E [R17+0x48000], desc[UR48][R24.64], !P5 ;  /* 0x4800000018117fae */ /* 0x000fe8000e921870 */
[----:B------:R-:W4:Y:S04]  /*c560*/  LDL.LU.64 R38, [R1+0x830] ;  /* 0x0008300001267983 */ /* 0x000f280000300a00 */
[----:B------:R-:W-:Y:S04]  /*c570*/  LDGSTS.E [R17+0x4c000], desc[UR48][R22.64], !P5 ;  /* 0x4c00000016117fae */ /* 0x000fe8000e921870 */
[----:B------:R-:W4:Y:S04]  /*c580*/  LDL.LU.64 R24, [R1+0x828] ;  /* 0x0008280001187983 */ /* 0x000f280000300a00 */
[----:B------:R-:W-:Y:S04]  /*c590*/  STL.64 [R1+0x900], R34 ;  /* 0x0009002201007387 */ /* 0x000fe80000100a00 */
[----:B------:R-:W4:Y:S04]  /*c5a0*/  LDL.LU.64 R22, [R1+0x820] ;  /* 0x0008200001167983 */ /* 0x000f280000300a00 */
[----:B------:R3:W-:Y:S01]  /*c5b0*/  LDGSTS.E [R17+0x40004], desc[UR48][R34.64], !P3 ;  /* 0x4000400022117fae */ /* 0x0007e2000d921870 */
[----:B--2---:R-:W-:-:S04]  /*c5c0*/  IMAD.WIDE R32, R8, 0x4, R32 ;  /* 0x0000000408207825 */ /* 0x004fc800078e0220 */
[C---:B------:R-:W-:Y:S01]  /*c5d0*/  IMAD.WIDE R30, R8.reuse, 0x4, R30 ;  /* 0x00000004081e7825 */ /* 0x040fe200078e021e */
[----:B------:R1:W-:Y:S03]  /*c5e0*/  STL.64 [R1+0x8f8], R32 ;  /* 0x0008f82001007387 */ /* 0x0003e60000100a00 */
[C---:B------:R-:W-:Y:S01]  /*c5f0*/  IMAD.WIDE R28, R8.reuse, 0x4, R28 ;  /* 0x00000004081c7825 */ /* 0x040fe200078e021c */
[----:B------:R2:W-:Y:S04]  /*c600*/  STL.64 [R1+0x8f0], R30 ;  /* 0x0008f01e01007387 */ /* 0x0005e80000100a00 */
[----:B------:R-:W-:Y:S01]  /*c610*/  LDGSTS.E [R17+0x44004], desc[UR48][R32.64], !P3 ;  /* 0x4400400020117fae */ /* 0x000fe2000d921870 */
[----:B------:R-:W-:-:S03]  /*c620*/  IMAD.WIDE R44, R8, 0x4, R44 ;  /* 0x00000004082c7825 */ /* 0x000fc600078e022c */
[----:B------:R3:W-:Y:S04]  /*c630*/  STL.64 [R1+0x8e8], R28 ;  /* 0x0008e81c01007387 */ /* 0x0007e80000100a00 */
[----:B------:R-:W-:Y:S01]  /*c640*/  LDGSTS.E [R17+0x48004], desc[UR48][R30.64], !P3 ;  /* 0x480040001e117fae */ /* 0x000fe2000d921870 */
[----:B------:R-:W-:-:S03]  /*c650*/  IMAD.WIDE R40, R8, 0x4, R40 ;  /* 0x0000000408287825 */ /* 0x000fc600078e0228 */
[----:B-1----:R-:W4:Y:S04]  /*c660*/  LDL.LU.64 R32, [R1+0x810] ;  /* 0x0008100001207983 */ /* 0x002f280000300a00 */
[----:B------:R-:W-:Y:S04]  /*c670*/  LDGSTS.E [R17+0x4c004], desc[UR48][R28.64], !P3 ;  /* 0x4c0040001c117fae */ /* 0x000fe8000d921870 */
[----:B--2---:R-:W2:Y:S04]  /*c680*/  LDL.LU.64 R30, [R1+0x808] ;  /* 0x00080800011e7983 */ /* 0x004ea80000300a00 */
[----:B------:R-:W-:Y:S01]  /*c690*/  STL.64 [R1+0x8e0], R44 ;  /* 0x0008e02c01007387 */ /* 0x000fe20000100a00 */
[----:B---3--:R-:W-:-:S03]  /*c6a0*/  IMAD.WIDE R34, R8, 0x4, R26 ;  /* 0x0000000408227825 */ /* 0x008fc600078e021a */
[----:B------:R1:W-:Y:S04]  /*c6b0*/  STL.64 [R1+0x8d8], R40 ;  /* 0x0008d82801007387 */ /* 0x0003e80000100a00 */
[----:B------:R-:W3:Y:S01]  /*c6c0*/  LDL.LU.64 R28, [R1+0x800] ;  /* 0x00080000011c7983 */ /* 0x000ee20000300a00 */
[----:B------:R-:W-:-:S03]  /*c6d0*/  IMAD.WIDE R18, R8, 0x4, R18 ;  /* 0x0000000408127825 */ /* 0x000fc600078e0212 */
[----:B------:R-:W-:Y:S04]  /*c6e0*/  STL.64 [R1+0x8d0], R34 ;  /* 0x0008d02201007387 */ /* 0x000fe80000100a00 */
[----:B------:R-:W3:Y:S04]  /*c6f0*/  LDL.LU.64 R26, [R1+0x7f8] ;  /* 0x0007f800011a7983 */ /* 0x000ee80000300a00 */
[----:B------:R-:W-:Y:S04]  /*c700*/  LDGSTS.E [R17+0x40008], desc[UR48][R44.64], !P4 ;  /* 0x400080002c117fae */ /* 0x000fe8000e121870 */
[----:B------:R1:W-:Y:S04]  /*c710*/  STL.64 [R1+0x8c8], R18 ;  /* 0x0008c81201007387 */ /* 0x0003e80000100a00 */
        /* <DEDUP_REMOVED lines=9> */
[----:B------:R-:W1:Y:S01]  /*c7b0*/  LDC R20, c[0x0][0x230] ;  /* 0x00008c00ff147b82 */ /* 0x000e620000000800 */
[----:B------:R-:W-:Y:S02]  /*c7c0*/  ISETP.GE.U32.AND P5, PT, R235, 0x7fffff1a, PT ;  /* 0x7fffff1aeb00780c */ /* 0x000fe40003fa6070 */
[----:B------:R-:W-:Y:S01]  /*c7d0*/  IADD3 R235, R252, -0xa8, RZ ;  /* 0xffffff58fceb7810 */ /* 0x000fe20007ffe0ff */
[----:B------:R-:W-:-:S03]  /*c7e0*/  IMAD.WIDE R42, R8, 0x4, R42 ;  /* 0x00000004082a7825 */ /* 0x000fc600078e022a */
[----:B------:R-:W-:Y:S01]  /*c7f0*/  ISETP.GE.U32.AND P3, PT, R235, 0x7fffff19, PT ;  /* 0x7fffff19eb00780c */ /* 0x000fe20003f66070 */
[C---:B----4-:R-:W-:Y:S01]  /*c800*/  IMAD.WIDE R38, R8.reuse, 0x4, R38 ;  /* 0x0000000408267825 */ /* 0x050fe200078e0226 */
[----:B------:R-:W-:Y:S01]  /*c810*/  STL.64 [R1+0x8c0], R42 ;  /* 0x0008c02a01007387 */ /* 0x000fe20000100a00 */
[----:B------:R-:W4:Y:S02]  /*c820*/  LDC R252, c[0x0][0x230] ;  /* 0x00008c00fffc7b82 */ /* 0x000f240000000800 */
[C---:B------:R-:W-:Y:S01]  /*c830*/  IMAD.WIDE R34, R8.reuse, 0x4, R24 ;  /* 0x0000000408227825 */ /* 0x040fe200078e0218 */
[----:B------:R-:W-:Y:S03]  /*c840*/  LDGSTS.E [R17+0x4000c], desc[UR48][R42.64], !P2 ;  /* 0x4000c0002a117fae */ /* 0x000fe6000d121870 */
[----:B-1----:R-:W-:Y:S01]  /*c850*/  VIADD R235, R21, 0xffffff77 ;  /* 0xffffff7715eb7836 */ /* 0x002fe20000000000 */
[----:B------:R1:W-:Y:S01]  /*c860*/  STL.64 [R1+0x8b8], R38 ;  /* 0x0008b82601007387 */ /* 0x0003e20000100a00 */
[----:B------:R-:W-:-:S03]  /*c870*/  IMAD.WIDE R24, R8, 0x4, R22 ;  /* 0x0000000408187825 */ /* 0x000fc600078e0216 */
[----:B------:R-:W-:Y:S01]  /*c880*/  ISETP.GE.U32.AND P4, PT, R235, 0x7fffff38, PT ;  /* 0x7fffff38eb00780c */ /* 0x000fe20003f86070 */
[----:B------:R-:W4:Y:S01]  /*c890*/  LDL.LU.64 R22, [R1+0x7e0] ;  /* 0x0007e00001167983 */ /* 0x000f220000300a00 */
[----:B------:R-:W-:-:S03]  /*c8a0*/  IADD3 R235, R20, -0x8a, RZ ;  /* 0xffffff7614eb7810 */ /* 0x000fc60007ffe0ff */
[----:B------:R2:W-:Y:S04]  /*c8b0*/  STL.64 [R1+0x8b0], R34 ;  /* 0x0008b02201007387 */ /* 0x0005e80000100a00 */
[----:B------:R-:W4:Y:S04]  /*c8c0*/  LDL.LU.64 R20, [R1+0x7d8] ;  /* 0x0007d80001147983 */ /* 0x000f280000300a00 */
[----:B------:R1:W-:Y:S04]  /*c8d0*/  LDGSTS.E [R17+0x4400c], desc[UR48][R38.64], !P2 ;  /* 0x4400c00026117fae */ /* 0x0003e8000d121870 */
[----:B------:R2:W-:Y:S04]  /*c8e0*/  LDGSTS.E [R17+0x4800c], desc[UR48][R34.64], !P2 ;  /* 0x4800c00022117fae */ /* 0x0005e8000d121870 */
[----:B------:R3:W-:Y:S04]  /*c8f0*/  STL.64 [R1+0x8a8], R24 ;  /* 0x0008a81801007387 */ /* 0x0007e80000100a00 */
[----:B------:R-:W4:Y:S01]  /*c900*/  LDL.LU.64 R44, [R1+0x7d0] ;  /* 0x0007d000012c7983 */ /* 0x000f220000300a00 */
[----:B-1----:R-:W1:Y:S03]  /*c910*/  LDC R39, c[0x0][0x230] ;  /* 0x00008c00ff277b82 */ /* 0x002e660000000800 */
[----:B------:R-:W-:Y:S05]  /*c920*/  LDGSTS.E [R17+0x4c00c], desc[UR48][R24.64], !P2 ;  /* 0x4c00c00018117fae */ /* 0x000fea000d121870 */
[----:B------:R-:W1:Y:S01]  /*c930*/  LDC R38, c[0x0][0x230] ;  /* 0x00008c00ff267b82 */ /* 0x000e620000000800 */
[----:B------:R-:W-:-:S02]  /*c940*/  IMAD.WIDE R42, R8, 0x4, R32 ;  /* 0x00000004082a7825 */ /* 0x000fc400078e0220 */
[----:B------:R-:W4:Y:S02]  /*c950*/  LDL.LU.64 R32, [R1+0x7c8] ;  /* 0x0007c80001207983 */ /* 0x000f240000300a00 */
[C---:B--2---:R-:W-:Y:S02]  /*c960*/  IMAD.WIDE R34, R8.reuse, 0x4, R30 ;  /* 0x0000000408227825 */ /* 0x044fe400078e021e */
[----:B------:R-:W-:Y:S04]  /*c970*/  STL.64 [R1+0x290], R42 ;  /* 0x0002902a01007387 */ /* 0x000fe80000100a00 */
[----:B------:R-:W2:Y:S04]  /*c980*/  LDL.LU.64 R30, [R1+0x7c0] ;  /* 0x0007c000011e7983 */ /* 0x000ea80000300a00 */
[----:B------:R1:W-:Y:S01]  /*c990*/  STL.64 [R1+0x298], R34 ;  /* 0x0002982201007387 */ /* 0x0003e20000100a00 */
[----:B---3--:R-:W-:-:S03]  /*c9a0*/  IMAD.WIDE R28, R8, 0x4, R28 ;  /* 0x00000004081c7825 */ /* 0x008fc600078e021c */
[----:B------:R-:W3:Y:S04]  /*c9b0*/  LDL.LU.64 R24, [R1+0x7b8] ;  /* 0x0007b80001187983 */ /* 0x000ee80000300a00 */
[----:B------:R-:W-:Y:S01]  /*c9c0*/  LDGSTS.E [R17+0x50000], desc[UR48][R42.64], !P1 ;  /* 0x500000002a117fae */ /* 0x000fe2000c921870 */
[----:B------:R-:W-:-:S03]  /*c9d0*/  IMAD.WIDE R26, R8, 0x4, R26 ;  /* 0x00000004081a7825 */ /* 0x000fc600078e021a */
[----:B------:R1:W-:Y:S04]  /*c9e0*/  STL.64 [R1+0x2a8], R28 ;  /* 0x0002a81c01007387 */ /* 0x0003e80000100a00 */
[----:B------:R1:W-:Y:S04]  /*c9f0*/  LDGSTS.E [R17+0x54000], desc[UR48][R34.64], !P1 ;  /* 0x5400000022117fae */ /* 0x0003e8000c921870 */
[----:B------:R1:W-:Y:S04]  /*ca00*/  STL.64 [R1+0x2b0], R26 ;  /* 0x0002b01a01007387 */ /* 0x0003e80000100a00 */
[----:B------:R-:W-:Y:S04]  /*ca10*/  LDGSTS.E [R17+0x58000], desc[UR48][R28.64], !P1 ;  /* 0x580000001c117fae */ /* 0x000fe8000c921870 */
[----:B------:R-:W-:Y:S01]  /*ca20*/  LDGSTS.E [R17+0x5c000], desc[UR48][R26.64], !P1 ;  /* 0x5c0000001a117fae */ /* 0x000fe2000c921870 */
[----:B------:R-:W-:-:S05]  /*ca30*/  IMAD.WIDE R40, R8, 0x4, R40 ;  /* 0x0000000408287825 */ /* 0x000fca00078e0228 */
[----:B------:R-:W-:Y:S01]  /*ca40*/  LDGSTS.E [R17+0x50004], desc[UR48][R40.64], !P6 ;  /* 0x5000400028117fae */ /* 0x000fe2000f121870 */
[----:B-1----:R-:W-:-:S03]  /*ca50*/  IMAD.WIDE R34, R8, 0x4, R18 ;  /* 0x0000000408227825 */ /* 0x002fc600078e0212 */
[----:B------:R-:W3:Y:S04]  /*ca60*/  LDL.LU.64 R18, [R1+0x7b0] ;  /* 0x0007b00001127983 */ /* 0x000ee80000300a00 */
[----:B------:R-:W3:Y:S04]  /*ca70*/  LDL.LU.64 R28, [R1+0x7a8] ;  /* 0x0007a800011c7983 */ /* 0x000ee80000300a00 */
[----:B------:R-:W-:Y:S04]  /*ca80*/  STL.64 [R1+0x2b8], R40 ;  /* 0x0002b82801007387 */ /* 0x000fe80000100a00 */
[----:B------:R-:W3:Y:S04]  /*ca90*/  LDL.LU.64 R26, [R1+0x7a0] ;  /* 0x0007a000011a7983 */ /* 0x000ee80000300a00 */
[----:B------:R1:W-:Y:S04]  /*caa0*/  STL.64 [R1+0x2c8], R34 ;  /* 0x0002c82201007387 */ /* 0x0003e80000100a00 */
[----:B------:R-:W3:Y:S04]  /*cab0*/  LDL.LU.64 R42, [R1+0x798] ;  /* 0x00079800012a7983 */ /* 0x000ee80000300a00 */
[----:B------:R1:W-:Y:S01]  /*cac0*/  LDGSTS.E [R17+0x54004], desc[UR48][R34.64], !P6 ;  /* 0x5400400022117fae */ /* 0x0003e2000f121870 */
[----:B----4-:R-:W-:-:S04]  /*cad0*/  IMAD.WIDE R22, R8, 0x4, R22 ;  /* 0x0000000408167825 */ /* 0x010fc800078e0216 */
[C---:B------:R-:W-:Y:S01]  /*cae0*/  IMAD.WIDE R20, R8.reuse, 0x4, R20 ;  /* 0x0000000408147825 */ /* 0x040fe200078e0214 */
[----:B------:R4:W-:Y:S04]  /*caf0*/  STL.64 [R1+0x2d0], R22 ;  /* 0x0002d01601007387 */ /* 0x0009e80000100a00 */
[----:B------:R4:W-:Y:S04]  /*cb00*/  STL.64 [R1+0x2d8], R20 ;  /* 0x0002d81401007387 */ /* 0x0009e80000100a00 */
[----:B------:R-:W-:Y:S04]  /*cb10*/  LDGSTS.E [R17+0x58004], desc[UR48][R22.64], !P6 ;  /* 0x5800400016117fae */ /* 0x000fe8000f121870 */
[----:B------:R-:W-:Y:S01]  /*cb20*/  LDGSTS.E [R17+0x5c004], desc[UR48][R20.64], !P6 ;  /* 0x5c00400014117fae */ /* 0x000fe2000f121870 */
[----:B-1----:R-:W-:-:S03]  /*cb30*/  IMAD.WIDE R34, R8, 0x4, R44 ;  /* 0x0000000408227825 */ /* 0x002fc600078e022c */
[----:B----4-:R-:W4:Y:S04]  /*cb40*/  LDL.LU.64 R22, [R1+0x818] ;  /* 0x0008180001167983 */ /* 0x010f280000300a00 */
[----:B------:R-:W4:Y:S04]  /*cb50*/  LDL.LU.64 R40, [R1+0x790] ;  /* 0x0007900001287983 */ /* 0x000f280000300a00 */
[----:B------:R-:W4:Y:S04]  /*cb60*/  LDL.LU.64 R20, [R1+0x788] ;  /* 0x0007880001147983 */ /* 0x000f280000300a00 */
[----:B------:R-:W-:Y:S04]  /*cb70*/  STL.64 [R1+0x2e0], R34 ;  /* 0x0002e02201007387 */ /* 0x000fe80000100a00 */
[----:B------:R1:W-:Y:S01]  /*cb80*/  LDGSTS.E [R17+0x50008], desc[UR48][R34.64], !P5 ;  /* 0x5000800022117fae */ /* 0x0003e2000e921870 */
[----:B------:R-:W-:-:S05]  /*cb90*/  IMAD.WIDE R32, R8, 0x4, R32 ;  /* 0x0000000408207825 */ /* 0x000fca00078e0220 */
[----:B------:R-:W-:Y:S04]  /*cba0*/  STL.64 [R1+0x2e8], R32 ;  /* 0x0002e82001007387 */ /* 0x000fe80000100a00 */
[----:B------:R-:W-:Y:S01]  /*cbb0*/  LDGSTS.E [R17+0x54008], desc[UR48][R32.64], !P5 ;  /* 0x5400800020117fae */ /* 0x000fe2000e921870 */
[----:B--2---:R-:W-:-:S05]  /*cbc0*/  IMAD.WIDE R30, R8, 0x4, R30 ;  /* 0x00000004081e7825 */ /* 0x004fca00078e021e */
[----:B------:R-:W-:Y:S01]  /*cbd0*/  STL.64 [R1+0x2f8], R30 ;  /* 0x0002f81e01007387 */ /* 0x000fe20000100a00 */
[----:B---3--:R-:W-:-:S03]  /*cbe0*/  IMAD.WIDE R24, R8, 0x4, R24 ;  /* 0x0000000408187825 */ /* 0x008fc600078e0218 */
[----:B------:R-:W2:Y:S04]  /*cbf0*/  LDL.LU.64 R44, [R1+0x780] ;  /* 0x00078000012c7983 */ /* 0x000ea80000300a00 */
[----:B------:R-:W-:Y:S04]  /*cc00*/  LDGSTS.E [R17+0x58008], desc[UR48][R30.64], !P5 ;  /* 0x580080001e117fae */ /* 0x000fe8000e921870 */
[----:B------:R3:W-:Y:S04]  /*cc10*/  STL.64 [R1+0x300], R24 ;  /* 0x0003001801007387 */ /* 0x0007e80000100a00 */
[----:B------:R-:W-:Y:S04]  /*cc20*/  LDGSTS.E [R17+0x5c008], desc[UR48][R24.64], !P5 ;  /* 0x5c00800018117fae */ /* 0x000fe8000e921870 */
[----:B---3--:R-:W3:Y:S04]  /*cc30*/  LDL.LU.64 R24, [R1+0x778] ;  /* 0x0007780001187983 */ /* 0x008ee80000300a00 */
[----:B------:R-:W3:Y:S04]  /*cc40*/  LDL.LU.64 R30, [R1+0x770] ;  /* 0x00077000011e7983 */ /* 0x000ee80000300a00 */
[----:B------:R-:W3:Y:S01]  /*cc50*/  LDL.LU.64 R32, [R1+0x768] ;  /* 0x0007680001207983 */ /* 0x000ee20000300a00 */
[----:B------:R-:W-:-:S04]  /*cc60*/  IMAD.WIDE R18, R8, 0x4, R18 ;  /* 0x0000000408127825 */ /* 0x000fc800078e0212 */
[C---:B-1----:R-:W-:Y:S01]  /*cc70*/  IMAD.WIDE R34, R8.reuse, 0x4, R28 ;  /* 0x0000000408227825 */ /* 0x042fe200078e021c */
[----:B------:R1:W-:Y:S04]  /*cc80*/  STL.64 [R1+0x310], R18 ;  /* 0x0003101201007387 */ /* 0x0003e80000100a00 */
[----:B------:R-:W-:Y:S01]  /*cc90*/  LDGSTS.E [R17+0x5000c], desc[UR48][R18.64], !P3 ;  /* 0x5000c00012117fae */ /* 0x000fe2000d921870 */
[----:B------:R-:W-:-:S03]  /*cca0*/  IMAD.WIDE R28, R8, 0x4, R26 ;  /* 0x00000004081c7825 */ /* 0x000fc600078e021a */
[----:B------:R4:W-:Y:S04]  /*ccb0*/  STL.64 [R1+0x328], R34 ;  /* 0x0003282201007387 */ /* 0x0009e80000100a00 */
[----:B------:R-:W-:Y:S04]  /*ccc0*/  STL.64 [R1+0x340], R28 ;  /* 0x0003401c01007387 */ /* 0x000fe80000100a00 */
[----:B-1----:R-:W3:Y:S01]  /*ccd0*/  LDL.LU.64 R18, [R1+0x760] ;  /* 0x0007600001127983 */ /* 0x002ee20000300a00 */
[----:B------:R-:W-:-:S03]  /*cce0*/  IMAD.WIDE R26, R8, 0x4, R42 ;  /* 0x00000004081a7825 */ /* 0x000fc600078e022a */
[----:B------:R1:W-:Y:S04]  /*ccf0*/  LDGSTS.E [R17+0x5400c], desc[UR48][R34.64], !P3 ;  /* 0x5400c00022117fae */ /* 0x0003e8000d921870 */
[----:B------:R1:W-:Y:S04]  /*cd00*/  STL.64 [R1+0x358], R26 ;  /* 0x0003581a01007387 */ /* 0x0003e80000100a00 */
[----:B------:R-:W-:Y:S04]  /*cd10*/  LDGSTS.E [R17+0x5800c], desc[UR48][R28.64], !P3 ;  /* 0x5800c0001c117fae */ /* 0x000fe8000d921870 */
[----:B------:R-:W3:Y:S04]  /*cd20*/  LDL.LU.64 R48, [R1+0x758] ;  /* 0x0007580001307983 */ /* 0x000ee80000300a00 */
[----:B------:R-:W-:Y:S01]  /*cd30*/  LDGSTS.E [R17+0x5c00c], desc[UR48][R26.64], !P3 ;  /* 0x5c00c0001a117fae */ /* 0x000fe2000d921870 */
[----:B------:R-:W-:Y:S01]  /*cd40*/  ISETP.GE.U32.AND P2, PT, R235, 0x7fffff37, PT ;  /* 0x7fffff37eb00780c */ /* 0x000fe20003f46070 */
[----:B------:R-:W-:-:S02]  /*cd50*/  VIADD R235, R252, 0xffffff75 ;  /* 0xffffff75fceb7836 */ /* 0x000fc40000000000 */
[----:B------:R-:W3:Y:S01]  /*cd60*/  LDC R252, c[0x0][0x230] ;  /* 0x00008c00fffc7b82 */ /* 0x000ee20000000800 */
[----:B----4-:R-:W-:-:S04]  /*cd70*/  IMAD.WIDE R42, R8, 0x4, R22 ;  /* 0x00000004082a7825 */ /* 0x010fc800078e0216 */
[C---:B------:R-:W-:Y:S01]  /*cd80*/  IMAD.WIDE R40, R8.reuse, 0x4, R40 ;  /* 0x0000000408287825 */ /* 0x040fe200078e0228 */
[----:B------:R-:W-:Y:S03]  /*cd90*/  STL.64 [R1+0x8a0], R42 ;  /* 0x0008a02a01007387 */ /* 0x000fe60000100a00 */
[----:B-1----:R-:W-:Y:S01]  /*cda0*/  IMAD.WIDE R34, R8, 0x4, R20 ;  /* 0x0000000408227825 */ /* 0x002fe200078e0214 */
[----:B------:R-:W4:Y:S04]  /*cdb0*/  LDL.LU.64 R26, [R1+0x750] ;  /* 0x00075000011a7983 */ /* 0x000f280000300a00 */
[----:B------:R1:W-:Y:S04]  /*cdc0*/  STL.64 [R1+0x898], R40 ;  /* 0x0008982801007387 */ /* 0x0003e80000100a00 */
[----:B------:R-:W4:Y:S04]  /*cdd0*/  LDL.LU.64 R22, [R1+0x748] ;  /* 0x0007480001167983 */ /* 0x000f280000300a00 */
[----:B------:R-:W-:Y:S04]  /*cde0*/  LDGSTS.E [R16+0x40000], desc[UR48][R42.64], !P4 ;  /* 0x400000002a107fae */ /* 0x000fe8000e121870 */
[----:B------:R3:W-:Y:S04]  /*cdf0*/  STL.64 [R1+0x890], R34 ;  /* 0x0008902201007387 */ /* 0x0007e80000100a00 */
[----:B------:R1:W-:Y:S04]  /*ce00*/  LDGSTS.E [R16+0x44000], desc[UR48][R40.64], !P4 ;  /* 0x4400000028107fae */ /* 0x0003e8000e121870 */
[----:B------:R-:W4:Y:S04]  /*ce10*/  LDL.LU.64 R20, [R1+0x740] ;  /* 0x0007400001147983 */ /* 0x000f280000300a00 */
[----:B------:R3:W-:Y:S01]  /*ce20*/  LDGSTS.E [R16+0x48000], desc[UR48][R34.64], !P4 ;  /* 0x4800000022107fae */ /* 0x0007e2000e121870 */
[----:B------:R-:W-:-:S02]  /*ce30*/  ISETP.GE.U32.AND P1, PT, R235, 0x7fffff36, PT ;  /* 0x7fffff36eb00780c */ /* 0x000fc40003f26070 */
[----:B------:R-:W-:Y:S01]  /*ce40*/  IADD3 R235, R46, -0x8c, RZ ;  /* 0xffffff742eeb7810 */ /* 0x000fe20007ffe0ff */
[----:B-1----:R-:W1:Y:S08]  /*ce50*/  LDC R41, c[0x0][0x230] ;  /* 0x00008c00ff297b82 */ /* 0x002e700000000800 */
[----:B------:R-:W1:Y:S01]  /*ce60*/  LDC R40, c[0x0][0x230] ;  /* 0x00008c00ff287b82 */ /* 0x000e620000000800 */
[----:B--2---:R-:W-:-:S05]  /*ce70*/  IMAD.WIDE R28, R8, 0x4, R44 ;  /* 0x00000004081c7825 */ /* 0x004fca00078e022c */
[----:B------:R2:W-:Y:S04]  /*ce80*/  STL.64 [R1+0x888], R28 ;  /* 0x0008881c01007387 */ /* 0x0005e80000100a00 */
[----:B------:R-:W4:Y:S04]  /*ce90*/  LDL.LU.64 R42, [R1+0x738] ;  /* 0x00073800012a7983 */ /* 0x000f280000300a00 */
[----:B------:R-:W-:Y:S01]  /*cea0*/  LDGSTS.E [R16+0x4c000], desc[UR48][R28.64], !P4 ;  /* 0x4c0000001c107fae */ /* 0x000fe2000e121870 */
[----:B---3--:R-:W-:-:S04]  /*ceb0*/  IMAD.WIDE R34, R8, 0x4, R24 ;  /* 0x0000000408227825 */ /* 0x008fc800078e0218 */
[C---:B------:R-:W-:Y:S01]  /*cec0*/  IMAD.WIDE R30, R8.reuse, 0x4, R30 ;  /* 0x00000004081e7825 */ /* 0x040fe200078e021e */
[----:B------:R-:W-:Y:S03]  /*ced0*/  STL.64 [R1+0x880], R34 ;  /* 0x0008802201007387 */ /* 0x000fe60000100a00 */
[C---:B------:R-:W-:Y:S01]  /*cee0*/  IMAD.WIDE R24, R8.reuse, 0x4, R32 ;  /* 0x0000000408187825 */ /* 0x040fe200078e0220 */
[----:B------:R-:W3:Y:S04]  /*cef0*/  LDL.LU.64 R46, [R1+0x720] ;  /* 0x00072000012e7983 */ /* 0x000ee80000300a00 */
[----:B------:R-:W-:Y:S04]  /*cf00*/  STL.64 [R1+0x878], R30 ;  /* 0x0008781e01007387 */ /* 0x000fe80000100a00 */
[----:B------:R-:W3:Y:S04]  /*cf10*/  LDL.LU.64 R32, [R1+0x710] ;  /* 0x0007100001207983 */ /* 0x000ee80000300a00 */
[----:B------:R1:W-:Y:S04]  /*cf20*/  STL.64 [R1+0x870], R24 ;  /* 0x0008701801007387 */ /* 0x0003e80000100a00 */
[----:B--2---:R-:W2:Y:S04]  /*cf30*/  LDL.LU.64 R28, [R1+0x700] ;  /* 0x00070000011c7983 */ /* 0x004ea80000300a00 */
[----:B------:R1:W-:Y:S04]  /*cf40*/  LDGSTS.E [R16+0x40004], desc[UR48][R34.64], !P2 ;  /* 0x4000400022107fae */ /* 0x0003e8000d121870 */
[----:B------:R-:W-:Y:S01]  /*cf50*/  LDGSTS.E [R16+0x44004], desc[UR48][R30.64], !P2 ;  /* 0x440040001e107fae */ /* 0x000fe2000d121870 */
[----:B------:R-:W-:-:S03]  /*cf60*/  IMAD.WIDE R18, R8, 0x4, R18 ;  /* 0x0000000408127825 */ /* 0x000fc600078e0212 */
[----:B------:R-:W-:Y:S04]  /*cf70*/  LDGSTS.E [R16+0x48004], desc[UR48][R24.64], !P2 ;  /* 0x4800400018107fae */ /* 0x000fe8000d121870 */
[----:B------:R1:W-:Y:S04]  /*cf80*/  STL.64 [R1+0x868], R18 ;  /* 0x0008681201007387 */ /* 0x0003e80000100a00 */
[----:B------:R-:W2:Y:S04]  /*cf90*/  LDL.LU.64 R44, [R1+0x6e8] ;  /* 0x0006e800012c7983 */ /* 0x000ea80000300a00 */
[----:B-1----:R-:W2:Y:S04]  /*cfa0*/  LDL.LU.64 R24, [R1+0x6d8] ;  /* 0x0006d80001187983 */ /* 0x002ea80000300a00 */
[----:B------:R-:W2:Y:S04]  /*cfb0*/  LDL.LU.64 R30, [R1+0x6c0] ;  /* 0x0006c000011e7983 */ /* 0x000ea80000300a00 */
[----:B------:R-:W-:Y:S04]  /*cfc0*/  LDGSTS.E [R16+0x4c004], desc[UR48][R18.64], !P2 ;  /* 0x4c00400012107fae */ /* 0x000fe8000d121870 */
[----:B------:R-:W2:Y:S01]  /*cfd0*/  LDL.LU.64 R18, [R1+0x6b0] ;  /* 0x0006b00001127983 */ /* 0x000ea20000300a00 */
[----:B------:R-:W-:Y:S01]  /*cfe0*/  ISETP.GE.U32.AND P6, PT, R235, 0x7fffff35, PT ;  /* 0x7fffff35eb00780c */ /* 0x000fe20003fc6070 */
[----:B------:R-:W-:-:S02]  /*cff0*/  VIADD R235, R39, 0xffffff57 ;  /* 0xffffff5727eb7836 */ /* 0x000fc40000000000 */
[----:B------:R-:W1:Y:S03]  /*d000*/  LDC R39, c[0x0][0x230] ;  /* 0x00008c00ff277b82 */ /* 0x000e660000000800 */
[----:B------:R-:W-:Y:S02]  /*d010*/  ISETP.GE.U32.AND P5, PT, R235, 0x7fffff18, PT ;  /* 0x7fffff18eb00780c */ /* 0x000fe40003fa6070 */
[----:B------:R-:W-:-:S03]  /*d020*/  IADD3 R235, R38, -0xaa, RZ ;  /* 0xffffff5626eb7810 */ /* 0x000fc60007ffe0ff */
[----:B------:R-:W1:Y:S01]  /*d030*/  LDC R38, c[0x0][0x230] ;  /* 0x00008c00ff267b82 */ /* 0x000e620000000800 */
[----:B------:R-:W-:Y:S01]  /*d040*/  ISETP.GE.U32.AND P3, PT, R235, 0x7fffff17, PT ;  /* 0x7fffff17eb00780c */ /* 0x000fe20003f66070 */
[----:B------:R-:W-:-:S04]  /*d050*/  IMAD.WIDE R34, R8, 0x4, R48 ;  /* 0x0000000408227825 */ /* 0x000fc800078e0230 */
[----:B------:R-:W-:Y:S02]  /*d060*/  VIADD R235, R252, 0xffffff55 ;  /* 0xffffff55fceb7836 */ /* 0x000fe40000000000 */
[C---:B----4-:R-:W-:Y:S01]  /*d070*/  IMAD.WIDE R26, R8.reuse, 0x4, R26 ;  /* 0x00000004081a7825 */ /* 0x050fe200078e021a */
[----:B------:R-:W-:Y:S01]  /*d080*/  STL.64 [R1+0x860], R34 ;  /* 0x0008602201007387 */ /* 0x000fe20000100a00 */
[----:B------:R-:W4:Y:S02]  /*d090*/  LDC R252, c[0x0][0x230] ;  /* 0x00008c00fffc7b82 */ /* 0x000f240000000800 */
[----:B------:R-:W-:Y:S01]  /*d0a0*/  IMAD.WIDE R22, R8, 0x4, R22 ;  /* 0x0000000408167825 */ /* 0x000fe200078e0216 */
[----:B------:R-:W-:Y:S01]  /*d0b0*/  ISETP.GE.U32.AND P4, PT, R235, 0x7fffff16, PT ;  /* 0x7fffff16eb00780c */ /* 0x000fe20003f86070 */
[----:B------:R1:W-:Y:S02]  /*d0c0*/  STL.64 [R1+0x858], R26 ;  /* 0x0008581a01007387 */ /* 0x0003e40000100a00 */
[----:B-1----:R-:W-:-:S02]  /*d0d0*/  IADD3 R235, R39, -0xac, RZ ;  /* 0xffffff5427eb7810 */ /* 0x002fc40007ffe0ff */
[----:B------:R3:W-:Y:S04]  /*d0e0*/  LDGSTS.E [R16+0x40008], desc[UR48][R34.64], !P1 ;  /* 0x4000800022107fae */ /* 0x0007e8000c921870 */
[----:B------:R1:W-:Y:S01]  /*d0f0*/  STL.64 [R1+0x850], R22 ;  /* 0x0008501601007387 */ /* 0x0003e20000100a00 */
[----:B------:R-:W-:-:S03]  /*d100*/  IMAD.WIDE R20, R8, 0x4, R20 ;  /* 0x0000000408147825 */ /* 0x000fc600078e0214 */
[----:B------:R-:W-:Y:S01]  /*d110*/  LDGSTS.E [R16+0x44008], desc[UR48][R26.64], !P1 ;  /* 0x440080001a107fae */ /* 0x000fe2000c921870 */
[----:B------:R-:W-:-:S03]  /*d120*/  ISETP.GE.U32.AND P2, PT, R235, 0x7fffff15, PT ;  /* 0x7fffff15eb00780c */ /* 0x000fc60003f46070 */
[----:B------:R1:W-:Y:S01]  /*d130*/  STL.64 [R1+0x848], R20 ;  /* 0x0008481401007387 */ /* 0x0003e20000100a00 */
[----:B------:R-:W-:-:S03]  /*d140*/  VIADD R235, R38, 0xffffff73 ;  /* 0xffffff7326eb7836 */ /* 0x000fc60000000000 */
[----:B------:R-:W-:Y:S04]  /*d150*/  LDGSTS.E [R16+0x48008], desc[UR48][R22.64], !P1 ;  /* 0x4800800016107fae */ /* 0x000fe8000c921870 */
[----:B------:R-:W4:Y:S04]  /*d160*/  LDL.LU.64 R26, [R1+0x6a0] ;  /* 0x0006a000011a7983 */ /* 0x000f280000300a00 */
[----:B------:R-:W-:Y:S04]  /*d170*/  LDGSTS.E [R16+0x4c008], desc[UR48][R20.64], !P1 ;  /* 0x4c00800014107fae */ /* 0x000fe8000c921870 */
[----:B-1----:R-:W4:Y:S04]  /*d180*/  LDL.LU.64 R22, [R1+0x690] ;  /* 0x0006900001167983 */ /* 0x002f280000300a00 */
[----:B------:R-:W4:Y:S04]  /*d190*/  LDL.LU.64 R38, [R1+0x680] ;  /* 0x0006800001267983 */ /* 0x000f280000300a00 */
[----:B------:R-:W4:Y:S01]  /*d1a0*/  LDL.LU.64 R20, [R1+0x670] ;  /* 0x0006700001147983 */ /* 0x000f220000300a00 */
[----:B------:R-:W-:-:S05]  /*d1b0*/  IMAD.WIDE R42, R8, 0x4, R42 ;  /* 0x00000004082a7825 */ /* 0x000fca00078e022a */
[----:B------:R1:W-:Y:S04]  /*d1c0*/  STL.64 [R1+0x840], R42 ;  /* 0x0008402a01007387 */ /* 0x0003e80000100a00 */
[----:B------:R1:W-:Y:S01]  /*d1d0*/  LDGSTS.E [R16+0x4000c], desc[UR48][R42.64], !P6 ;  /* 0x4000c0002a107fae */ /* 0x0003e2000f121870 */
[C---:B---3--:R-:W-:Y:S01]  /*d1e0*/  IMAD.WIDE R34, R8.reuse, 0x4, R46 ;  /* 0x0000000408227825 */ /* 0x048fe200078e022e */
[----:B-1----:R-:W1:Y:S03]  /*d1f0*/  LDC R42, c[0x0][0x230] ;  /* 0x00008c00ff2a7b82 */ /* 0x002e660000000800 */
[C---:B------:R-:W-:Y:S01]  /*d200*/  IMAD.WIDE R32, R8.reuse, 0x4, R32 ;  /* 0x0000000408207825 */ /* 0x040fe200078e0220 */
[----:B------:R-:W-:Y:S04]  /*d210*/  STL.64 [R1+0x838], R34 ;  /* 0x0008382201007387 */ /* 0x000fe80000100a00 */
[----:B------:R3:W-:Y:S01]  /*d220*/  LDGSTS.E [R16+0x4400c], desc[UR48][R34.64], !P6 ;  /* 0x4400c00022107fae */ /* 0x0007e2000f121870 */
[----:B--2---:R-:W-:-:S03]  /*d230*/  IMAD.WIDE R28, R8, 0x4, R28 ;  /* 0x00000004081c7825 */ /* 0x004fc600078e021c */
[----:B------:R2:W-:Y:S04]  /*d240*/  STL.64 [R1+0x830], R32 ;  /* 0x0008302001007387 */ /* 0x0005e80000100a00 */
[----:B------:R1:W-:Y:S04]  /*d250*/  STL.64 [R1+0x828], R28 ;  /* 0x0008281c01007387 */ /* 0x0003e80000100a00 */
[----:B------:R-:W-:Y:S04]  /*d260*/  LDGSTS.E [R16+0x4800c], desc[UR48][R32.64], !P6 ;  /* 0x4800c00020107fae */ /* 0x000fe8000f121870 */
[----:B------:R1:W-:Y:S01]  /*d270*/  LDGSTS.E [R16+0x4c00c], desc[UR48][R28.64], !P6 ;  /* 0x4c00c0001c107fae */ /* 0x0003e2000f121870 */
[----:B------:R-:W-:-:S03]  /*d280*/  IMAD.WIDE R44, R8, 0x4, R44 ;  /* 0x00000004082c7825 */ /* 0x000fc600078e022c */
[----:B--2---:R-:W2:Y:S01]  /*d290*/  LDL.LU.64 R32, [R1+0x660] ;  /* 0x0006600001207983 */ /* 0x004ea20000300a00 */
[----:B---3--:R-:W-:-:S03]  /*d2a0*/  IMAD.WIDE R34, R8, 0x4, R24 ;  /* 0x0000000408227825 */ /* 0x008fc600078e0218 */
[----:B------:R3:W-:Y:S01]  /*d2b0*/  STL.64 [R1+0x6e0], R44 ;  /* 0x0006e02c01007387 */ /* 0x0007e20000100a00 */
[----:B------:R-:W-:-:S03]  /*d2c0*/  IMAD.WIDE R30, R8, 0x4, R30 ;  /* 0x00000004081e7825 */ /* 0x000fc600078e021e */
[----:B------:R-:W2:Y:S04]  /*d2d0*/  LDL.LU.64 R48, [R1+0x650] ;  /* 0x0006500001307983 */ /* 0x000ea80000300a00 */
[----:B------:R-:W-:Y:S04]  /*d2e0*/  STL.64 [R1+0x6d0], R34 ;  /* 0x0006d02201007387 */ /* 0x000fe80000100a00 */
[----:B------:R-:W2:Y:S04]  /*d2f0*/  LDL.LU.64 R24, [R1+0x640] ;  /* 0x0006400001187983 */ /* 0x000ea80000300a00 */
[----:B------:R3:W-:Y:S01]  /*d300*/  STL.64 [R1+0x6c8], R30 ;  /* 0x0006c81e01007387 */ /* 0x0007e20000100a00 */
[----:B-1----:R-:W-:-:S03]  /*d310*/  IMAD.WIDE R28, R8, 0x4, R18 ;  /* 0x00000004081c7825 */ /* 0x002fc600078e0212 */
[----:B------:R3:W-:Y:S04]  /*d320*/  LDGSTS.E [R16+0x50000], desc[UR48][R44.64], !P5 ;  /* 0x500000002c107fae */ /* 0x0007e8000e921870 */
[----:B------:R-:W2:Y:S04]  /*d330*/  LDL.LU.64 R18, [R1+0x630] ;  /* 0x0006300001127983 */ /* 0x000ea80000300a00 */
[----:B------:R1:W-:Y:S04]  /*d340*/  LDGSTS.E [R16+0x54000], desc[UR48][R34.64], !P5 ;  /* 0x5400000022107fae */ /* 0x0003e8000e921870 */
[----:B------:R1:W-:Y:S01]  /*d350*/  STL.64 [R1+0x6c0], R28 ;  /* 0x0006c01c01007387 */ /* 0x0003e20000100a00 */
[----:B------:R-:W-:Y:S01]  /*d360*/  ISETP.GE.U32.AND P1, PT, R235, 0x7fffff34, PT ;  /* 0x7fffff34eb00780c */ /* 0x000fe20003f26070 */
[----:B---3--:R-:W3:Y:S02]  /*d370*/  LDC R45, c[0x0][0x230] ;  /* 0x00008c00ff2d7b82 */ /* 0x008ee40000000800 */
[----:B------:R-:W-:Y:S01]  /*d380*/  LDGSTS.E [R16+0x58000], desc[UR48][R30.64], !P5 ;  /* 0x580000001e107fae */ /* 0x000fe2000e921870 */
[----:B------:R-:W-:-:S03]  /*d390*/  IADD3 R235, R41, -0x8e, RZ ;  /* 0xffffff7229eb7810 */ /* 0x000fc60007ffe0ff */
[----:B------:R1:W-:Y:S02]  /*d3a0*/  LDGSTS.E [R16+0x5c000], desc[UR48][R28.64], !P5 ;  /* 0x5c0000001c107fae */ /* 0x0003e4000e921870 */
[----:B------:R-:W3:Y:S02]  /*d3b0*/  LDC R44, c[0x0][0x230] ;  /* 0x00008c00ff2c7b82 */ /* 0x000ee40000000800 */
[----:B------:R-:W3:Y:S01]  /*d3c0*/  LDL.LU.64 R30, [R1+0x620] ;  /* 0x00062000011e7983 */ /* 0x000ee20000300a00 */
[----:B------:R-:W-:Y:S01]  /*d3d0*/  ISETP.GE.U32.AND P6, PT, R235, 0x7fffff33, PT ;  /* 0x7fffff33eb00780c */ /* 0x000fe20003fc6070 */
[----:B----4-:R-:W-:-:S04]  /*d3e0*/  VIADD R235, R252, 0xffffff71 ;  /* 0xffffff71fceb7836 */ /* 0x010fc80000000000 */
[----:B------:R-:W4:Y:S01]  /*d3f0*/  LDC R252, c[0x0][0x230] ;  /* 0x00008c00fffc7b82 */ /* 0x000f220000000800 */
[----:B------:R-:W-:Y:S02]  /*d400*/  ISETP.GE.U32.AND P5, PT, R235, 0x7fffff32, PT ;  /* 0x7fffff32eb00780c */ /* 0x000fe40003fa6070 */
[----:B------:R-:W-:Y:S01]  /*d410*/  IADD3 R235, R40, -0x90, RZ ;  /* 0xffffff7028eb7810 */ /* 0x000fe20007ffe0ff */
[----:B-1----:R-:W-:-:S05]  /*d420*/  IMAD.WIDE R34, R8, 0x4, R26 ;  /* 0x0000000408227825 */ /* 0x002fca00078e021a */
[----:B------:R-:W-:Y:S01]  /*d430*/  STL.64 [R1+0x6b8], R34 ;  /* 0x0006b82201007387 */ /* 0x000fe20000100a00 */
[----:B------:R-:W-:-:S03]  /*d440*/  IMAD.WIDE R28, R8, 0x4, R22 ;  /* 0x00000004081c7825 */ /* 0x000fc600078e0216 */
[----:B------:R1:W-:Y:S01]  /*d450*/  LDGSTS.E [R16+0x50004], desc[UR48][R34.64], !P3 ;  /* 0x5000400022107fae */ /* 0x0003e2000d921870 */
[----:B------:R-:W-:-:S03]  /*d460*/  IMAD.WIDE R26, R8, 0x4, R38 ;  /* 0x00000004081a7825 */ /* 0x000fc600078e0226 */
[----:B------:R-:W-:Y:S04]  /*d470*/  LDGSTS.E [R16+0x54004], desc[UR48][R28.64], !P3 ;  /* 0x540040001c107fae */ /* 0x000fe8000d921870 */
[----:B------:R-:W4:Y:S01]  /*d480*/  LDL.LU.64 R38, [R1+0x610] ;  /* 0x0006100001267983 */ /* 0x000f220000300a00 */
[----:B------:R-:W-:-:S03]  /*d490*/  IMAD.WIDE R20, R8, 0x4, R20 ;  /* 0x0000000408147825 */ /* 0x000fc600078e0214 */
[----:B------:R1:W-:Y:S04]  /*d4a0*/  STL.64 [R1+0x6b0], R28 ;  /* 0x0006b01c01007387 */ /* 0x0003e80000100a00 */
[----:B------:R-:W4:Y:S04]  /*d4b0*/  LDL.LU.64 R46, [R1+0x600] ;  /* 0x00060000012e7983 */ /* 0x000f280000300a00 */
[----:B------:R2:W-:Y:S04]  /*d4c0*/  STL.64 [R1+0x6a8], R26 ;  /* 0x0006a81a01007387 */ /* 0x0005e80000100a00 */
[----:B------:R-:W4:Y:S04]  /*d4d0*/  LDL.LU.64 R22, [R1+0x5f0] ;  /* 0x0005f00001167983 */ /* 0x000f280000300a00 */
[----:B------:R2:W-:Y:S04]  /*d4e0*/  STL.64 [R1+0x6a0], R20 ;  /* 0x0006a01401007387 */ /* 0x0005e80000100a00 */
[----:B-1----:R-:W4:Y:S04]  /*d4f0*/  LDL.LU.64 R28, [R1+0x5e0] ;  /* 0x0005e000011c7983 */ /* 0x002f280000300a00 */
[----:B------:R-:W-:Y:S04]  /*d500*/  LDGSTS.E [R16+0x58004], desc[UR48][R26.64], !P3 ;  /* 0x580040001a107fae */ /* 0x000fe8000d921870 */
[----:B------:R-:W-:Y:S01]  /*d510*/  LDGSTS.E [R16+0x5c004], desc[UR48][R20.64], !P3 ;  /* 0x5c00400014107fae */ /* 0x000fe2000d921870 */
[----:B------:R-:W-:Y:S01]  /*d520*/  ISETP.GE.U32.AND P3, PT, R235, 0x7fffff31, PT ;  /* 0x7fffff31eb00780c */ /* 0x000fe20003f66070 */
[----:B------:R-:W-:-:S02]  /*d530*/  VIADD R235, R42, 0xffffff53 ;  /* 0xffffff532aeb7836 */ /* 0x000fc40000000000 */
[C---:B--2---:R-:W-:Y:S02]  /*d540*/  IMAD.WIDE R40, R8.reuse, 0x4, R32 ;  /* 0x0000000408287825 */ /* 0x044fe400078e0220 */
[----:B------:R-:W2:Y:S04]  /*d550*/  LDL.LU.64 R32, [R1+0x5d0] ;  /* 0x0005d00001207983 */ /* 0x000ea80000300a00 */
[----:B------:R-:W2:Y:S01]  /*d560*/  LDL.LU.64 R26, [R1+0x5c0] ;  /* 0x0005c000011a7983 */ /* 0x000ea20000300a00 */
[----:B------:R-:W-:-:S03]  /*d570*/  IMAD.WIDE R34, R8, 0x4, R48 ;  /* 0x0000000408227825 */ /* 0x000fc600078e0230 */
[----:B------:R3:W-:Y:S04]  /*d580*/  STL.64 [R1+0x698], R40 ;  /* 0x0006982801007387 */ /* 0x0007e80000100a00 */
[----:B------:R-:W2:Y:S01]  /*d590*/  LDL.LU.64 R20, [R1+0x5b0] ;  /* 0x0005b00001147983 */ /* 0x000ea20000300a00 */
[----:B------:R-:W-:-:S03]  /*d5a0*/  IMAD.WIDE R24, R8, 0x4, R24 ;  /* 0x0000000408187825 */ /* 0x000fc600078e0218 */
[----:B------:R-:W-:Y:S04]  /*d5b0*/  STL.64 [R1+0x690], R34 ;  /* 0x0006902201007387 */ /* 0x000fe80000100a00 */
[----:B------:R3:W-:Y:S01]  /*d5c0*/  LDGSTS.E [R16+0x50008], desc[UR48][R40.64], !P4 ;  /* 0x5000800028107fae */ /* 0x0007e2000e121870 */
[----:B------:R-:W-:-:S03]  /*d5d0*/  IMAD.WIDE R18, R8, 0x4, R18 ;  /* 0x0000000408127825 */ /* 0x000fc600078e0212 */
[----:B------:R1:W-:Y:S04]  /*d5e0*/  STL.64 [R1+0x688], R24 ;  /* 0x0006881801007387 */ /* 0x0003e80000100a00 */
[----:B------:R1:W-:Y:S04]  /*d5f0*/  STL.64 [R1+0x680], R18 ;  /* 0x0006801201007387 */ /* 0x0003e80000100a00 */
[----:B------:R4:W-:Y:S04]  /*d600*/  LDGSTS.E [R16+0x54008], desc[UR48][R34.64], !P4 ;  /* 0x5400800022107fae */ /* 0x0009e8000e121870 */
[----:B------:R-:W2:Y:S04]  /*d610*/  LDL.LU.64 R42, [R1+0x5a0] ;  /* 0x0005a000012a7983 */ /* 0x000ea80000300a00 */
[----:B------:R-:W-:Y:S04]  /*d620*/  LDGSTS.E [R16+0x58008], desc[UR48][R24.64], !P4 ;  /* 0x5800800018107fae */ /* 0x000fe8000e121870 */
[----:B------:R-:W-:Y:S01]  /*d630*/  LDGSTS.E [R16+0x5c008], desc[UR48][R18.64], !P4 ;  /* 0x5c00800012107fae */ /* 0x000fe2000e121870 */
[----:B---3--:R-:W-:-:S03]  /*d640*/  IMAD.WIDE R40, R8, 0x4, R30 ;  /* 0x0000000408287825 */ /* 0x008fc600078e021e */
[----:B-1----:R-:W3:Y:S04]  /*d650*/  LDL.LU.64 R24, [R1+0x590] ;  /* 0x0005900001187983 */ /* 0x002ee80000300a00 */
[----:B------:R-:W3:Y:S04]  /*d660*/  LDL.LU.64 R18, [R1+0x580] ;  /* 0x0005800001127983 */ /* 0x000ee80000300a00 */
[----:B------:R1:W-:Y:S04]  /*d670*/  STL.64 [R1+0x678], R40 ;  /* 0x0006782801007387 */ /* 0x0003e80000100a00 */
[----:B------:R-:W3:Y:S04]  /*d680*/  LDL.LU.64 R30, [R1+0x570] ;  /* 0x00057000011e7983 */ /* 0x000ee80000300a00 */
[----:B------:R1:W-:Y:S01]  /*d690*/  LDGSTS.E [R16+0x5000c], desc[UR48][R40.64], !P2 ;  /* 0x5000c00028107fae */ /* 0x0003e2000d121870 */
[----:B----4-:R-:W-:-:S04]  /*d6a0*/  IMAD.WIDE R38, R8, 0x4, R38 ;  /* 0x0000000408267825 */ /* 0x010fc800078e0226 */
[C---:B------:R-:W-:Y:S01]  /*d6b0*/  IMAD.WIDE R34, R8.reuse, 0x4, R46 ;  /* 0x0000000408227825 */ /* 0x040fe200078e022e */
[----:B------:R-:W-:Y:S03]  /*d6c0*/  STL.64 [R1+0x670], R38 ;  /* 0x0006702601007387 */ /* 0x000fe60000100a00 */
[C---:B------:R-:W-:Y:S01]  /*d6d0*/  IMAD.WIDE R22, R8.reuse, 0x4, R22 ;  /* 0x0000000408167825 */ /* 0x040fe200078e0216 */
[----:B------:R-:W-:Y:S03]  /*d6e0*/  LDGSTS.E [R16+0x5400c], desc[UR48][R38.64], !P2 ;  /* 0x5400c00026107fae */ /* 0x000fe6000d121870 */
[C---:B--2---:R-:W-:Y:S01]  /*d6f0*/  IMAD.WIDE R32, R8.reuse, 0x4, R32 ;  /* 0x0000000408207825 */ /* 0x044fe200078e0220 */
[----:B------:R2:W-:Y:S03]  /*d700*/  STL.64 [R1+0x668], R34 ;  /* 0x0006682201007387 */ /* 0x0005e60000100a00 */
[C---:B------:R-:W-:Y:S01]  /*d710*/  IMAD.WIDE R26, R8.reuse, 0x4, R26 ;  /* 0x00000004081a7825 */ /* 0x040fe200078e021a */
[----:B------:R2:W-:Y:S03]  /*d720*/  LDGSTS.E [R16+0x5800c], desc[UR48][R34.64], !P2 ;  /* 0x5800c00022107fae */ /* 0x0005e6000d121870 */
[C---:B------:R-:W-:Y:S01]  /*d730*/  IMAD.WIDE R20, R8.reuse, 0x4, R20 ;  /* 0x0000000408147825 */ /* 0x040fe200078e0214 */
[----:B------:R4:W-:Y:S03]  /*d740*/  STL.64 [R1+0x660], R22 ;  /* 0x0006601601007387 */ /* 0x0009e60000100a00 */
[C---:B------:R-:W-:Y:S01]  /*d750*/  IMAD.WIDE R42, R8.reuse, 0x4, R42 ;  /* 0x00000004082a7825 */ /* 0x040fe200078e022a */
[----:B------:R-:W-:Y:S01]  /*d760*/  LDGSTS.E [R16+0x5c00c], desc[UR48][R22.64], !P2 ;  /* 0x5c00c00016107fae */ /* 0x000fe2000d121870 */
[----:B------:R-:W-:Y:S01]  /*d770*/  ISETP.GE.U32.AND P4, PT, R235, 0x7fffff14, PT ;  /* 0x7fffff14eb00780c */ /* 0x000fe20003f86070 */
[----:B-1----:R-:W1:Y:S01]  /*d780*/  LDC R41, c[0x0][0x230] ;  /* 0x00008c00ff297b82 */ /* 0x002e620000000800 */
[----:B--2---:R-:W-:-:S05]  /*d790*/  IMAD.WIDE R34, R8, 0x4, R28 ;  /* 0x0000000408227825 */ /* 0x004fca00078e021c */
[----:B------:R3:W-:Y:S02]  /*d7a0*/  LDGSTS.E [R15+0x40000], desc[UR48][R34.64], !P1 ;  /* 0x40000000220f7fae */ /* 0x0007e4000c921870 */
[----:B------:R-:W2:Y:S02]  /*d7b0*/  LDC R40, c[0x0][0x230] ;  /* 0x00008c00ff287b82 */ /* 0x000ea40000000800 */
[----:B----4-:R-:W4:Y:S04]  /*d7c0*/  LDL.LU.64 R22, [R1+0x560] ;  /* 0x0005600001167983 */ /* 0x010f280000300a00 */
[----:B------:R-:W2:Y:S04]  /*d7d0*/  LDL.LU.64 R38, [R1+0x550] ;  /* 0x0005500001267983 */ /* 0x000ea80000300a00 */
[----:B------:R3:W-:Y:S04]  /*d7e0*/  STL.64 [R1+0x820], R34 ;  /* 0x0008202201007387 */ /* 0x0007e80000100a00 */
[----:B------:R-:W2:Y:S04]  /*d7f0*/  LDL.LU.64 R46, [R1+0x540] ;  /* 0x00054000012e7983 */ /* 0x000ea80000300a00 */
[----:B------:R-:W-:Y:S04]  /*d800*/  STL.64 [R1+0x818], R32 ;  /* 0x0008182001007387 */ /* 0x000fe80000100a00 */
[----:B------:R-:W2:Y:S01]  /*d810*/  LDL.LU.64 R28, [R1+0x530] ;  /* 0x00053000011c7983 */ /* 0x000ea20000300a00 */
[----:B---3--:R-:W-:-:S03]  /*d820*/  IMAD.WIDE R34, R8, 0x4, R24 ;  /* 0x0000000408227825 */ /* 0x008fc600078e0218 */
[----:B------:R-:W-:Y:S04]  /*d830*/  LDGSTS.E [R15+0x44000], desc[UR48][R32.64], !P1 ;  /* 0x44000000200f7fae */ /* 0x000fe8000c921870 */
[----:B------:R3:W-:Y:S04]  /*d840*/  STL.64 [R1+0x810], R26 ;  /* 0x0008101a01007387 */ /* 0x0007e80000100a00 */
[----:B------:R3:W-:Y:S01]  /*d850*/  LDGSTS.E [R15+0x48000], desc[UR48][R26.64], !P1 ;  /* 0x480000001a0f7fae */ /* 0x0007e2000c921870 */
[----:B------:R-:W-:-:S03]  /*d860*/  IMAD.WIDE R24, R8, 0x4, R30 ;  /* 0x0000000408187825 */ /* 0x000fc600078e021e */
[----:B------:R1:W-:Y:S04]  /*d870*/  STL.64 [R1+0x808], R20 ;  /* 0x0008081401007387 */ /* 0x0003e80000100a00 */
[----:B------:R-:W-:Y:S01]  /*d880*/  LDGSTS.E [R15+0x4c000], desc[UR48][R20.64], !P1 ;  /* 0x4c000000140f7fae */ /* 0x000fe2000c921870 */
[----:B---3--:R-:W-:Y:S01]  /*d890*/  IMAD.WIDE R26, R8, 0x4, R18 ;  /* 0x00000004081a7825 */ /* 0x008fe200078e0212 */
[----:B------:R-:W-:Y:S02]  /*d8a0*/  IADD3 R235, R45, -0xae, RZ ;  /* 0xffffff522deb7810 */ /* 0x000fe40007ffe0ff */
[----:B------:R-:W-:Y:S04]  /*d8b0*/  LDGSTS.E [R15+0x40004], desc[UR48][R42.64], !P6 ;  /* 0x400040002a0f7fae */ /* 0x000fe8000f121870 */
[----:B-1----:R-:W3:Y:S04]  /*d8c0*/  LDL.LU.64 R20, [R1+0x520] ;  /* 0x0005200001147983 */ /* 0x002ee80000300a00 */
[----:B------:R-:W3:Y:S04]  /*d8d0*/  LDL.LU.64 R32, [R1+0x510] ;  /* 0x0005100001207983 */ /* 0x000ee80000300a00 */
[----:B------:R-:W-:Y:S04]  /*d8e0*/  STL.64 [R1+0x800], R42 ;  /* 0x0008002a01007387 */ /* 0x000fe80000100a00 */
[----:B------:R-:W3:Y:S04]  /*d8f0*/  LDL.LU.64 R30, [R1+0x500] ;  /* 0x00050000011e7983 */ /* 0x000ee80000300a00 */
[----:B------:R-:W-:Y:S04]  /*d900*/  STL.64 [R1+0x7f8], R34 ;  /* 0x0007f82201007387 */ /* 0x000fe80000100a00 */
[----:B------:R-:W3:Y:S01]  /*d910*/  LDL.LU.64 R18, [R1+0x4f0] ;  /* 0x0004f00001127983 */ /* 0x000ee20000300a00 */
[----:B------:R-:W-:Y:S01]  /*d920*/  ISETP.GE.U32.AND P2, PT, R235, 0x7fffff13, PT ;  /* 0x7fffff13eb00780c */ /* 0x000fe20003f46070 */
[----:B------:R-:W-:-:S02]  /*d930*/  VIADD R235, R252, 0xffffff51 ;  /* 0xffffff51fceb7836 */ /* 0x000fc40000000000 */
[----:B------:R1:W-:Y:S01]  /*d940*/  STL.64 [R1+0x7f0], R26 ;  /* 0x0007f01a01007387 */ /* 0x0003e20000100a00 */
[----:B------:R-:W3:Y:S02]  /*d950*/  LDC R252, c[0x0][0x230] ;  /* 0x00008c00fffc7b82 */ /* 0x000ee40000000800 */
[----:B------:R-:W-:Y:S01]  /*d960*/  ISETP.GE.U32.AND P1, PT, R235, 0x7fffff12, PT ;  /* 0x7fffff12eb00780c */ /* 0x000fe20003f26070 */
[----:B------:R2:W-:Y:S01]  /*d970*/  LDGSTS.E [R15+0x44004], desc[UR48][R34.64], !P6 ;  /* 0x44004000220f7fae */ /* 0x0005e2000f121870 */
[----:B------:R-:W-:-:S03]  /*d980*/  IADD3 R235, R44, -0xb0, RZ ;  /* 0xffffff502ceb7810 */ /* 0x000fc60007ffe0ff */
[----:B------:R2:W-:Y:S04]  /*d990*/  STL.64 [R1+0x7e8], R24 ;  /* 0x0007e81801007387 */ /* 0x0005e80000100a00 */
[----:B------:R-:W-:Y:S04]  /*d9a0*/  LDGSTS.E [R15+0x48004], desc[UR48][R26.64], !P6 ;  /* 0x480040001a0f7fae */ /* 0x000fe8000f121870 */
[----:B------:R-:W-:Y:S04]  /*d9b0*/  LDGSTS.E [R15+0x4c004], desc[UR48][R24.64], !P6 ;  /* 0x4c004000180f7fae */ /* 0x000fe8000f121870 */
[----:B-1----:R-:W3:Y:S04]  /*d9c0*/  LDL.LU.64 R26, [R1+0x4e0] ;  /* 0x0004e000011a7983 */ /* 0x002ee80000300a00 */
[----:B------:R-:W3:Y:S01]  /*d9d0*/  LDL.LU.64 R42, [R1+0x4d0] ;  /* 0x0004d000012a7983 */ /* 0x000ee20000300a00 */
[----:B----4-:R-:W-:-:S04]  /*d9e0*/  IMAD.WIDE R44, R8, 0x4, R22 ;  /* 0x00000004082c7825 */ /* 0x010fc800078e0216 */
[C---:B--2---:R-:W-:Y:S01]  /*d9f0*/  IMAD.WIDE R38, R8.reuse, 0x4, R38 ;  /* 0x0000000408267825 */ /* 0x044fe200078e0226 */
[----:B------:R1:W-:Y:S04]  /*da00*/  STL.64 [R1+0x7e0], R44 ;  /* 0x0007e02c01007387 */ /* 0x0003e80000100a00 */
[----:B------:R-:W2:Y:S01]  /*da10*/  LDL.LU.64 R24, [R1+0x4c0] ;  /* 0x0004c00001187983 */ /* 0x000ea20000300a00 */
[----:B------:R-:W-:-:S03]  /*da20*/  IMAD.WIDE R34, R8, 0x4, R46 ;  /* 0x0000000408227825 */ /* 0x000fc600078e022e */
[----:B------:R4:W-:Y:S01]  /*da30*/  STL.64 [R1+0x7d8], R38 ;  /* 0x0007d82601007387 */ /* 0x0009e20000100a00 */
[----:B------:R-:W2:Y:S03]  /*da40*/  LDC R46, c[0x0][0x230] ;  /* 0x00008c00ff2e7b82 */ /* 0x000ea60000000800 */
[----:B------:R-:W-:Y:S01]  /*da50*/  LDGSTS.E [R15+0x40008], desc[UR48][R44.64], !P5 ;  /* 0x400080002c0f7fae */ /* 0x000fe2000e921870 */
[----:B------:R-:W-:-:S03]  /*da60*/  IMAD.WIDE R28, R8, 0x4, R28 ;  /* 0x00000004081c7825 */ /* 0x000fc600078e021c */
[----:B------:R-:W2:Y:S04]  /*da70*/  LDL.LU.64 R22, [R1+0x4b0] ;  /* 0x0004b00001167983 */ /* 0x000ea80000300a00 */
[----:B------:R-:W-:Y:S04]  /*da80*/  LDGSTS.E [R15+0x44008], desc[UR48][R38.64], !P5 ;  /* 0x44008000260f7fae */ /* 0x000fe8000e921870 */
[----:B------:R3:W-:Y:S04]  /*da90*/  STL.64 [R1+0x7d0], R34 ;  /* 0x0007d02201007387 */ /* 0x0007e80000100a00 */
[----:B------:R3:W-:Y:S04]  /*daa0*/  LDGSTS.E [R15+0x48008], desc[UR48][R34.64], !P5 ;  /* 0x48008000220f7fae */ /* 0x0007e8000e921870 */
[----:B------:R3:W-:Y:S04]  /*dab0*/  STL.64 [R1+0x7c8], R28 ;  /* 0x0007c81c01007387 */ /* 0x0007e80000100a00 */
[----:B-1----:R-:W2:Y:S04]  /*dac0*/  LDL.LU.64 R44, [R1+0x4a0] ;  /* 0x0004a000012c7983 */ /* 0x002ea80000300a00 */
[----:B----4-:R-:W4:Y:S04]  /*dad0*/  LDL.LU.64 R38, [R1+0x490] ;  /* 0x0004900001267983 */ /* 0x010f280000300a00 */
[----:B------:R-:W-:Y:S01]  /*dae0*/  LDGSTS.E [R15+0x4c008], desc[UR48][R28.64], !P5 ;  /* 0x4c0080001c0f7fae */ /* 0x000fe2000e921870 */
[----:B---3--:R-:W-:-:S04]  /*daf0*/  IMAD.WIDE R34, R8, 0x4, R20 ;  /* 0x0000000408227825 */ /* 0x008fc800078e0214 */
[C---:B------:R-:W-:Y:S01]  /*db00*/  IMAD.WIDE R32, R8.reuse, 0x4, R32 ;  /* 0x0000000408207825 */ /* 0x040fe200078e0220 */
[----:B------:R-:W-:Y:S04]  /*db10*/  STL.64 [R1+0x7c0], R34 ;  /* 0x0007c02201007387 */ /* 0x000fe80000100a00 */
[----:B------:R-:W3:Y:S01]  /*db20*/  LDL.LU.64 R20, [R1+0x480] ;  /* 0x0004800001147983 */ /* 0x000ee20000300a00 */
[----:B------:R-:W-:-:S03]  /*db30*/  IMAD.WIDE R30, R8, 0x4, R30 ;  /* 0x00000004081e7825 */ /* 0x000fc600078e021e */
[----:B------:R-:W-:Y:S04]  /*db40*/  STL.64 [R1+0x7b8], R32 ;  /* 0x0007b82001007387 */ /* 0x000fe80000100a00 */
[----:B------:R1:W-:Y:S01]  /*db50*/  LDGSTS.E [R15+0x4000c], desc[UR48][R34.64], !P3 ;  /* 0x4000c000220f7fae */ /* 0x0003e2000d921870 */
[----:B------:R-:W-:-:S03]  /*db60*/  IMAD.WIDE R18, R8, 0x4, R18 ;  /* 0x0000000408127825 */ /* 0x000fc600078e0212 */
[----:B------:R-:W3:Y:S04]  /*db70*/  LDL.LU.64 R28, [R1+0x470] ;  /* 0x00047000011c7983 */ /* 0x000ee80000300a00 */
[----:B------:R-:W-:Y:S04]  /*db80*/  LDGSTS.E [R15+0x4400c], desc[UR48][R32.64], !P3 ;  /* 0x4400c000200f7fae */ /* 0x000fe8000d921870 */
[----:B------:R-:W-:Y:S04]  /*db90*/  STL.64 [R1+0x7b0], R30 ;  /* 0x0007b01e01007387 */ /* 0x000fe80000100a00 */
[----:B------:R-:W-:Y:S04]  /*dba0*/  LDGSTS.E [R15+0x4800c], desc[UR48][R30.64], !P3 ;  /* 0x4800c0001e0f7fae */ /* 0x000fe8000d921870 */
[----:B------:R1:W-:Y:S04]  /*dbb0*/  STL.64 [R1+0x7a8], R18 ;  /* 0x0007a81201007387 */ /* 0x0003e80000100a00 */
[----:B------:R-:W-:Y:S04]  /*dbc0*/  LDGSTS.E [R15+0x4c00c], desc[UR48][R18.64], !P3 ;  /* 0x4c00c000120f7fae */ /* 0x000fe8000d921870 */
[----:B-1----:R-:W3:Y:S04]  /*dbd0*/  LDL.LU.64 R18, [R1+0x460] ;  /* 0x0004600001127983 */ /* 0x002ee80000300a00 */
[----:B------:R-:W3:Y:S04]  /*dbe0*/  LDL.LU.64 R32, [R1+0x450] ;  /* 0x0004500001207983 */ /* 0x000ee80000300a00 */
[----:B------:R-:W3:Y:S01]  /*dbf0*/  LDL.LU.64 R30, [R1+0x440] ;  /* 0x00044000011e7983 */ /* 0x000ee20000300a00 */
[----:B------:R-:W-:-:S04]  /*dc00*/  IMAD.WIDE R26, R8, 0x4, R26 ;  /* 0x00000004081a7825 */ /* 0x000fc800078e021a */
[C---:B------:R-:W-:Y:S01]  /*dc10*/  IMAD.WIDE R34, R8.reuse, 0x4, R42 ;  /* 0x0000000408227825 */ /* 0x040fe200078e022a */
[----:B------:R1:W-:Y:S04]  /*dc20*/  STL.64 [R1+0x658], R26 ;  /* 0x0006581a01007387 */ /* 0x0003e80000100a00 */
[----:B------:R-:W-:Y:S04]  /*dc30*/  STL.64 [R1+0x650], R34 ;  /* 0x0006502201007387 */ /* 0x000fe80000100a00 */
[----:B------:R-:W-:Y:S04]  /*dc40*/  LDGSTS.E [R15+0x50000], desc[UR48][R26.64], !P4 ;  /* 0x500000001a0f7fae */ /* 0x000fe8000e121870 */
[----:B------:R3:W-:Y:S01]  /*dc50*/  LDGSTS.E [R15+0x54000], desc[UR48][R34.64], !P4 ;  /* 0x54000000220f7fae */ /* 0x0007e2000e121870 */
[----:B--2---:R-:W-:-:S05]  /*dc60*/  IMAD.WIDE R24, R8, 0x4, R24 ;  /* 0x0000000408187825 */ /* 0x004fca00078e0218 */
[----:B------:R2:W-:Y:S04]  /*dc70*/  STL.64 [R1+0x648], R24 ;  /* 0x0006481801007387 */ /* 0x0005e80000100a00 */
[----:B-1----:R-:W3:Y:S01]  /*dc80*/  LDL.LU.64 R26, [R1+0x430] ;  /* 0x00043000011a7983 */ /* 0x002ee20000300a00 */
[----:B------:R-:W-:-:S03]  /*dc90*/  IMAD.WIDE R22, R8, 0x4, R22 ;  /* 0x0000000408167825 */ /* 0x000fc600078e0216 */
[----:B------:R-:W-:Y:S04]  /*dca0*/  LDGSTS.E [R15+0x58000], desc[UR48][R24.64], !P4 ;  /* 0x58000000180f7fae */ /* 0x000fe8000e121870 */
[----:B------:R1:W-:Y:S04]  /*dcb0*/  STL.64 [R1+0x640], R22 ;  /* 0x0006401601007387 */ /* 0x0003e80000100a00 */
[----:B------:R-:W3:Y:S04]  /*dcc0*/  LDL.LU.64 R42, [R1+0x420] ;  /* 0x00042000012a7983 */ /* 0x000ee80000300a00 */
[----:B------:R-:W-:Y:S04]  /*dcd0*/  LDGSTS.E [R15+0x5c000], desc[UR48][R22.64], !P4 ;  /* 0x5c000000160f7fae */ /* 0x000fe8000e121870 */
[----:B--2---:R-:W2:Y:S01]  /*dce0*/  LDL.LU.64 R24, [R1+0x410] ;  /* 0x0004100001187983 */ /* 0x004ea20000300a00 */
[----:B------:R-:W-:-:S04]  /*dcf0*/  IMAD.WIDE R44, R8, 0x4, R44 ;  /* 0x00000004082c7825 */ /* 0x000fc800078e022c */
[C---:B----4-:R-:W-:Y:S01]  /*dd00*/  IMAD.WIDE R38, R8.reuse, 0x4, R38 ;  /* 0x0000000408267825 */ /* 0x050fe200078e0226 */
[----:B-1----:R-:W4:Y:S04]  /*dd10*/  LDL.LU.64 R22, [R1+0x400] ;  /* 0x0004000001167983 */ /* 0x002f280000300a00 */
[----:B------:R1:W-:Y:S04]  /*dd20*/  LDGSTS.E [R15+0x50004], desc[UR48][R44.64], !P2 ;  /* 0x500040002c0f7fae */ /* 0x0003e8000d121870 */
[----:B------:R-:W-:Y:S01]  /*dd30*/  LDGSTS.E [R15+0x54004], desc[UR48][R38.64], !P2 ;  /* 0x54004000260f7fae */ /* 0x000fe2000d121870 */
[----:B---3--:R-:W-:-:S03]  /*dd40*/  IMAD.WIDE R34, R8, 0x4, R20 ;  /* 0x0000000408227825 */ /* 0x008fc600078e0214 */
[----:B------:R-:W3:Y:S04]  /*dd50*/  LDL.LU.64 R20, [R1+0x3f0] ;  /* 0x0003f00001147983 */ /* 0x000ee80000300a00 */
[----:B------:R1:W-:Y:S04]  /*dd60*/  STL.64 [R1+0x638], R44 ;  /* 0x0006382c01007387 */ /* 0x0003e80000100a00 */
[----:B------:R-:W-:Y:S01]  /*dd70*/  STL.64 [R1+0x630], R38 ;  /* 0x0006302601007387 */ /* 0x000fe20000100a00 */
[----:B------:R-:W-:-:S03]  /*dd80*/  IMAD.WIDE R28, R8, 0x4, R28 ;  /* 0x00000004081c7825 */ /* 0x000fc600078e021c */
[----:B------:R1:W-:Y:S04]  /*dd90*/  STL.64 [R1+0x628], R34 ;  /* 0x0006282201007387 */ /* 0x0003e80000100a00 */
[----:B------:R1:W-:Y:S04]  /*dda0*/  LDGSTS.E [R15+0x58004], desc[UR48][R34.64], !P2 ;  /* 0x58004000220f7fae */ /* 0x0003e8000d121870 */
[----:B------:R1:W-:Y:S04]  /*ddb0*/  STL.64 [R1+0x620], R28 ;  /* 0x0006201c01007387 */ /* 0x0003e80000100a00 */
[----:B------:R1:W-:Y:S02]  /*ddc0*/  LDGSTS.E [R15+0x5c004], desc[UR48][R28.64], !P2 ;  /* 0x5c0040001c0f7fae */ /* 0x0003e4000d121870 */
[----:B-1----:R-:W-:-:S02]  /*ddd0*/  IMAD.WIDE R44, R8, 0x4, R18 ;  /* 0x00000004082c7825 */ /* 0x002fc400078e0212 */
[----:B------:R-:W3:Y:S02]  /*dde0*/  LDL.LU.64 R18, [R1+0x3d8] ;  /* 0x0003d80001127983 */ /* 0x000ee40000300a00 */
[C---:B------:R-:W-:Y:S02]  /*ddf0*/  IMAD.WIDE R34, R8.reuse, 0x4, R32 ;  /* 0x0000000408227825 */ /* 0x040fe400078e0220 */
[----:B------:R-:W-:Y:S02]  /*de00*/  STL.64 [R1+0x618], R44 ;  /* 0x0006182c01007387 */ /* 0x000fe40000100a00 */
[----:B------:R-:W-:Y:S02]  /*de10*/  IMAD.WIDE R28, R8, 0x4, R30 ;  /* 0x00000004081c7825 */ /* 0x000fe400078e021e */
[----:B------:R-:W3:Y:S04]  /*de20*/  LDL.LU.64 R38, [R1+0x3c0] ;  /* 0x0003c00001267983 */ /* 0x000ee80000300a00 */
[----:B------:R-:W-:Y:S04]  /*de30*/  STL.64 [R1+0x610], R34 ;  /* 0x0006102201007387 */ /* 0x000fe80000100a00 */
[----:B------:R-:W3:Y:S04]  /*de40*/  LDL.LU.64 R32, [R1+0x3a8] ;  /* 0x0003a80001207983 */ /* 0x000ee80000300a00 */
[----:B------:R1:W-:Y:S04]  /*de50*/  STL.64 [R1+0x608], R28 ;  /* 0x0006081c01007387 */ /* 0x0003e80000100a00 */
[----:B------:R-:W3:Y:S01]  /*de60*/  LDL.LU.64 R30, [R1+0x390] ;  /* 0x00039000011e7983 */ /* 0x000ee20000300a00 */
[----:B------:R-:W-:Y:S01]  /*de70*/  ISETP.GE.U32.AND P6, PT, R235, 0x7fffff11, PT ;  /* 0x7fffff11eb00780c */ /* 0x000fe20003fc6070 */
[----:B------:R-:W-:-:S02]  /*de80*/  VIADD R235, R41, 0xffffff6f ;  /* 0xffffff6f29eb7836 */ /* 0x000fc40000000000 */
[----:B------:R-:W1:Y:S01]  /*de90*/  LDC R41, c[0x0][0x230] ;  /* 0x00008c00ff297b82 */ /* 0x000e620000000800 */
[----:B------:R-:W-:Y:S02]  /*dea0*/  LDGSTS.E [R15+0x50008], desc[UR48][R44.64], !P1 ;  /* 0x500080002c0f7fae */ /* 0x000fe4000c921870 */
[----:B------:R-:W-:Y:S02]  /*deb0*/  ISETP.GE.U32.AND P5, PT, R235, 0x7fffff30, PT ;  /* 0x7fffff30eb00780c */ /* 0x000fe40003fa6070 */
[----:B------:R-:W-:Y:S01]  /*dec0*/  IADD3 R235, R40, -0x92, RZ ;  /* 0xffffff6e28eb7810 */ /* 0x000fe20007ffe0ff */
[----:B------:R1:W-:Y:S02]  /*ded0*/  LDGSTS.E [R15+0x54008], desc[UR48][R34.64], !P1 ;  /* 0x54008000220f7fae */ /* 0x0003e4000c921870 */
[----:B------:R-:W3:Y:S01]  /*dee0*/  LDC R40, c[0x0][0x230] ;  /* 0x00008c00ff287b82 */ /* 0x000ee20000000800 */
[----:B------:R-:W-:Y:S01]  /*def0*/  ISETP.GE.U32.AND P3, PT, R235, 0x7fffff2f, PT ;  /* 0x7fffff2feb00780c */ /* 0x000fe20003f66070 */
[----:B------:R-:W-:Y:S01]  /*df00*/  VIADD R235, R252, 0xffffff6d ;  /* 0xffffff6dfceb7836 */ /* 0x000fe20000000000 */
[----:B------:R-:W-:Y:S04]  /*df10*/  LDGSTS.E [R15+0x58008], desc[UR48][R28.64], !P1 ;  /* 0x580080001c0f7fae */ /* 0x000fe8000c921870 */
[----:B------:R-:W-:Y:S01]  /*df20*/  ISETP.GE.U32.AND P4, PT, R235, 0x7fffff2e, PT ;  /* 0x7fffff2eeb00780c */ /* 0x000fe20003f86070 */
[----:B------:R-:W3:Y:S01]  /*df30*/  LDC R252, c[0x0][0x230] ;  /* 0x00008c00fffc7b82 */ /* 0x000ee20000000800 */
[----:B------:R-:W-:-:S04]  /*df40*/  IADD3 R235, R46, -0x94, RZ ;  /* 0xffffff6c2eeb7810 */ /* 0x000fc80007ffe0ff */
[----:B------:R-:W-:Y:S01]  /*df50*/  ISETP.GE.U32.AND P2, PT, R235, 0x7fffff2d, PT ;  /* 0x7fffff2deb00780c */ /* 0x000fe20003f46070 */
[----:B-1----:R-:W-:Y:S02]  /*df60*/  VIADD R235, R41, 0xffffff4f ;  /* 0xffffff4f29eb7836 */ /* 0x002fe40000000000 */
[----:B------:R-:W-:-:S05]  /*df70*/  IMAD.WIDE R26, R8, 0x4, R26 ;  /* 0x00000004081a7825 */ /* 0x000fca00078e021a */
[----:B------:R1:W-:Y:S04]  /*df80*/  STL.64 [R1+0x600], R26 ;  /* 0x0006001a01007387 */ /* 0x0003e80000100a00 */
[----:B------:R-:W3:Y:S01]  /*df90*/  LDL.LU.64 R28, [R1+0x120] ;  /* 0x00012000011c7983 */ /* 0x000ee20000300a00 */
[----:B------:R-:W-:-:S03]  /*dfa0*/  IMAD.WIDE R34, R8, 0x4, R42 ;  /* 0x0000000408227825 */ /* 0x000fc600078e022a */
[----:B------:R-:W-:Y:S04]  /*dfb0*/  LDGSTS.E [R15+0x5c008], desc[UR48][R26.64], !P1 ;  /* 0x5c0080001a0f7fae */ /* 0x000fe8000c921870 */
[----:B------:R-:W-:Y:S01]  /*dfc0*/  STL.64 [R1+0x5f8], R34 ;  /* 0x0005f82201007387 */ /* 0x000fe20000100a00 */
[----:B--2---:R-:W-:-:S03]  /*dfd0*/  IMAD.WIDE R24, R8, 0x4, R24 ;  /* 0x0000000408187825 */ /* 0x004fc600078e0218 */
[----:B------:R2:W-:Y:S04]  /*dfe0*/  LDGSTS.E [R15+0x5000c], desc[UR48][R34.64], !P6 ;  /* 0x5000c000220f7fae */ /* 0x0005e8000f121870 */
[----:B-1----:R-:W2:Y:S01]  /*dff0*/  LDL.LU.64 R26, [R1+0x100] ;  /* 0x00010000011a7983 */ /* 0x002ea20000300a00 */
[----:B----4-:R-:W-:-:S03]  /*e000*/  IMAD.WIDE R22, R8, 0x4, R22 ;  /* 0x0000000408167825 */ /* 0x010fc600078e0216 */
[----:B------:R1:W-:Y:S04]  /*e010*/  STL.64 [R1+0x5f0], R24 ;  /* 0x0005f01801007387 */ /* 0x0003e80000100a00 */
[----:B------:R4:W-:Y:S04]  /*e020*/  STL.64 [R1+0x5e8], R22 ;  /* 0x0005e81601007387 */ /* 0x0009e80000100a00 */
[----:B------:R-:W2:Y:S01]  /*e030*/  LDL.LU.64 R44, [R1+0xd8] ;  /* 0x0000d800012c7983 */ /* 0x000ea20000300a00 */
[----:B------:R-:W-:-:S03]  /*e040*/  ISETP.GE.U32.AND P1, PT, R235, 0x7fffff10, PT ;  /* 0x7fffff10eb00780c */ /* 0x000fc60003f26070 */
[----:B------:R-:W2:Y:S01]  /*e050*/  LDL.LU.64 R42, [R1+0xa0] ;  /* 0x0000a000012a7983 */ /* 0x000ea20000300a00 */
[----:B---3--:R-:W-:-:S03]  /*e060*/  IMAD.WIDE R20, R8, 0x4, R20 ;  /* 0x0000000408147825 */ /* 0x008fc600078e0214 */
[----:B------:R3:W-:Y:S01]  /*e070*/  LDGSTS.E [R15+0x5400c], desc[UR48][R24.64], !P6 ;  /* 0x5400c000180f7fae */ /* 0x0007e2000f121870 */
[----:B------:R-:W-:-:S03]  /*e080*/  IADD3 R235, R40, -0xb2, RZ ;  /* 0xffffff4e28eb7810 */ /* 0x000fc60007ffe0ff */
[----:B------:R4:W-:Y:S04]  /*e090*/  STL.64 [R1+0x5e0], R20 ;  /* 0x0005e01401007387 */ /* 0x0009e80000100a00 */
[----:B------:R3:W-:Y:S04]  /*e0a0*/  LDGSTS.E [R15+0x5800c], desc[UR48][R22.64], !P6 ;  /* 0x5800c000160f7fae */ /* 0x0007e8000f121870 */
[----:B-1----:R-:W3:Y:S04]  /*e0b0*/  LDL.LU.64 R24, [R1+0x98] ;  /* 0x0000980001187983 */ /* 0x002ee80000300a00 */
[----:B------:R1:W-:Y:S04]  /*e0c0*/  LDGSTS.E [R15+0x5c00c], desc[UR48][R20.64], !P6 ;  /* 0x5c00c000140f7fae */ /* 0x0003e8000f121870 */
[----:B----4-:R-:W4:Y:S04]  /*e0d0*/  LDL.LU.64 R22, [R1+0x90] ;  /* 0x0000900001167983 */ /* 0x010f280000300a00 */
[----:B------:R-:W4:Y:S04]  /*e0e0*/  LDL.LU.64 R40, [R1+0x88] ;  /* 0x0000880001287983 */ /* 0x000f280000300a00 */
[----:B------:R-:W1:Y:S01]  /*e0f0*/  LDL.LU.64 R20, [R1+0x80] ;  /* 0x0000800001147983 */ /* 0x000e620000300a00 */
[----:B------:R-:W-:-:S04]  /*e100*/  IMAD.WIDE R18, R8, 0x4, R18 ;  /* 0x0000000408127825 */ /* 0x000fc800078e0212 */
[C---:B--2---:R-:W-:Y:S01]  /*e110*/  IMAD.WIDE R34, R8.reuse, 0x4, R38 ;  /* 0x0000000408227825 */ /* 0x044fe200078e0226 */
[----:B------:R2:W-:Y:S03]  /*e120*/  STL.64 [R1+0x7a0], R18 ;  /* 0x0007a01201007387 */ /* 0x0005e60000100a00 */
[C---:B------:R-:W-:Y:S01]  /*e130*/  IMAD.WIDE R48, R8.reuse, 0x4, R32 ;  /* 0x0000000408307825 */ /* 0x040fe200078e0220 */
[----:B------:R2:W-:Y:S04]  /*e140*/  STL.64 [R1+0x798], R34 ;  /* 0x0007982201007387 */ /* 0x0005e80000100a00 */
[----:B------:R1:W-:Y:S01]  /*e150*/  LDGSTS.E [R14+0x40000], desc[UR48][R18.64], !P5 ;  /* 0x40000000120e7fae */ /* 0x0003e2000e921870 */
[----:B------:R-:W-:-:S03]  /*e160*/  IMAD.WIDE R46, R8, 0x4, R30 ;  /* 0x00000004082e7825 */ /* 0x000fc600078e021e */
[----:B------:R2:W-:Y:S04]  /*e170*/  STL.64 [R1+0x790], R48 ;  /* 0x0007903001007387 */ /* 0x0005e80000100a00 */
[----:B------:R-:W-:Y:S04]  /*e180*/  LDGSTS.E [R14+0x44000], desc[UR48][R34.64], !P5 ;  /* 0x44000000220e7fae */ /* 0x000fe8000e921870 */
[----:B--2---:R-:W2:Y:S04]  /*e190*/  LDL.LU.64 R18, [R1+0x78] ;  /* 0x0000780001127983 */ /* 0x004ea80000300a00 */
[----:B------:R3:W-:Y:S04]  /*e1a0*/  STL.64 [R1+0x788], R46 ;  /* 0x0007882e01007387 */ /* 0x0007e80000100a00 */
[----:B------:R-:W2:Y:S04]  /*e1b0*/  LDL.LU.64 R32, [R1+0x70] ;  /* 0x0000700001207983 */ /* 0x000ea80000300a00 */
[----:B------:R-:W2:Y:S04]  /*e1c0*/  LDL.LU.64 R30, [R1+0x68] ;  /* 0x00006800011e7983 */ /* 0x000ea80000300a00 */
[----:B------:R-:W2:Y:S04]  /*e1d0*/  LDL.LU.64 R38, [R1+0x60] ;  /* 0x0000600001267983 */ /* 0x000ea80000300a00 */
[----:B------:R-:W2:Y:S04]  /*e1e0*/  LDL.LU.64 R34, [R1+0xcf0] ;  /* 0x000cf00001227983 */ /* 0x000ea80000300a00 */
[----:B------:R-:W-:Y:S04]  /*e1f0*/  LDGSTS.E [R14+0x48000], desc[UR48][R48.64], !P5 ;  /* 0x48000000300e7fae */ /* 0x000fe8000e921870 */
[----:B------:R-:W-:Y:S04]  /*e200*/  LDGSTS.E [R14+0x4c000], desc[UR48][R46.64], !P5 ;  /* 0x4c0000002e0e7fae */ /* 0x000fe8000e921870 */
[----:B------:R-:W2:Y:S04]  /*e210*/  LDL.LU.64 R48, [R1+0xce8] ;  /* 0x000ce80001307983 */ /* 0x000ea80000300a00 */
[----:B---3--:R-:W3:Y:S01]  /*e220*/  LDL.LU.64 R46, [R1+0xce0] ;  /* 0x000ce000012e7983 */ /* 0x008ee20000300a00 */
[----:B------:R-:W-:-:S05]  /*e230*/  IMAD.WIDE R28, R8, 0x4, R28 ;  /* 0x00000004081c7825 */ /* 0x000fca00078e021c */
[----:B------:R4:W-:Y:S04]  /*e240*/  STL.64 [R1+0x780], R28 ;  /* 0x0007801c01007387 */ /* 0x0009e80000100a00 */
[----:B------:R-:W-:Y:S01]  /*e250*/  LDGSTS.E [R14+0x40004], desc[UR48][R28.64], !P3 ;  /* 0x400040001c0e7fae */ /* 0x000fe2000d921870 */
[----:B------:R-:W-:-:S05]  /*e260*/  IMAD.WIDE R26, R8, 0x4, R26 ;  /* 0x00000004081a7825 */ /* 0x000fca00078e021a */
[----:B------:R4:W-:Y:S04]  /*e270*/  STL.64 [R1+0x778], R26 ;  /* 0x0007781a01007387 */ /* 0x0009e80000100a00 */
[----:B----4-:R-:W4:Y:S01]  /*e280*/  LDL.LU.64 R28, [R1+0xcd8] ;  /* 0x000cd800011c7983 */ /* 0x010f220000300a00 */
[----:B------:R-:W-:-:S03]  /*e290*/  IMAD.WIDE R44, R8, 0x4, R44 ;  /* 0x00000004082c7825 */ /* 0x000fc600078e022c */
[----:B------:R-:W-:Y:S01]  /*e2a0*/  LDGSTS.E [R14+0x44004], desc[UR48][R26.64], !P3 ;  /* 0x440040001a0e7fae */ /* 0x000fe2000d921870 */
[----:B------:R-:W-:-:S03]  /*e2b0*/  IMAD.WIDE R42, R8, 0x4, R42 ;  /* 0x00000004082a7825 */ /* 0x000fc600078e022a */
[----:B------:R1:W-:Y:S04]  /*e2c0*/  STL.64 [R1+0x770], R44 ;  /* 0x0007702c01007387 */ /* 0x0003e80000100a00 */
[----:B------:R-:W-:Y:S04]  /*e2d0*/  LDGSTS.E [R14+0x48004], desc[UR48][R44.64], !P3 ;  /* 0x480040002c0e7fae */ /* 0x000fe8000d921870 */
[----:B------:R-:W3:Y:S04]  /*e2e0*/  LDL.LU.64 R26, [R1+0xcd0] ;  /* 0x000cd000011a7983 */ /* 0x000ee80000300a00 */
[----:B------:R1:W-:Y:S01]  /*e2f0*/  STL.64 [R1+0x768], R42 ;  /* 0x0007682a01007387 */ /* 0x0003e20000100a00 */
[----:B------:R-:W-:-:S03]  /*e300*/  IMAD.WIDE R24, R8, 0x4, R24 ;  /* 0x0000000408187825 */ /* 0x000fc600078e0218 */
[----:B-1----:R-:W4:Y:S04]  /*e310*/  LDL.LU.64 R44, [R1+0xcc8] ;  /* 0x000cc800012c7983 */ /* 0x002f280000300a00 */
[----:B------:R-:W-:Y:S01]  /*e320*/  LDGSTS.E [R14+0x4c004], desc[UR48][R42.64], !P3 ;  /* 0x4c0040002a0e7fae */ /* 0x000fe2000d921870 */
[----:B------:R-:W-:-:S03]  /*e330*/  IMAD.WIDE R22, R8, 0x4, R22 ;  /* 0x0000000408167825 */ /* 0x000fc600078e0216 */
[----:B------:R-:W-:Y:S01]  /*e340*/  LDGSTS.E [R14+0x40008], desc[UR48][R24.64], !P4 ;  /* 0x40008000180e7fae */ /* 0x000fe2000e121870 */
[----:B------:R-:W-:-:S03]  /*e350*/  IMAD.WIDE R40, R8, 0x4, R40 ;  /* 0x0000000408287825 */ /* 0x000fc600078e0228 */
[----:B------:R-:W-:Y:S01]  /*e360*/  LDGSTS.E [R14+0x44008], desc[UR48][R22.64], !P4 ;  /* 0x44008000160e7fae */ /* 0x000fe2000e121870 */
[----:B------:R-:W-:-:S03]  /*e370*/  IMAD.WIDE R20, R8, 0x4, R20 ;  /* 0x0000000408147825 */ /* 0x000fc600078e0214 */
[----:B------:R-:W3:Y:S04]  /*e380*/  LDL.LU.64 R42, [R1+0xcc0] ;  /* 0x000cc000012a7983 */ /* 0x000ee80000300a00 */
[----:B------:R1:W-:Y:S04]  /*e390*/  STL.64 [R1+0x760], R24 ;  /* 0x0007601801007387 */ /* 0x0003e80000100a00 */
[----:B------:R1:W-:Y:S04]  /*e3a0*/  STL.64 [R1+0x758], R22 ;  /* 0x0007581601007387 */ /* 0x0003e80000100a00 */
[----:B------:R-:W-:Y:S04]  /*e3b0*/  LDGSTS.E [R14+0x48008], desc[UR48][R40.64], !P4 ;  /* 0x48008000280e7fae */ /* 0x000fe8000e121870 */
[----:B-1----:R-:W4:Y:S04]  /*e3c0*/  LDL.LU.64 R24, [R1+0xcb8] ;  /* 0x000cb80001187983 */ /* 0x002f280000300a00 */
[----:B------:R1:W-:Y:S04]  /*e3d0*/  STL.64 [R1+0x750], R40 ;  /* 0x0007502801007387 */ /* 0x0003e80000100a00 */
[----:B------:R-:W3:Y:S04]  /*e3e0*/  LDL.LU.64 R22, [R1+0xcb0] ;  /* 0x000cb00001167983 */ /* 0x000ee80000300a00 */
[----:B------:R2:W-:Y:S04]  /*e3f0*/  STL.64 [R1+0x748], R20 ;  /* 0x0007481401007387 */ /* 0x0005e80000100a00 */
[----:B-1----:R-:W4:Y:S04]  /*e400*/  LDL.LU.64 R40, [R1+0xca8] ;  /* 0x000ca80001287983 */ /* 0x002f280000300a00 */
[----:B------:R-:W-:Y:S01]  /*e410*/  LDGSTS.E [R14+0x4c008], desc[UR48][R20.64], !P4 ;  /* 0x4c008000140e7fae */ /* 0x000fe2000e121870 */
[----:B--2---:R-:W-:-:S03]  /*e420*/  IMAD.WIDE R18, R8, 0x4, R18 ;  /* 0x0000000408127825 */ /* 0x004fc600078e0212 */
[----:B------:R-:W2:Y:S01]  /*e430*/  LDL.LU.64 R20, [R1+0xca0] ;  /* 0x000ca00001147983 */ /* 0x000ea20000300a00 */
[----:B------:R-:W-:-:S03]  /*e440*/  IMAD.WIDE R32, R8, 0x4, R32 ;  /* 0x0000000408207825 */ /* 0x000fc600078e0220 */
[----:B------:R1:W-:Y:S01]  /*e450*/  STL.64 [R1+0x740], R18 ;  /* 0x0007401201007387 */ /* 0x0003e20000100a00 */
[----:B------:R-:W-:-:S03]  /*e460*/  IMAD.WIDE R30, R8, 0x4, R30 ;  /* 0x00000004081e7825 */ /* 0x000fc600078e021e */
[----:B------:R1:W-:Y:S01]  /*e470*/  STL.64 [R1+0x738], R32 ;  /* 0x0007382001007387 */ /* 0x0003e20000100a00 */
[----:B------:R-:W-:-:S03]  /*e480*/  IMAD.WIDE R38, R8, 0x4, R38 ;  /* 0x0000000408267825 */ /* 0x000fc600078e0226 */
[----:B------:R-:W-:Y:S04]  /*e490*/  LDGSTS.E [R14+0x4000c], desc[UR48][R18.64], !P2 ;  /* 0x4000c000120e7fae */ /* 0x000fe8000d121870 */
[----:B------:R3:W-:Y:S04]  /*e4a0*/  LDGSTS.E [R14+0x4400c], desc[UR48][R32.64], !P2 ;  /* 0x4400c000200e7fae */ /* 0x0007e8000d121870 */
[----:B------:R-:W-:Y:S04]  /*e4b0*/  LDGSTS.E [R14+0x4800c], desc[UR48][R30.64], !P2 ;  /* 0x4800c0001e0e7fae */ /* 0x000fe8000d121870 */
[----:B-1----:R-:W4:Y:S04]  /*e4c0*/  LDL.LU.64 R18, [R1+0xc98] ;  /* 0x000c980001127983 */ /* 0x002f280000300a00 */
[----:B------:R1:W-:Y:S04]  /*e4d0*/  STL.64 [R1+0x730], R30 ;  /* 0x0007301e01007387 */ /* 0x0003e80000100a00 */
[----:B------:R-:W3:Y:S04]  /*e4e0*/  LDL.LU.64 R32, [R1+0xc90] ;  /* 0x000c900001207983 */ /* 0x000ee80000300a00 */
[----:B------:R3:W-:Y:S04]  /*e4f0*/  STL.64 [R1+0x728], R38 ;  /* 0x0007282601007387 */ /* 0x0007e80000100a00 */
[----:B-1----:R-:W2:Y:S04]  /*e500*/  LDL.LU.64 R30, [R1+0xc88] ;  /* 0x000c8800011e7983 */ /* 0x002ea80000300a00 */
[----:B------:R2:W-:Y:S01]  /*e510*/  LDGSTS.E [R14+0x4c00c], desc[UR48][R38.64], !P2 ;  /* 0x4c00c000260e7fae */ /* 0x0005e2000d121870 */
[----:B------:R-:W-:Y:S01]  /*e520*/  ISETP.GE.U32.AND P6, PT, R235, 0x7fffff0f, PT ;  /* 0x7fffff0feb00780c */ /* 0x000fe20003fc6070 */
[----:B------:R-:W-:-:S02]  /*e530*/  VIADD R235, R252, 0xffffff4d ;  /* 0xffffff4dfceb7836 */ /* 0x000fc40000000000 */
[----:B------:R-:W1:Y:S01]  /*e540*/  LDC R252, c[0x0][0x230] ;  /* 0x00008c00fffc7b82 */ /* 0x000e620000000800 */
[----:B---3--:R-:W-:-:S04]  /*e550*/  IMAD.WIDE R32, R8, 0x4, R32 ;  /* 0x0000000408207825 */ /* 0x008fc800078e0220 */
[----:B--2---:R-:W-:-:S05]  /*e560*/  IMAD.WIDE R38, R8, 0x4, R30 ;  /* 0x0000000408267825 */ /* 0x004fca00078e021e */
[----:B------:R2:W-:Y:S04]  /*e570*/  STL.64 [R1+0x5d8], R38 ;  /* 0x0005d82601007387 */ /* 0x0005e80000100a00 */
[----:B------:R-:W-:Y:S04]  /*e580*/  STL.64 [R1+0x5d0], R32 ;  /* 0x0005d02001007387 */ /* 0x000fe80000100a00 */
[----:B------:R-:W-:Y:S01]  /*e590*/  LDGSTS.E [R14+0x50000], desc[UR48][R38.64], !P1 ;  /* 0x50000000260e7fae */ /* 0x000fe2000c921870 */
[----:B------:R-:W-:-:S03]  /*e5a0*/  ISETP.GE.U32.AND P5, PT, R235, 0x7fffff0e, PT ;  /* 0x7fffff0eeb00780c */ /* 0x000fc60003fa6070 */
[----:B--2---:R-:W2:Y:S01]  /*e5b0*/  LDL.LU.64 R38, [R1+0xc80] ;  /* 0x000c800001267983 */ /* 0x004ea20000300a00 */
[----:B-1----:R-:W-:Y:S02]  /*e5c0*/  IADD3 R235, R252, -0xb4, RZ ;  /* 0xffffff4cfceb7810 */ /* 0x002fe40007ffe0ff */
[----:B------:R-:W1:Y:S01]  /*e5d0*/  LDC R252, c[0x0][0x230] ;  /* 0x00008c00fffc7b82 */ /* 0x000e620000000800 */
[----:B----4-:R-:W-:Y:S01]  /*e5e0*/  IMAD.WIDE R30, R8, 0x4, R18 ;  /* 0x00000004081e7825 */ /* 0x010fe200078e0212 */
[----:B------:R-:W-:Y:S01]  /*e5f0*/  ISETP.GE.U32.AND P3, PT, R235, 0x7fffff0d, PT ;  /* 0x7fffff0deb00780c */ /* 0x000fe20003f66070 */
[----:B------:R-:W-:Y:S02]  /*e600*/  LDGSTS.E [R14+0x54000], desc[UR48][R32.64], !P1 ;  /* 0x54000000200e7fae */ /* 0x000fe4000c921870 */
[----:B------:R-:W-:Y:S02]  /*e610*/  VIADD R235, R250, 0xffffff6b ;  /* 0xffffff6bfaeb7836 */ /* 0x000fe40000000000 */
[C---:B------:R-:W-:Y:S01]  /*e620*/  IMAD.WIDE R20, R8.reuse, 0x4, R20 ;  /* 0x0000000408147825 */ /* 0x040fe200078e0214 */
[----:B------:R-:W3:Y:S01]  /*e630*/  LDC R250, c[0x0][0x230] ;  /* 0x00008c00fffa7b82 */ /* 0x000ee20000000800 */
[----:B------:R4:W-:Y:S02]  /*e640*/  STL.64 [R1+0x5c8], R30 ;  /* 0x0005c81e01007387 */ /* 0x0009e40000100a00 */
[----:B------:R-:W-:-:S02]  /*e650*/  IMAD.WIDE R22, R8, 0x4, R22 ;  /* 0x0000000408167825 */ /* 0x000fc400078e0216 */
[----:B------:R4:W-:Y:S02]  /*e660*/  LDGSTS.E [R14+0x58000], desc[UR48][R30.64], !P1 ;  /* 0x580000001e0e7fae */ /* 0x0009e4000c921870 */
[C---:B------:R-:W-:Y:S01]  /*e670*/  IMAD.WIDE R24, R8.reuse, 0x4, R24 ;  /* 0x0000000408187825 */ /* 0x040fe200078e0218 */
[----:B------:R-:W2:Y:S01]  /*e680*/  LDC R19, c[0x0][0x230] ;  /* 0x00008c00ff137b82 */ /* 0x000ea20000000800 */
[----:B------:R1:W-:Y:S04]  /*e690*/  STL.64 [R1+0x5c0], R20 ;  /* 0x0005c01401007387 */ /* 0x0003e80000100a00 */
[----:B------:R1:W-:Y:S01]  /*e6a0*/  LDGSTS.E [R14+0x5c000], desc[UR48][R20.64], !P1 ;  /* 0x5c000000140e7fae */ /* 0x0003e2000c921870 */
[----:B----4-:R-:W-:-:S04]  /*e6b0*/  IMAD.WIDE R30, R8, 0x4, R40 ;  /* 0x00000004081e7825 */ /* 0x010fc800078e0228 */
[----:B-1----:R-:W-:Y:S01]  /*e6c0*/  VIADD R18, R252, 0xffffff69 ;  /* 0xffffff69fc127836 */ /* 0x002fe20000000000 */
[----:B------:R-:W-:Y:S01]  /*e6d0*/  ISETP.GE.U32.AND P4, PT, R235, 0x7fffff2c, PT ;  /* 0x7fffff2ceb00780c */ /* 0x000fe20003f86070 */
[----:B------:R-:W-:Y:S01]  /*e6e0*/  IMAD.WIDE R6, R2, 0x4, R6 ;  /* 0x0000000402067825 */ /* 0x000fe200078e0206 */
[----:B------:R-:W-:Y:S01]  /*e6f0*/  IADD3 R235, R251, -0x96, RZ ;  /* 0xffffff6afbeb7810 */ /* 0x000fe20007ffe0ff */
[----:B------:R-:W1:Y:S01]  /*e700*/  LDC R20, c[0x0][0x230] ;  /* 0x00008c00ff147b82 */ /* 0x000e620000000800 */
[----:B------:R-:W-:Y:S02]  /*e710*/  ISETP.GE.U32.AND P1, PT, R18, 0x7fffff2a, PT ;  /* 0x7fffff2a1200780c */ /* 0x000fe40003f26070 */
[----:B---3--:R-:W-:Y:S01]  /*e720*/  IADD3 R18, R250, -0x98, RZ ;  /* 0xffffff68fa127810 */ /* 0x008fe20007ffe0ff */
[----:B------:R-:W-:-:S04]  /*e730*/  IMAD.WIDE R250, R8, 0x4, R48 ;  /* 0x0000000408fa7825 */ /* 0x000fc800078e0230 */
[C---:B--2---:R-:W-:Y:S01]  /*e740*/  IMAD.WIDE R32, R8.reuse, 0x4, R38 ;  /* 0x0000000408207825 */ /* 0x044fe200078e0226 */
[----:B------:R-:W2:Y:S04]  /*e750*/  LDC R21, c[0x0][0x230] ;  /* 0x00008c00ff157b82 */ /* 0x000ea80000000800 */
[----:B------:R3:W-:Y:S04]  /*e760*/  STL.64 [R1+0x5b8], R32 ;  /* 0x0005b82001007387 */ /* 0x0007e80000100a00 */
[----:B------:R3:W-:Y:S01]  /*e770*/  LDGSTS.E [R14+0x50004], desc[UR48][R32.64], !P6 ;  /* 0x50004000200e7fae */ /* 0x0007e2000f121870 */
[----:B------:R-:W4:Y:S03]  /*e780*/  LDC R252, c[0x0][0x230] ;  /* 0x00008c00fffc7b82 */ /* 0x000f260000000800 */
[----:B------:R1:W-:Y:S04]  /*e790*/  STL.64 [R1+0x5b0], R30 ;  /* 0x0005b01e01007387 */ /* 0x0003e80000100a00 */
[----:B------:R1:W-:Y:S01]  /*e7a0*/  LDGSTS.E [R14+0x54004], desc[UR48][R30.64], !P6 ;  /* 0x540040001e0e7fae */ /* 0x0003e2000f121870 */
[----:B---3--:R-:W-:-:S03]  /*e7b0*/  IMAD.WIDE R32, R8, 0x4, R42 ;  /* 0x0000000408207825 */ /* 0x008fc600078e022a */
[----:B------:R3:W-:Y:S04]  /*e7c0*/  STL.64 [R1+0x5a8], R22 ;  /* 0x0005a81601007387 */ /* 0x0007e80000100a00 */
[----:B------:R3:W-:Y:S01]  /*e7d0*/  LDGSTS.E [R14+0x58004], desc[UR48][R22.64], !P6 ;  /* 0x58004000160e7fae */ /* 0x0007e2000f121870 */
[----:B-1----:R-:W-:-:S03]  /*e7e0*/  IMAD.WIDE R30, R8, 0x4, R44 ;  /* 0x00000004081e7825 */ /* 0x002fc600078e022c */
[----:B------:R1:W-:Y:S04]  /*e7f0*/  STL.64 [R1+0x5a0], R24 ;  /* 0x0005a01801007387 */ /* 0x0003e80000100a00 */
[----:B------:R1:W-:Y:S01]  /*e800*/  LDGSTS.E [R14+0x5c004], desc[UR48][R24.64], !P6 ;  /* 0x5c004000180e7fae */ /* 0x0003e2000f121870 */
[----:B---3--:R-:W-:-:S03]  /*e810*/  IMAD.WIDE R22, R8, 0x4, R28 ;  /* 0x0000000408167825 */ /* 0x008fc600078e021c */
[----:B------:R-:W-:Y:S04]  /*e820*/  STL.64 [R1+0x598], R32 ;  /* 0x0005982001007387 */ /* 0x000fe80000100a00 */
[----:B------:R-:W3:Y:S01]  /*e830*/  LDL.LU.64 R28, [R1+0x40] ;  /* 0x00004000011c7983 */ /* 0x000ee20000300a00 */
[----:B-1----:R-:W-:-:S03]  /*e840*/  IMAD.WIDE R24, R8, 0x4, R26 ;  /* 0x0000000408187825 */ /* 0x002fc600078e021a */
[----:B------:R1:W-:Y:S04]  /*e850*/  STL.64 [R1+0x590], R30 ;  /* 0x0005901e01007387 */ /* 0x0003e80000100a00 */
[----:B------:R2:W-:Y:S04]  /*e860*/  STL.64 [R1+0x588], R24 ;  /* 0x0005881801007387 */ /* 0x0005e80000100a00 */
[----:B------:R-:W-:Y:S04]  /*e870*/  LDGSTS.E [R14+0x50008], desc[UR48][R32.64], !P5 ;  /* 0x50008000200e7fae */ /* 0x000fe8000e921870 */
[----:B------:R4:W-:Y:S04]  /*e880*/  STL.64 [R1+0x580], R22 ;  /* 0x0005801601007387 */ /* 0x0009e80000100a00 */
[----:B------:R1:W-:Y:S04]  /*e890*/  LDGSTS.E [R14+0x54008], desc[UR48][R30.64], !P5 ;  /* 0x540080001e0e7fae */ /* 0x0003e8000e921870 */
[----:B------:R-:W3:Y:S04]  /*e8a0*/  LDL.LU.64 R26, [R1+0x38] ;  /* 0x00003800011a7983 */ /* 0x000ee80000300a00 */
[----:B------:R-:W3:Y:S01]  /*e8b0*/  LDL.LU.64 R44, [R1+0x30] ;  /* 0x00003000012c7983 */ /* 0x000ee20000300a00 */
[----:B-1----:R-:W-:-:S03]  /*e8c0*/  IMAD.WIDE R30, R8, 0x4, R46 ;  /* 0x00000004081e7825 */ /* 0x002fc600078e022e */
[----:B------:R-:W-:Y:S04]  /*e8d0*/  LDGSTS.E [R14+0x58008], desc[UR48][R24.64], !P5 ;  /* 0x58008000180e7fae */ /* 0x000fe8000e921870 */
[----:B------:R-:W3:Y:S01]  /*e8e0*/  LDL.LU.64 R42, [R1+0x28] ;  /* 0x00002800012a7983 */ /* 0x000ee20000300a00 */
[----:B------:R-:W-:-:S03]  /*e8f0*/  IMAD.WIDE R32, R8, 0x4, R34 ;  /* 0x0000000408207825 */ /* 0x000fc600078e0222 */
[----:B------:R4:W-:Y:S04]  /*e900*/  LDGSTS.E [R14+0x5c008], desc[UR48][R22.64], !P5 ;  /* 0x5c008000160e7fae */ /* 0x0009e8000e921870 */
[----:B--2---:R-:W2:Y:S04]  /*e910*/  LDL.LU.64 R24, [R1+0x20] ;  /* 0x0000200001187983 */ /* 0x004ea80000300a00 */
[----:B------:R-:W2:Y:S04]  /*e920*/  LDL.LU.64 R46, [R1+0x58] ;  /* 0x00005800012e7983 */ /* 0x000ea80000300a00 */
[----:B------:R-:W2:Y:S04]  /*e930*/  LDL.LU.64 R48, [R1+0x48] ;  /* 0x0000480001307983 */ /* 0x000ea80000300a00 */
[----:B------:R1:W-:Y:S04]  /*e940*/  STL.64 [R1+0x578], R30 ;  /* 0x0005781e01007387 */ /* 0x0003e80000100a00 */
[----:B------:R-:W2:Y:S01]  /*e950*/  LDL.LU.64 R34, [R1+0x50] ;  /* 0x0000500001227983 */ /* 0x000ea20000300a00 */
[----:B----4-:R-:W-:-:S03]  /*e960*/  IMAD.WIDE R22, R8, 0x4, R36 ;  /* 0x0000000408167825 */ /* 0x010fc600078e0224 */
[----:B------:R-:W-:Y:S04]  /*e970*/  STL.64 [R1+0x570], R250 ;  /* 0x000570fa01007387 */ /* 0x000fe80000100a00 */
[----:B------:R4:W-:Y:S04]  /*e980*/  STL.64 [R1+0x568], R32 ;  /* 0x0005682001007387 */ /* 0x0009e80000100a00 */
[----:B------:R-:W-:Y:S01]  /*e990*/  LDGSTS.E [R14+0x5000c], desc[UR48][R30.64], !P3 ;  /* 0x5000c0001e0e7fae */ /* 0x000fe2000d921870 */
[----:B------:R-:W-:Y:S01]  /*e9a0*/  MOV R36, R32 ;  /* 0x0000002000247202 */ /* 0x000fe20000000f00 */
[----:B------:R-:W-:-:S02]  /*e9b0*/  IMAD.MOV.U32 R37, RZ, RZ, R33 ;  /* 0x000000ffff257224 */ /* 0x000fc400078e0021 */
[----:B------:R-:W-:Y:S01]  /*e9c0*/  LDGSTS.E [R14+0x5400c], desc[UR48][R250.64], !P3 ;  /* 0x5400c000fa0e7fae */ /* 0x000fe2000d921870 */
[----:B------:R-:W-:Y:S02]  /*e9d0*/  ISETP.GE.U32.AND P2, PT, R235, 0x7fffff2b, PT ;  /* 0x7fffff2beb00780c */ /* 0x000fe40003f46070 */
[----:B------:R-:W4:Y:S01]  /*e9e0*/  LDC R235, c[0x0][0x230] ;  /* 0x00008c00ffeb7b82 */ /* 0x000f220000000800 */
[----:B------:R-:W-:Y:S04]  /*e9f0*/  LDGSTS.E [R14+0x5800c], desc[UR48][R36.64], !P3 ;  /* 0x5800c000240e7fae */ /* 0x000fe8000d921870 */
[----:B-1----:R-:W2:Y:S04]  /*ea00*/  LDL.LU.64 R30, [R1+0x18] ;  /* 0x00001800011e7983 */ /* 0x002ea80000300a00 */
[----:B------:R1:W-:Y:S04]  /*ea10*/  STL.64 [R1+0x560], R22 ;  /* 0x0005601601007387 */ /* 0x0003e80000100a00 */
[----:B------:R-:W2:Y:S04]  /*ea20*/  LDL.LU.64 R40, [R1+0x10] ;  /* 0x0000100001287983 */ /* 0x000ea80000300a00 */
[----:B------:R-:W2:Y:S04]  /*ea30*/  LDL.LU.64 R38, [R1+0x8] ;  /* 0x0000080001267983 */ /* 0x000ea80000300a00 */
[----:B----4-:R-:W4:Y:S04]  /*ea40*/  LDL.LU.64 R32, [R1] ;  /* 0x0000000001207983 */ /* 0x010f280000300a00 */
[----:B------:R-:W4:Y:S01]  /*ea50*/  LDL.LU.64 R250, [R1+0xc78] ;  /* 0x000c780001fa7983 */ /* 0x000f220000300a00 */
[----:B------:R-:W-:-:S03]  /*ea60*/  ISETP.GE.U32.AND P6, PT, R18, 0x7fffff29, PT ;  /* 0x7fffff291200780c */ /* 0x000fc60003fc6070 */
[----:B------:R1:W-:Y:S01]  /*ea70*/  LDGSTS.E [R14+0x5c00c], desc[UR48][R22.64], !P3 ;  /* 0x5c00c000160e7fae */ /* 0x0003e2000d921870 */
[----:B------:R-:W-:Y:S02]  /*ea80*/  VIADD R18, R235, 0xffffff4b ;  /* 0xffffff4beb127836 */ /* 0x000fe40000000000 */
[----:B------:R-:W4:Y:S08]  /*ea90*/  LDC R235, c[0x0][0x230] ;  /* 0x00008c00ffeb7b82 */ /* 0x000f300000000800 */
[----:B-1----:R-:W1:Y:S01]  /*eaa0*/  LDC R22, c[0x0][0x230] ;  /* 0x00008c00ff167b82 */ /* 0x002e620000000800 */
[----:B------:R-:W-:-:S02]  /*eab0*/  ISETP.GE.U32.AND P5, PT, R18, 0x7fffff0c, PT ;  /* 0x7fffff0c1200780c */ /* 0x000fc40003fa6070 */
[----:B------:R-:W-:-:S04]  /*eac0*/  IADD3 R18, R20, -0xb6, RZ ;  /* 0xffffff4a14127810 */ /* 0x000fc80007ffe0ff */
[----:B------:R-:W-:Y:S01]  /*ead0*/  ISETP.GE.U32.AND P3, PT, R18, 0x7fffff0b, PT ;  /* 0x7fffff0b1200780c */ /* 0x000fe20003f66070 */
[----:B------:R-:W-:Y:S01]  /*eae0*/  VIADD R18, R19, 0xffffff49 ;  /* 0xffffff4913127836 */ /* 0x000fe20000000000 */
[----:B------:R-:W4:Y:S08]  /*eaf0*/  LDC R20, c[0x0][0x230] ;  /* 0x00008c00ff147b82 */ /* 0x000f300000000800 */
[----:B------:R-:W4:Y:S01]  /*eb00*/  LDC R19, c[0x0][0x230] ;  /* 0x00008c00ff137b82 */ /* 0x000f220000000800 */
[----:B---3--:R-:W-:-:S04]  /*eb10*/  IMAD.WIDE R28, R8, 0x4, R28 ;  /* 0x00000004081c7825 */ /* 0x008fc800078e021c */
[----:B--2---:R-:W-:-:S05]  /*eb20*/  IMAD.WIDE R46, R8, 0x4, R46 ;  /* 0x00000004082e7825 */ /* 0x004fca00078e022e */
[----:B------:R-:W-:Y:S04]  /*eb30*/  STL.64 [R1+0x720], R46 ;  /* 0x0007202e01007387 */ /* 0x000fe80000100a00 */
[----:B------:R-:W-:Y:S01]  /*eb40*/  LDGSTS.E [R13+0x40000], desc[UR48][R46.64], !P4 ;  /* 0x400000002e0d7fae */ /* 0x000fe2000e121870 */
[----:B------:R-:W-:-:S04]  /*eb50*/  IMAD.WIDE R36, R8, 0x4, R34 ;  /* 0x0000000408247825 */ /* 0x000fc800078e0222 */
[C---:B------:R-:W-:Y:S01]  /*eb60*/  IMAD.WIDE R34, R8.reuse, 0x4, R48 ;  /* 0x0000000408227825 */ /* 0x040fe200078e0230 */
[----:B------:R-:W-:Y:S04]  /*eb70*/  STL.64 [R1+0x718], R36 ;  /* 0x0007182401007387 */ /* 0x000fe80000100a00 */
[----:B------:R-:W-:Y:S04]  /*eb80*/  LDGSTS.E [R13+0x44000], desc[UR48][R36.64], !P4 ;  /* 0x44000000240d7fae */ /* 0x000fe8000e121870 */
[----:B------:R2:W-:Y:S04]  /*eb90*/  STL.64 [R1+0x710], R34 ;  /* 0x0007102201007387 */ /* 0x0005e80000100a00 */
[----:B------:R2:W-:Y:S01]  /*eba0*/  LDGSTS.E [R13+0x48000], desc[UR48][R34.64], !P4 ;  /* 0x48000000220d7fae */ /* 0x0005e2000e121870 */
[----:B------:R-:W-:-:S03]  /*ebb0*/  IMAD.WIDE R24, R8, 0x4, R24 ;  /* 0x0000000408187825 */ /* 0x000fc600078e0218 */
[----:B------:R3:W-:Y:S04]  /*ebc0*/  STL.64 [R1+0x708], R28 ;  /* 0x0007081c01007387 */ /* 0x0007e80000100a00 */
[----:B------:R3:W-:Y:S01]  /*ebd0*/  LDGSTS.E [R13+0x4c000], desc[UR48][R28.64], !P4 ;  /* 0x4c0000001c0d7fae */ /* 0x0007e2000e121870 */
[----:B--2---:R-:W-:Y:S01]  /*ebe0*/  IMAD.WIDE R34, R8, 0x4, R26 ;  /* 0x0000000408227825 */ /* 0x004fe200078e021a */
[----:B------:R-:W-:-:S03]  /*ebf0*/  ISETP.GE.U32.AND P4, PT, R18, 0x7fffff0a, PT ;  /* 0x7fffff0a1200780c */ /* 0x000fc60003f86070 */
[----:B------:R-:W-:-:S04]  /*ec00*/  IMAD.WIDE R26, R8, 0x4, R42 ;  /* 0x00000004081a7825 */ /* 0x000fc800078e022a */
[C---:B---3--:R-:W-:Y:S01]  /*ec10*/  IMAD.WIDE R28, R8.reuse, 0x4, R44 ;  /* 0x00000004081c7825 */ /* 0x048fe200078e022c */
[----:B------:R-:W-:Y:S01]  /*ec20*/  IADD3 R18, R21, -0xb8, RZ ;  /* 0xffffff4815127810 */ /* 0x000fe20007ffe0ff */
[----:B------:R-:W-:Y:S01]  /*ec30*/  LDGSTS.E [R13+0x40004], desc[UR48][R34.64], !P2 ;  /* 0x40004000220d7fae */ /* 0x000fe2000d121870 */
[----:B------:R-:W2:Y:S01]  /*ec40*/  LDC R21, c[0x0][0x230] ;  /* 0x00008c00ff157b82 */ /* 0x000ea20000000800 */
[C---:B------:R-:W-:Y:S02]  /*ec50*/  IMAD.WIDE R30, R8.reuse, 0x4, R30 ;  /* 0x00000004081e7825 */ /* 0x040fe400078e021e */
[----:B------:R-:W-:Y:S04]  /*ec60*/  STL.64 [R1+0x700], R34 ;  /* 0x0007002201007387 */ /* 0x000fe80000100a00 */
[----:B------:R3:W-:Y:S04]  /*ec70*/  LDGSTS.E [R13+0x44004], desc[UR48][R28.64], !P2 ;  /* 0x440040001c0d7fae */ /* 0x0007e8000d121870 */
[----:B------:R3:W-:Y:S04]  /*ec80*/  STL.64 [R1+0x6f8], R28 ;  /* 0x0006f81c01007387 */ /* 0x0007e80000100a00 */
[----:B------:R4:W-:Y:S04]  /*ec90*/  LDGSTS.E [R13+0x48004], desc[UR48][R26.64], !P2 ;  /* 0x480040001a0d7fae */ /* 0x0009e8000d121870 */
[----:B------:R4:W-:Y:S04]  /*eca0*/  STL.64 [R1+0x6f0], R26 ;  /* 0x0006f01a01007387 */ /* 0x0009e80000100a00 */
[----:B------:R4:W-:Y:S01]  /*ecb0*/  LDGSTS.E [R13+0x4c004], desc[UR48][R24.64], !P2 ;  /* 0x4c004000180d7fae */ /* 0x0009e2000d121870 */
[----:B---3--:R-:W-:Y:S01]  /*ecc0*/  IMAD.WIDE R28, R8, 0x4, R40 ;  /* 0x00000004081c7825 */ /* 0x008fe200078e0228 */
[----:B------:R-:W-:-:S02]  /*ecd0*/  ISETP.GE.U32.AND P2, PT, R18, 0x7fffff09, PT ;  /* 0x7fffff091200780c */ /* 0x000fc40003f46070 */
[----:B------:R3:W-:Y:S01]  /*ece0*/  STL.64 [R1+0x6e8], R24 ;  /* 0x0006e81801007387 */ /* 0x0007e20000100a00 */
[----:B-1----:R-:W-:Y:S02]  /*ecf0*/  VIADD R18, R22, 0xffffff67 ;  /* 0xffffff6716127836 */ /* 0x002fe40000000000 */
[----:B------:R-:W1:Y:S01]  /*ed00*/  LDC R22, c[0x0][0x230] ;  /* 0x00008c00ff167b82 */ /* 0x000e620000000800 */
[C---:B----4-:R-:W-:Y:S01]  /*ed10*/  IMAD.WIDE R26, R8.reuse, 0x4, R38 ;  /* 0x00000004081a7825 */ /* 0x050fe200078e0226 */
[----:B------:R4:W-:Y:S04]  /*ed20*/  STL.64 [R1+0x6d8], R30 ;  /* 0x0006d81e01007387 */ /* 0x0009e80000100a00 */
[----:B------:R4:W-:Y:S01]  /*ed30*/  LDGSTS.E [R13+0x40008], desc[UR48][R30.64], !P1 ;  /* 0x400080001e0d7fae */ /* 0x0009e2000c921870 */
[----:B---3--:R-:W-:-:S03]  /*ed40*/  IMAD.WIDE R24, R8, 0x4, R32 ;  /* 0x0000000408187825 */ /* 0x008fc600078e0220 */
[----:B------:R3:W-:Y:S04]  /*ed50*/  STL.64 [R1+0x558], R28 ;  /* 0x0005581c01007387 */ /* 0x0007e80000100a00 */
[----:B------:R3:W-:Y:S01]  /*ed60*/  LDGSTS.E [R13+0x44008], desc[UR48][R28.64], !P1 ;  /* 0x440080001c0d7fae */ /* 0x0007e2000c921870 */
[----:B----4-:R-:W-:-:S03]  /*ed70*/  IMAD.WIDE R30, R8, 0x4, R250 ;  /* 0x00000004081e7825 */ /* 0x010fc600078e02fa */
        /* <DEDUP_REMOVED lines=12> */
[----:B------:R4:W-:Y:S01]  /*ee40*/  STL.64 [R1+0x530], R26 ;  /* 0x0005301a01007387 */ /* 0x0009e20000100a00 */
[----:B------:R-:W-:-:S03]  /*ee50*/  ISETP.GE.U32.AND P1, PT, R18, 0x7fffff28, PT ;  /* 0x7fffff281200780c */ /* 0x000fc60003f26070 */
[----:B------:R4:W-:Y:S01]  /*ee60*/  LDGSTS.E [R13+0x4800c], desc[UR48][R26.64], !P6 ;  /* 0x4800c0001a0d7fae */ /* 0x0009e2000f121870 */
[----:B---3--:R-:W-:-:S03]  /*ee70*/  IMAD.WIDE R28, R8, 0x4, R64 ;  /* 0x00000004081c7825 */ /* 0x008fc600078e0240 */
[----:B------:R3:W-:Y:S01]  /*ee80*/  STL.64 [R1+0x528], R24 ;  /* 0x0005281801007387 */ /* 0x0007e20000100a00 */
[----:B------:R-:W-:Y:S02]  /*ee90*/  IADD3 R18, R20, -0x9a, RZ ;  /* 0xffffff6614127810 */ /* 0x000fe40007ffe0ff */
[----:B------:R-:W2:Y:S01]  /*eea0*/  LDC R20, c[0x0][0x230] ;  /* 0x00008c00ff147b82 */ /* 0x000ea20000000800 */
[----:B------:R3:W-:Y:S01]  /*eeb0*/  LDGSTS.E [R13+0x4c00c], desc[UR48][R24.64], !P6 ;  /* 0x4c00c000180d7fae */ /* 0x0007e2000f121870 */
[----:B----4-:R-:W-:-:S03]  /*eec0*/  IMAD.WIDE R26, R8, 0x4, R50 ;  /* 0x00000004081a7825 */ /* 0x010fc600078e0232 */
[----:B------:R4:W-:Y:S04]  /*eed0*/  STL.64 [R1+0x520], R30 ;  /* 0x0005201e01007387 */ /* 0x0009e80000100a00 */
[----:B------:R4:W-:Y:S01]  /*eee0*/  LDGSTS.E [R13+0x50000], desc[UR48][R30.64], !P5 ;  /* 0x500000001e0d7fae */ /* 0x0009e2000e921870 */
[----:B---3--:R-:W-:-:S03]  /*eef0*/  IMAD.WIDE R24, R8, 0x4, R52 ;  /* 0x0000000408187825 */ /* 0x008fc600078e0234 */
[----:B------:R3:W-:Y:S01]  /*ef00*/  STL.64 [R1+0x518], R28 ;  /* 0x0005181c01007387 */ /* 0x0007e20000100a00 */
[----:B------:R-:W-:-:S03]  /*ef10*/  ISETP.GE.U32.AND P6, PT, R18, 0x7fffff27, PT ;  /* 0x7fffff271200780c */ /* 0x000fc60003fc6070 */
[----:B------:R3:W-:Y:S01]  /*ef20*/  LDGSTS.E [R13+0x54000], desc[UR48][R28.64], !P5 ;  /* 0x540000001c0d7fae */ /* 0x0007e2000e921870 */
[----:B----4-:R-:W-:-:S03]  /*ef30*/  IMAD.WIDE R30, R8, 0x4, R70 ;  /* 0x00000004081e7825 */ /* 0x010fc600078e0246 */
[----:B------:R4:W-:Y:S04]  /*ef40*/  STL.64 [R1+0x510], R26 ;  /* 0x0005101a01007387 */ /* 0x0009e80000100a00 */
[----:B------:R4:W-:Y:S01]  /*ef50*/  LDGSTS.E [R13+0x58000], desc[UR48][R26.64], !P5 ;  /* 0x580000001a0d7fae */ /* 0x0009e2000e921870 */
[----:B---3--:R-:W-:-:S03]  /*ef60*/  IMAD.WIDE R28, R8, 0x4, R72 ;  /* 0x00000004081c7825 */ /* 0x008fc600078e0248 */
[----:B------:R3:W-:Y:S04]  /*ef70*/  STL.64 [R1+0x508], R24 ;  /* 0x0005081801007387 */ /* 0x0007e80000100a00 */
[----:B------:R3:W-:Y:S01]  /*ef80*/  LDGSTS.E [R13+0x5c000], desc[UR48][R24.64], !P5 ;  /* 0x5c000000180d7fae */ /* 0x0007e2000e921870 */
[----:B------:R-:W-:Y:S02]  /*ef90*/  VIADD R18, R19, 0xffffff65 ;  /* 0xffffff6513127836 */ /* 0x000fe40000000000 */
[----:B------:R-:W2:Y:S01]  /*efa0*/  LDC R19, c[0x0][0x230] ;  /* 0x00008c00ff137b82 */ /* 0x000ea20000000800 */
[C---:B----4-:R-:W-:Y:S01]  /*efb0*/  IMAD.WIDE R26, R8.reuse, 0x4, R54 ;  /* 0x00000004081a7825 */ /* 0x050fe200078e0236 */
[----:B------:R-:W-:Y:S04]  /*efc0*/  STL.64 [R1+0x500], R30 ;  /* 0x0005001e01007387 */ /* 0x000fe80000100a00 */
[----:B------:R-:W-:Y:S01]  /*efd0*/  LDGSTS.E [R13+0x50004], desc[UR48][R30.64], !P3 ;  /* 0x500040001e0d7fae */ /* 0x000fe2000d921870 */
[----:B---3--:R-:W-:-:S03]  /*efe0*/  IMAD.WIDE R24, R8, 0x4, R56 ;  /* 0x0000000408187825 */ /* 0x008fc600078e0238 */
[----:B------:R3:W-:Y:S01]  /*eff0*/  STL.64 [R1+0x4f8], R28 ;  /* 0x0004f81c01007387 */ /* 0x0007e20000100a00 */
[----:B------:R-:W-:-:S03]  /*f000*/  ISETP.GE.U32.AND P5, PT, R18, 0x7fffff26, PT ;  /* 0x7fffff261200780c */ /* 0x000fc60003fa6070 */
[----:B------:R3:W-:Y:S01]  /*f010*/  LDGSTS.E [R13+0x54004], desc[UR48][R28.64], !P3 ;  /* 0x540040001c0d7fae */ /* 0x0007e2000d921870 */
[----:B-1----:R-:W-:-:S03]  /*f020*/  IADD3 R18, R22, -0x9c, RZ ;  /* 0xffffff6416127810 */ /* 0x002fc60007ffe0ff */
[----:B------:R1:W-:Y:S04]  /*f030*/  STL.64 [R1+0x4f0], R26 ;  /* 0x0004f01a01007387 */ /* 0x0003e80000100a00 */
[----:B------:R1:W-:Y:S01]  /*f040*/  LDGSTS.E [R13+0x58004], desc[UR48][R26.64], !P3 ;  /* 0x580040001a0d7fae */ /* 0x0003e2000d921870 */
[----:B---3--:R-:W-:-:S03]  /*f050*/  IMAD.WIDE R28, R8, 0x4, R74 ;  /* 0x00000004081c7825 */ /* 0x008fc600078e024a */
[----:B------:R3:W-:Y:S04]  /*f060*/  STL.64 [R1+0x4e8], R24 ;  /* 0x0004e81801007387 */ /* 0x0007e80000100a00 */
[----:B------:R3:W-:Y:S01]  /*f070*/  LDGSTS.E [R13+0x5c004], desc[UR48][R24.64], !P3 ;  /* 0x5c004000180d7fae */ /* 0x0007e2000d921870 */
[----:B-1----:R-:W-:-:S03]  /*f080*/  IMAD.WIDE R26, R8, 0x4, R76 ;  /* 0x00000004081a7825 */ /* 0x002fc600078e024c */
[----:B------:R1:W-:Y:S01]  /*f090*/  STL.64 [R1+0x4e0], R28 ;  /* 0x0004e01c01007387 */ /* 0x0003e20000100a00 */
[----:B------:R-:W-:-:S03]  /*f0a0*/  IMAD.WIDE R22, R8, 0x4, R60 ;  /* 0x0000000408167825 */ /* 0x000fc600078e023c */
        /* <DEDUP_REMOVED lines=8> */
[----:B------:R3:W-:Y:S04]  /*f130*/  STL.64 [R1+0x4c8], R22 ;  /* 0x0004c81601007387 */ /* 0x0007e80000100a00 */
[----:B------:R3:W-:Y:S01]  /*f140*/  LDGSTS.E [R13+0x5c008], desc[UR48][R22.64], !P4 ;  /* 0x5c008000160d7fae */ /* 0x0007e2000e121870 */
[----:B-1----:R-:W-:-:S03]  /*f150*/  IMAD.WIDE R24, R8, 0x4, R66 ;  /* 0x0000000408187825 */ /* 0x002fc600078e0242 */
[----:B------:R1:W-:Y:S01]  /*f160*/  STL.64 [R1+0x4c0], R28 ;  /* 0x0004c01c01007387 */ /* 0x0003e20000100a00 */
[----:B------:R-:W-:Y:S01]  /*f170*/  ISETP.GE.U32.AND P3, PT, R18, 0x7fffff25, PT ;  /* 0x7fffff251200780c */ /* 0x000fe20003f66070 */
[C---:B------:R-:W-:Y:S02]  /*f180*/  IMAD.WIDE R30, R8.reuse, 0x4, R242 ;  /* 0x00000004081e7825 */ /* 0x040fe400078e02f2 */
[----:B------:R1:W-:Y:S02]  /*f190*/  LDGSTS.E [R13+0x5000c], desc[UR48][R28.64], !P2 ;  /* 0x5000c0001c0d7fae */ /* 0x0003e4000d121870 */
[----:B---3--:R-:W-:Y:S02]  /*f1a0*/  IMAD.WIDE R22, R8, 0x4, R68 ;  /* 0x0000000408167825 */ /* 0x008fe400078e0244 */
[----:B------:R3:W-:Y:S04]  /*f1b0*/  STL.64 [R1+0x4b8], R26 ;  /* 0x0004b81a01007387 */ /* 0x0007e80000100a00 */
[----:B------:R3:W-:Y:S01]  /*f1c0*/  LDGSTS.E [R13+0x5400c], desc[UR48][R26.64], !P2 ;  /* 0x5400c0001a0d7fae */ /* 0x0007e2000d121870 */
[----:B--2---:R-:W-:-:S02]  /*f1d0*/  VIADD R18, R21, 0xffffff47 ;  /* 0xffffff4715127836 */ /* 0x004fc40000000000 */
[C---:B-1----:R-:W-:Y:S01]  /*f1e0*/  IMAD.WIDE R28, R8.reuse, 0x4, R240 ;  /* 0x00000004081c7825 */ /* 0x042fe200078e02f0 */
        /* <DEDUP_REMOVED lines=8> */
[----:B------:R1:W-:Y:S04]  /*f270*/  LDGSTS.E [R12+0x40000], desc[UR48][R30.64], !P1 ;  /* 0x400000001e0c7fae */ /* 0x0003e8000c921870 */
[----:B------:R4:W-:Y:S01]  /*f280*/  STL.64 [R1+0x498], R28 ;  /* 0x0004981c01007387 */ /* 0x0009e20000100a00 */
[----:B---3--:R-:W3:Y:S03]  /*f290*/  LDC R22, c[0x0][0x230] ;  /* 0x00008c00ff167b82 */ /* 0x008ee60000000800 */
[----:B------:R4:W-:Y:S01]  /*f2a0*/  LDGSTS.E [R12+0x44000], desc[UR48][R28.64], !P1 ;  /* 0x440000001c0c7fae */ /* 0x0009e2000c921870 */
[----:B-1----:R-:W-:-:S03]  /*f2b0*/  IMAD.WIDE R30, R8, 0x4, R232 ;  /* 0x00000004081e7825 */ /* 0x002fc600078e02e8 */
[----:B------:R1:W-:Y:S01]  /*f2c0*/  STL.64 [R1+0x490], R26 ;  /* 0x0004901a01007387 */ /* 0x0003e20000100a00 */
[----:B------:R-:W-:Y:S01]  /*f2d0*/  ISETP.GE.U32.AND P4, PT, R18, 0x7fffff08, PT ;  /* 0x7fffff081200780c */ /* 0x000fe20003f86070 */
[----:B------:R-:W3:Y:S02]  /*f2e0*/  LDC R23, c[0x0][0x230] ;  /* 0x00008c00ff177b82 */ /* 0x000ee40000000800 */
        /* <DEDUP_REMOVED lines=12> */
[----:B------:R-:W-:Y:S01]  /*f3b0*/  IADD3 R18, R20, -0xba, RZ ;  /* 0xffffff4614127810 */ /* 0x000fe20007ffe0ff */
[----:B------:R-:W3:Y:S02]  /*f3c0*/  LDC R88, c[0x0][0x230] ;  /* 0x00008c00ff587b82 */ /* 0x000ee40000000800 */
[----:B------:R1:W-:Y:S01]  /*f3d0*/  LDGSTS.E [R12+0x48004], desc[UR48][R26.64], !P6 ;  /* 0x480040001a0c7fae */ /* 0x0003e2000f121870 */
[----:B----4-:R-:W-:-:S03]  /*f3e0*/  IMAD.WIDE R28, R8, 0x4, R90 ;  /* 0x00000004081c7825 */ /* 0x010fc600078e025a */
[----:B------:R4:W-:Y:S02]  /*f3f0*/  STL.64 [R1+0x468], R24 ;  /* 0x0004681801007387 */ /* 0x0009e40000100a00 */
[----:B------:R-:W3:Y:S02]  /*f400*/  LDC R20, c[0x0][0x230] ;  /* 0x00008c00ff147b82 */ /* 0x000ee40000000800 */
[----:B------:R4:W-:Y:S01]  /*f410*/  LDGSTS.E [R12+0x4c004], desc[UR48][R24.64], !P6 ;  /* 0x4c004000180c7fae */ /* 0x0009e2000f121870 */
[----:B-1----:R-:W-:-:S03]  /*f420*/  IMAD.WIDE R26, R8, 0x4, R92 ;  /* 0x00000004081a7825 */ /* 0x002fc600078e025c */
[----:B------:R1:W-:Y:S04]  /*f430*/  STL.64 [R1+0x460], R30 ;  /* 0x0004601e01007387 */ /* 0x0003e80000100a00 */
[----:B------:R1:W-:Y:S01]  /*f440*/  LDGSTS.E [R12+0x40008], desc[UR48][R30.64], !P5 ;  /* 0x400080001e0c7fae */ /* 0x0003e2000e921870 */
[----:B----4-:R-:W-:-:S03]  /*f450*/  IMAD.WIDE R24, R8, 0x4, R94 ;  /* 0x0000000408187825 */ /* 0x010fc600078e025e */
[----:B------:R4:W-:Y:S01]  /*f460*/  STL.64 [R1+0x458], R28 ;  /* 0x0004581c01007387 */ /* 0x0009e20000100a00 */
[----:B------:R-:W-:-:S03]  /*f470*/  ISETP.GE.U32.AND P2, PT, R18, 0x7fffff07, PT ;  /* 0x7fffff071200780c */ /* 0x000fc60003f46070 */
        /* <DEDUP_REMOVED lines=8> */
[----:B------:R-:W-:Y:S02]  /*f500*/  VIADD R18, R19, 0xffffff45 ;  /* 0xffffff4513127836 */ /* 0x000fe40000000000 */
[----:B------:R-:W3:Y:S01]  /*f510*/  LDC R19, c[0x0][0x230] ;  /* 0x00008c00ff137b82 */ /* 0x000ee20000000800 */
[C---:B-1----:R-:W-:Y:S01]  /*f520*/  IMAD.WIDE R26, R8.reuse, 0x4, R100 ;  /* 0x00000004081a7825 */ /* 0x042fe200078e0264 */
        /* <DEDUP_REMOVED lines=8> */
[----:B--2---:R-:W-:Y:S01]  /*f5b0*/  IADD3 R18, R21, -0xbc, RZ ;  /* 0xffffff4415127810 */ /* 0x004fe20007ffe0ff */
        /* <DEDUP_REMOVED lines=13> */
[----:B---3--:R-:W-:Y:S02]  /*f690*/  VIADD R18, R22, 0xffffff63 ;  /* 0xffffff6316127836 */ /* 0x008fe40000000000 */
[C---:B------:R-:W-:Y:S01]  /*f6a0*/  IMAD.WIDE R32, R8.reuse, 0x4, R136 ;  /* 0x0000000408207825 */ /* 0x040fe200078e0288 */
[----:B------:R3:W-:Y:S01]  /*f6b0*/  STL.64 [R1+0x410], R26 ;  /* 0x0004101a01007387 */ /* 0x0007e20000100a00 */
[----:B------:R-:W2:Y:S02]  /*f6c0*/  LDC R22, c[0x0][0x230] ;  /* 0x00008c00ff167b82 */ /* 0x000ea40000000800 */
[C---:B-1----:R-:W-:Y:S01]  /*f6d0*/  IMAD.WIDE R30, R8.reuse, 0x4, R112 ;  /* 0x00000004081e7825 */ /* 0x042fe200078e0270 */
[----:B------:R3:W-:Y:S03]  /*f6e0*/  LDGSTS.E [R12+0x58000], desc[UR48][R26.64], !P4 ;  /* 0x580000001a0c7fae */ /* 0x0007e6000e121870 */
[----:B----4-:R-:W-:Y:S01]  /*f6f0*/  IMAD.WIDE R28, R8, 0x4, R114 ;  /* 0x00000004081c7825 */ /* 0x010fe200078e0272 */
[----:B------:R1:W-:Y:S01]  /*f700*/  STL.64 [R1+0x408], R24 ;  /* 0x0004081801007387 */ /* 0x0003e20000100a00 */
[----:B------:R-:W-:Y:S01]  /*f710*/  ISETP.GE.U32.AND P5, PT, R18, 0x7fffff24, PT ;  /* 0x7fffff241200780c */ /* 0x000fe20003fa6070 */
[----:B------:R-:W4:Y:S02]  /*f720*/  LDC R112, c[0x0][0x230] ;  /* 0x00008c00ff707b82 */ /* 0x000f240000000800 */
[----:B------:R1:W-:Y:S01]  /*f730*/  LDGSTS.E [R12+0x5c000], desc[UR48][R24.64], !P4 ;  /* 0x5c000000180c7fae */ /* 0x0003e2000e121870 */
[----:B---3--:R-:W-:-:S03]  /*f740*/  IMAD.WIDE R26, R8, 0x4, R116 ;  /* 0x00000004081a7825 */ /* 0x008fc600078e0274 */
[----:B------:R3:W-:Y:S01]  /*f750*/  STL.64 [R1+0x400], R30 ;  /* 0x0004001e01007387 */ /* 0x0007e20000100a00 */
[----:B------:R-:W-:-:S03]  /*f760*/  IMAD.WIDE R38, R8, 0x4, R140 ;  /* 0x0000000408267825 */ /* 0x000fc600078e028c */
[----:B------:R3:W-:Y:S01]  /*f770*/  LDGSTS.E [R12+0x50004], desc[UR48][R30.64], !P2 ;  /* 0x500040001e0c7fae */ /* 0x0007e2000d121870 */
[----:B------:R-:W-:-:S03]  /*f780*/  IMAD.WIDE R36, R8, 0x4, R142 ;  /* 0x0000000408247825 */ /* 0x000fc600078e028e */
[----:B------:R2:W-:Y:S01]  /*f790*/  STL.64 [R1+0x3f8], R28 ;  /* 0x0003f81c01007387 */ /* 0x0005e20000100a00 */
[----:B------:R-:W-:-:S03]  /*f7a0*/  IMAD.WIDE R34, R8, 0x4, R144 ;  /* 0x0000000408227825 */ /* 0x000fc600078e0290 */
[----:B------:R2:W-:Y:S01]  /*f7b0*/  LDGSTS.E [R12+0x54004], desc[UR48][R28.64], !P2 ;  /* 0x540040001c0c7fae */ /* 0x0005e2000d121870 */
[----:B------:R-:W-:Y:S01]  /*f7c0*/  IADD3 R18, R20, -0x9e, RZ ;  /* 0xffffff6214127810 */ /* 0x000fe20007ffe0ff */
[----:B------:R-:W4:Y:S01]  /*f7d0*/  LDC R136, c[0x0][0x230] ;  /* 0x00008c00ff887b82 */ /* 0x000f220000000800 */
[C---:B-1----:R-:W-:Y:S01]  /*f7e0*/  IMAD.WIDE R24, R8.reuse, 0x4, R118 ;  /* 0x0000000408187825 */ /* 0x042fe200078e0276 */
[----:B------:R1:W-:Y:S03]  /*f7f0*/  STL.64 [R1+0x3f0], R26 ;  /* 0x0003f01a01007387 */ /* 0x0003e60000100a00 */
[----:B---3--:R-:W-:Y:S01]  /*f800*/  IMAD.WIDE R30, R8, 0x4, R120 ;  /* 0x00000004081e7825 */ /* 0x008fe200078e0278 */
[----:B------:R1:W-:Y:S03]  /*f810*/  LDGSTS.E [R12+0x58004], desc[UR48][R26.64], !P2 ;  /* 0x580040001a0c7fae */ /* 0x0003e6000d121870 */
[C---:B------:R-:W-:Y:S01]  /*f820*/  IMAD.WIDE R82, R2.reuse, 0x4, R200 ;  /* 0x0000000402527825 */ /* 0x040fe200078e02c8 */
[----:B------:R3:W-:Y:S03]  /*f830*/  STL.64 [R1+0x3e8], R24 ;  /* 0x0003e81801007387 */ /* 0x0007e60000100a00 */
[C---:B------:R-:W-:Y:S01]  /*f840*/  IMAD.WIDE R66, R2.reuse, 0x4, R202 ;  /* 0x0000000402427825 */ /* 0x040fe200078e02ca */
[----:B------:R3:W-:Y:S03]  /*f850*/  LDGSTS.E [R12+0x5c004], desc[UR48][R24.64], !P2 ;  /* 0x5c004000180c7fae */ /* 0x0007e6000d121870 */
[----:B------:R-:W-:-:S04]  /*f860*/  IMAD.WIDE R58, R2, 0x4, R204 ;  /* 0x00000004023a7825 */ /* 0x000fc800078e02cc */
        /* <DEDUP_REMOVED lines=12> */
[----:B------:R-:W-:Y:S01]  /*f930*/  VIADD R88, R88, 0xffffff36 ;  /* 0xffffff3658587836 */ /* 0x000fe20000000000 */
[----:B------:R-:W-:Y:S01]  /*f940*/  IADD3 R96, R96, -0xcb, RZ ;  /* 0xffffff3560607810 */ /* 0x000fe20007ffe0ff */
[----:B--2---:R-:W-:Y:S01]  /*f950*/  IMAD.WIDE R28, R8, 0x4, R122 ;  /* 0x00000004081c7825 */ /* 0x004fe200078e027a */
[----:B------:R2:W-:Y:S01]  /*f960*/  STL.64 [R1+0x3e0], R30 ;  /* 0x0003e01e01007387 */ /* 0x0005e20000100a00 */
[----:B------:R-:W-:Y:S01]  /*f970*/  ISETP.GE.U32.AND P3, PT, R18, 0x7fffff23, PT ;  /* 0x7fffff231200780c */ /* 0x000fe20003f66070 */
[----:B------:R-:W4:Y:S01]  /*f980*/  LDC R20, c[0x0][0x230] ;  /* 0x00008c00ff147b82 */ /* 0x000f220000000800 */
[C---:B-1----:R-:W-:Y:S01]  /*f990*/  IMAD.WIDE R26, R8.reuse, 0x4, R124 ;  /* 0x00000004081a7825 */ /* 0x042fe200078e027c */
[----:B------:R2:W-:Y:S03]  /*f9a0*/  LDGSTS.E [R12+0x50008], desc[UR48][R30.64], !P1 ;  /* 0x500080001e0c7fae */ /* 0x0005e6000c921870 */
[C---:B---3--:R-:W-:Y:S01]  /*f9b0*/  IMAD.WIDE R24, R8.reuse, 0x4, R126 ;  /* 0x0000000408187825 */ /* 0x048fe200078e027e */
[----:B------:R1:W-:Y:S02]  /*f9c0*/  STL.64 [R1+0x3d8], R28 ;  /* 0x0003d81c01007387 */ /* 0x0003e40000100a00 */
[----:B------:R-:W3:Y:S02]  /*f9d0*/  LDC R120, c[0x0][0x230] ;  /* 0x00008c00ff787b82 */ /* 0x000ee40000000800 */
[----:B------:R1:W-:Y:S01]  /*f9e0*/  LDGSTS.E [R12+0x54008], desc[UR48][R28.64], !P1 ;  /* 0x540080001c0c7fae */ /* 0x0003e2000c921870 */
[----:B--2---:R-:W-:-:S03]  /*f9f0*/  IMAD.WIDE R30, R8, 0x4, R128 ;  /* 0x00000004081e7825 */ /* 0x004fc600078e0280 */
[----:B------:R2:W-:Y:S01]  /*fa00*/  STL.64 [R1+0x3d0], R26 ;  /* 0x0003d01a01007387 */ /* 0x0005e20000100a00 */
[----:B------:R-:W-:-:S03]  /*fa10*/  VIADD R104, R104, 0xffffff34 ;  /* 0xffffff3468687836 */ /* 0x000fc60000000000 */
[----:B------:R2:W-:Y:S01]  /*fa20*/  LDGSTS.E [R12+0x58008], desc[UR48][R26.64], !P1 ;  /* 0x580080001a0c7fae */ /* 0x0005e2000c921870 */
[----:B------:R-:W-:Y:S01]  /*fa30*/  VIADD R18, R19, 0xffffff61 ;  /* 0xffffff6113127836 */ /* 0x000fe20000000000 */
[----:B----4-:R-:W-:Y:S01]  /*fa40*/  IADD3 R112, R112, -0xe9, RZ ;  /* 0xffffff1770707810 */ /* 0x010fe20007ffe0ff */
[C---:B-1----:R-:W-:Y:S01]  /*fa50*/  IMAD.WIDE R28, R8.reuse, 0x4, R130 ;  /* 0x00000004081c7825 */ /* 0x042fe200078e0282 */
[----:B------:R1:W-:Y:S01]  /*fa60*/  STL.64 [R1+0x3c8], R24 ;  /* 0x0003c81801007387 */ /* 0x0003e20000100a00 */
[----:B------:R-:W4:Y:S03]  /*fa70*/  LDC R19, c[0x0][0x230] ;  /* 0x00008c00ff137b82 */ /* 0x000f260000000800 */
[----:B------:R1:W-:Y:S01]  /*fa80*/  LDGSTS.E [R12+0x5c008], desc[UR48][R24.64], !P1 ;  /* 0x5c008000180c7fae */ /* 0x0003e2000c921870 */
[----:B--2---:R-:W-:-:S03]  /*fa90*/  IMAD.WIDE R26, R8, 0x4, R132 ;  /* 0x00000004081a7825 */ /* 0x004fc600078e0284 */
[----:B------:R2:W-:Y:S01]  /*faa0*/  STL.64 [R1+0x3c0], R30 ;  /* 0x0003c01e01007387 */ /* 0x0005e20000100a00 */
[----:B------:R-:W3:Y:S03]  /*fab0*/  LDC R128, c[0x0][0x230] ;  /* 0x00008c00ff807b82 */ /* 0x000ee60000000800 */
[----:B------:R2:W-:Y:S01]  /*fac0*/  LDGSTS.E [R12+0x5000c], desc[UR48][R30.64], !P6 ;  /* 0x5000c0001e0c7fae */ /* 0x0005e2000f121870 */
[----:B-1----:R-:W-:-:S03]  /*fad0*/  IMAD.WIDE R24, R8, 0x4, R134 ;  /* 0x0000000408187825 */ /* 0x002fc600078e0286 */
[----:B------:R-:W-:Y:S01]  /*fae0*/  STL.64 [R1+0x3b8], R28 ;  /* 0x0003b81c01007387 */ /* 0x000fe20000100a00 */
[----:B------:R-:W1:Y:S03]  /*faf0*/  LDC R144, c[0x0][0x230] ;  /* 0x00008c00ff907b82 */ /* 0x000e660000000800 */
[----:B------:R-:W-:Y:S04]  /*fb00*/  LDGSTS.E [R12+0x5400c], desc[UR48][R28.64], !P6 ;  /* 0x5400c0001c0c7fae */ /* 0x000fe8000f121870 */
[----:B------:R-:W-:Y:S01]  /*fb10*/  STL.64 [R1+0x3b0], R26 ;  /* 0x0003b01a01007387 */ /* 0x000fe20000100a00 */
[----:B------:R-:W-:Y:S01]  /*fb20*/  VIADD R136, R136, 0xffffff14 ;  /* 0xffffff1488887836 */ /* 0x000fe20000000000 */
[----:B------:R-:W1:Y:S02]  /*fb30*/  LDC R200, c[0x0][0x230] ;  /* 0x00008c00ffc87b82 */ /* 0x000e640000000800 */
[----:B------:R-:W-:Y:S04]  /*fb40*/  LDGSTS.E [R12+0x5800c], desc[UR48][R26.64], !P6 ;  /* 0x5800c0001a0c7fae */ /* 0x000fe8000f121870 */
[----:B------:R-:W-:Y:S02]  /*fb50*/  STL.64 [R1+0x3a8], R24 ;  /* 0x0003a81801007387 */ /* 0x000fe40000100a00 */
[----:B------:R-:W1:Y:S02]  /*fb60*/  LDC R208, c[0x0][0x230] ;  /* 0x00008c00ffd07b82 */ /* 0x000e640000000800 */
[----:B------:R-:W-:Y:S04]  /*fb70*/  LDGSTS.E [R12+0x5c00c], desc[UR48][R24.64], !P6 ;  /* 0x5c00c000180c7fae */ /* 0x000fe8000f121870 */
[----:B------:R4:W-:Y:S02]  /*fb80*/  STL.64 [R1+0x3a0], R32 ;  /* 0x0003a02001007387 */ /* 0x0009e40000100a00 */
[----:B------:R-:W1:Y:S02]  /*fb90*/  LDC R216, c[0x0][0x230] ;  /* 0x00008c00ffd87b82 */ /* 0x000e640000000800 */
[----:B------:R4:W-:Y:S01]  /*fba0*/  LDGSTS.E [R11+0x40000], desc[UR48][R32.64], !P5 ;  /* 0x40000000200b7fae */ /* 0x0009e2000e921870 */
[----:B--2---:R-:W-:-:S03]  /*fbb0*/  IMAD.WIDE R30, R8, 0x4, R138 ;  /* 0x00000004081e7825 */ /* 0x004fc600078e028a */
[----:B------:R-:W-:Y:S02]  /*fbc0*/  LDGSTS.E [R11+0x44000], desc[UR48][R38.64], !P5 ;  /* 0x44000000260b7fae */ /* 0x000fe4000e921870 */
[----:B------:R-:W2:Y:S02]  /*fbd0*/  LDC R224, c[0x0][0x230] ;  /* 0x00008c00ffe07b82 */ /* 0x000ea40000000800 */
[----:B------:R-:W-:Y:S01]  /*fbe0*/  LDGSTS.E [R11+0x48000], desc[UR48][R36.64], !P5 ;  /* 0x48000000240b7fae */ /* 0x000fe2000e921870 */
[----:B----4-:R-:W4:Y:S03]  /*fbf0*/  S2R R33, SR_TID.X ;  /* 0x0000000000217919 */ /* 0x010f260000002100 */
[----:B------:R-:W-:Y:S04]  /*fc00*/  LDGSTS.E [R11+0x4c000], desc[UR48][R34.64], !P5 ;  /* 0x4c000000220b7fae */ /* 0x000fe8000e921870 */
[----:B------:R3:W-:Y:S04]  /*fc10*/  STL.64 [R1+0x398], R30 ;  /* 0x0003981e01007387 */ /* 0x0007e80000100a00 */
[----:B------:R3:W-:Y:S01]  /*fc20*/  LDGSTS.E [R11+0x40004], desc[UR48][R30.64], !P3 ;  /* 0x400040001e0b7fae */ /* 0x0007e2000d921870 */
[----:B------:R-:W-:-:S02]  /*fc30*/  ISETP.GE.U32.AND P4, PT, R18, 0x7fffff22, PT ;  /* 0x7fffff221200780c */ /* 0x000fc40003f86070 */
[----:B------:R-:W-:Y:S01]  /*fc40*/  IADD3 R18, R23, -0xa0, RZ ;  /* 0xffffff6017127810 */ /* 0x000fe20007ffe0ff */
[----:B------:R-:W-:Y:S01]  /*fc50*/  IMAD.WIDE R28, R8, 0x4, R146 ;  /* 0x00000004081c7825 */ /* 0x000fe200078e0292 */
[----:B------:R-:W-:Y:S01]  /*fc60*/  STL.64 [R1+0x390], R38 ;  /* 0x0003902601007387 */ /* 0x000fe20000100a00 */
[----:B------:R-:W1:Y:S08]  /*fc70*/  LDC R23, c[0x0][0x230] ;  /* 0x00008c00ff177b82 */ /* 0x000e700000000800 */
[----:B---3--:R-:W3:Y:S01]  /*fc80*/  LDC R31, c[0x0][0x230] ;  /* 0x00008c00ff1f7b82 */ /* 0x008ee20000000800 */
[----:B------:R-:W-:Y:S01]  /*fc90*/  ISETP.GE.U32.AND P2, PT, R18, 0x7fffff21, PT ;  /* 0x7fffff211200780c */ /* 0x000fe20003f46070 */
[----:B------:R-:W-:-:S02]  /*fca0*/  VIADD R18, R21, 0xffffff43 ;  /* 0xffffff4315127836 */ /* 0x000fc40000000000 */
[----:B------:R-:W-:Y:S01]  /*fcb0*/  IMAD.WIDE R26, R8, 0x4, R148 ;  /* 0x00000004081a7825 */ /* 0x000fe200078e0294 */
[----:B------:R-:W-:Y:S02]  /*fcc0*/  STL.64 [R1+0x388], R36 ;  /* 0x0003882401007387 */ /* 0x000fe40000100a00 */
[----:B------:R-:W-:Y:S01]  /*fcd0*/  ISETP.GE.U32.AND P1, PT, R18, 0x7fffff04, PT ;  /* 0x7fffff041200780c */ /* 0x000fe20003f26070 */
[----:B------:R-:W-:Y:S01]  /*fce0*/  IMAD.WIDE R24, R8, 0x4, R150 ;  /* 0x0000000408187825 */ /* 0x000fe200078e0296 */
[----:B------:R-:W-:Y:S01]  /*fcf0*/  IADD3 R18, R19, -0xbe, RZ ;  /* 0xffffff4213127810 */ /* 0x000fe20007ffe0ff */
[----:B------:R-:W-:Y:S01]  /*fd00*/  STL.64 [R1+0x380], R34 ;  /* 0x0003802201007387 */ /* 0x000fe20000100a00 */
[----:B------:R-:W-:-:S03]  /*fd10*/  IADD3 R19, R22, -0xc0, RZ ;  /* 0xffffff4016137810 */ /* 0x000fc60007ffe0ff */
[----:B------:R2:W-:Y:S01]  /*fd20*/  LDGSTS.E [R11+0x44004], desc[UR48][R28.64], !P3 ;  /* 0x440040001c0b7fae */ /* 0x0005e2000d921870 */
[----:B------:R-:W-:-:S03]  /*fd30*/  ISETP.GE.U32.AND P6, PT, R18, 0x7fffff03, PT ;  /* 0x7fffff031200780c */ /* 0x000fc60003fc6070 */
[----:B------:R2:W-:Y:S01]  /*fd40*/  STL.64 [R1+0x378], R28 ;  /* 0x0003781c01007387 */ /* 0x0005e20000100a00 */
[----:B----4-:R-:W-:Y:S01]  /*fd50*/  LOP3.LUT R33, R33, 0x3f, RZ, 0xc0, !PT ;  /* 0x0000003f21217812 */ /* 0x010fe200078ec0ff */
[----:B------:R-:W-:Y:S01]  /*fd60*/  VIADD R18, R20, 0xffffff41 ;  /* 0xffffff4114127836 */ /* 0x000fe20000000000 */
[----:B------:R-:W4:Y:S01]  /*fd70*/  LDC R22, c[0x0][0x230] ;  /* 0x00008c00ff167b82 */ /* 0x000f220000000800 */
[----:B------:R1:W-:Y:S01]  /*fd80*/  STL.64 [R1+0x370], R26 ;  /* 0x0003701a01007387 */ /* 0x0003e20000100a00 */
[----:B------:R-:W-:-:S03]  /*fd90*/  IMAD.WIDE R20, R8, 0x4, R158 ;  /* 0x0000000408147825 */ /* 0x000fc600078e029e */
[----:B------:R1:W-:Y:S01]  /*fda0*/  LDGSTS.E [R11+0x48004], desc[UR48][R26.64], !P3 ;  /* 0x480040001a0b7fae */ /* 0x0003e2000d921870 */
[----:B--2---:R-:W-:-:S03]  /*fdb0*/  IMAD.WIDE R28, R8, 0x4, R152 ;  /* 0x00000004081c7825 */ /* 0x004fc600078e0298 */
[----:B------:R2:W-:Y:S01]  /*fdc0*/  STL.64 [R1+0x368], R24 ;  /* 0x0003681801007387 */ /* 0x0005e20000100a00 */
[----:B------:R-:W-:Y:S01]  /*fdd0*/  ISETP.GE.AND P5, PT, R33, R19, PT ;  /* 0x000000132100720c */ /* 0x000fe20003fa6270 */
[----:B------:R-:W4:Y:S02]  /*fde0*/  LDC R152, c[0x0][0x230] ;  /* 0x00008c00ff987b82 */ /* 0x000f240000000800 */
[----:B------:R2:W-:Y:S01]  /*fdf0*/  LDGSTS.E [R11+0x4c004], desc[UR48][R24.64], !P3 ;  /* 0x4c004000180b7fae */ /* 0x0005e2000d921870 */
[----:B-1----:R-:W-:-:S03]  /*fe00*/  IMAD.WIDE R26, R8, 0x4, R154 ;  /* 0x00000004081a7825 */ /* 0x002fc600078e029a */
[----:B------:R1:W-:Y:S01]  /*fe10*/  STL.64 [R1+0x360], R28 ;  /* 0x0003601c01007387 */ /* 0x0003e20000100a00 */
[----:B---3--:R-:W-:-:S03]  /*fe20*/  VIADD R31, R31, 0x3f ;  /* 0x0000003f1f1f7836 */ /* 0x008fc60000000000 */
[----:B------:R1:W-:Y:S01]  /*fe30*/  LDGSTS.E [R11+0x40008], desc[UR48][R28.64], !P4 ;  /* 0x400080001c0b7fae */ /* 0x0003e2000e121870 */
[----:B--2---:R-:W-:-:S03]  /*fe40*/  IMAD.WIDE R24, R8, 0x4, R156 ;  /* 0x0000000408187825 */ /* 0x004fc600078e029c */
[----:B------:R2:W-:Y:S01]  /*fe50*/  STL.64 [R1+0x350], R26 ;  /* 0x0003501a01007387 */ /* 0x0005e20000100a00 */
[----:B------:R-:W-:-:S03]  /*fe60*/  ISETP.GE.U32.AND P3, PT, R18, 0x7fffff02, PT ;  /* 0x7fffff021200780c */ /* 0x000fc60003f66070 */
[----:B------:R2:W-:Y:S01]  /*fe70*/  LDGSTS.E [R11+0x44008], desc[UR48][R26.64], !P4 ;  /* 0x440080001a0b7fae */ /* 0x0005e2000e121870 */
[----:B------:R-:W-:-:S03]  /*fe80*/  SEL R18, RZ, 0x4, P5 ;  /* 0x00000004ff127807 */ /* 0x000fc60002800000 */
[----:B------:R3:W-:Y:S01]  /*fe90*/  STL.64 [R1+0x348], R24 ;  /* 0x0003481801007387 */ /* 0x0007e20000100a00 */
[----:B------:R-:W-:-:S03]  /*fea0*/  ISETP.GT.AND P5, PT, R31, 0xff, PT ;  /* 0x000000ff1f00780c */ /* 0x000fc60003fa4270 */
[----:B------:R3:W-:Y:S01]  /*feb0*/  LDGSTS.E [R11+0x48008], desc[UR48][R24.64], !P4 ;  /* 0x48008000180b7fae */ /* 0x0007e2000e121870 */
[----:B------:R-:W-:-:S03]  /*fec0*/  IMAD.WIDE R30, R8, 0x4, R160 ;  /* 0x00000004081e7825 */ /* 0x000fc600078e02a0 */
[----:B------:R4:W-:Y:S01]  /*fed0*/  STL.64 [R1+0x338], R20 ;  /* 0x0003381401007387 */ /* 0x0009e20000100a00 */
[----:B-1----:R-:W-:-:S04]  /*fee0*/  IMAD.WIDE R28, R8, 0x4, R162 ;  /* 0x00000004081c7825 */ /* 0x002fc800078e02a2 */
[----:B--2---:R-:W-:Y:S01]  /*fef0*/  IMAD.WIDE R26, R8, 0x4, R164 ;  /* 0x00000004081a7825 */ /* 0x004fe200078e02a4 */
[----:B------:R4:W-:Y:S01]  /*ff00*/  LDGSTS.E [R11+0x4c008], desc[UR48][R20.64], !P4 ;  /* 0x4c008000140b7fae */ /* 0x0009e2000e121870 */
[----:B------:R-:W-:Y:S01]  /*ff10*/  SEL R18, R18, RZ, P5 ;  /* 0x000000ff12127207 */ /* 0x000fe20002800000 */
[----:B------:R-:W1:Y:S01]  /*ff20*/  LDC R160, c[0x0][0x230] ;  /* 0x00008c00ffa07b82 */ /* 0x000e620000000800 */
[C---:B---3--:R-:W-:Y:S01]  /*ff30*/  IMAD.WIDE R24, R8.reuse, 0x4, R166 ;  /* 0x0000000408187825 */ /* 0x048fe200078e02a6 */
[----:B------:R2:W-:Y:S04]  /*ff40*/  STL.64 [R1+0x330], R30 ;  /* 0x0003301e01007387 */ /* 0x0005e80000100a00 */
[----:B------:R2:W-:Y:S02]  /*ff50*/  LDGSTS.E [R11+0x4000c], desc[UR48][R30.64], !P2 ;  /* 0x4000c0001e0b7fae */ /* 0x0005e4000d121870 */
[----:B----4-:R-:W3:Y:S02]  /*ff60*/  LDC R21, c[0x0][0x230] ;  /* 0x00008c00ff157b82 */ /* 0x010ee40000000800 */
[----:B------:R4:W-:Y:S04]  /*ff70*/  STL.64 [R1+0x320], R28 ;  /* 0x0003201c01007387 */ /* 0x0009e80000100a00 */
[----:B------:R4:W-:Y:S02]  /*ff80*/  LDGSTS.E [R11+0x4400c], desc[UR48][R28.64], !P2 ;  /* 0x4400c0001c0b7fae */ /* 0x0009e4000d121870 */
[----:B------:R-:W1:Y:S01]  /*ff90*/  LDC R20, c[0x0][0x230] ;  /* 0x00008c00ff147b82 */ /* 0x000e620000000800 */
[----:B--2---:R-:W-:Y:S01]  /*ffa0*/  IMAD.WIDE R30, R8, 0x4, R168 ;  /* 0x00000004081e7825 */ /* 0x004fe200078e02a8 */
[----:B------:R2:W-:Y:S01]  /*ffb0*/  STL.64 [R1+0x318], R26 ;  /* 0x0003181a01007387 */ /* 0x0005e20000100a00 */
[----:B------:R-:W-:-:S03]  /*ffc0*/  ISETP.NE.U32.AND P4, PT, R18, RZ, PT ;  /* 0x000000ff1200720c */ /* 0x000fc60003f85070 */
[----:B------:R2:W-:Y:S01]  /*ffd0*/  LDGSTS.E [R11+0x4800c], desc[UR48][R26.64], !P2 ;  /* 0x4800c0001a0b7fae */ /* 0x0005e2000d121870 */
[----:B----4-:R-:W-:-:S03]  /*ffe0*/  IMAD.WIDE R28, R8, 0x4, R170 ;  /* 0x00000004081c7825 */ /* 0x010fc600078e02aa */
[----:B------:R4:W-:Y:S01]  /*fff0*/  STL.64 [R1+0x308], R24 ;  /* 0x0003081801007387 */ /* 0x0009e20000100a00 */
[----:B------:R-:W-:Y:S01]  /*10000*/  IADD3 R18, R23, -0xc1, RZ ;  /* 0xffffff3f17127810 */ /* 0x000fe20007ffe0ff */
[----:B------:R-:W1:Y:S02]  /*10010*/  LDC R168, c[0x0][0x230] ;  /* 0x00008c00ffa87b82 */ /* 0x000e640000000800 */
[----:B------:R4:W-:Y:S01]  /*10020*/  LDGSTS.E [R11+0x4c00c], desc[UR48][R24.64], !P2 ;  /* 0x4c00c000180b7fae */ /* 0x0009e2000d121870 */
[----:B--2---:R-:W-:-:S03]  /*10030*/  IMAD.WIDE R26, R8, 0x4, R172 ;  /* 0x00000004081a7825 */ /* 0x004fc600078e02ac */
[----:B------:R2:W-:Y:S04]  /*10040*/  STL.64 [R1+0x968], R30 ;  /* 0x0009681e01007387 */ /* 0x0005e80000100a00 */
[----:B------:R2:W-:Y:S01]  /*10050*/  LDGSTS.E [R11+0x50000], desc[UR48][R30.64], !P1 ;  /* 0x500000001e0b7fae */ /* 0x0005e2000c921870 */
[----:B----4-:R-:W-:-:S03]  /*10060*/  IMAD.WIDE R24, R8, 0x4, R174 ;  /* 0x0000000408187825 */ /* 0x010fc600078e02ae */
[----:B------:R4:W-:Y:S01]  /*10070*/  STL.64 [R1+0x9b0], R28 ;  /* 0x0009b01c01007387 */ /* 0x0009e20000100a00 */
[----:B------:R-:W-:-:S03]  /*10080*/  ISETP.GE.U32.AND P2, PT, R18, 0x7fffff00, PT ;  /* 0x7fffff001200780c */ /* 0x000fc60003f46070 */
[----:B------:R4:W-:Y:S01]  /*10090*/  LDGSTS.E [R11+0x54000], desc[UR48][R28.64], !P1 ;  /* 0x540000001c0b7fae */ /* 0x0009e2000c921870 */
[----:B--2---:R-:W-:-:S03]  /*100a0*/  IMAD.WIDE R30, R8, 0x4, R176 ;  /* 0x00000004081e7825 */ /* 0x004fc600078e02b0 */
[----:B------:R2:W-:Y:S01]  /*100b0*/  STL.64 [R1+0x9a8], R26 ;  /* 0x0009a81a01007387 */ /* 0x0005e20000100a00 */
[----:B------:R-:W-:Y:S01]  /*100c0*/  ISETP.GE.U32.AND P5, PT, R19, 0x7fffff01, PT ;  /* 0x7fffff011300780c */ /* 0x000fe20003fa6070 */
[----:B------:R-:W1:Y:S02]  /*100d0*/  LDC R176, c[0x0][0x230] ;  /* 0x00008c00ffb07b82 */ /* 0x000e640000000800 */
[----:B------:R2:W-:Y:S01]  /*100e0*/  LDGSTS.E [R11+0x58000], desc[UR48][R26.64], !P1 ;  /* 0x580000001a0b7fae */ /* 0x0005e2000c921870 */
[----:B----4-:R-:W-:-:S03]  /*100f0*/  IMAD.WIDE R28, R8, 0x4, R178 ;  /* 0x00000004081c7825 */ /* 0x010fc600078e02b2 */
[----:B------:R4:W-:Y:S02]  /*10100*/  STL.64 [R1+0x9a0], R24 ;  /* 0x0009a01801007387 */ /* 0x0009e40000100a00 */
[----:B------:R-:W1:Y:S02]  /*10110*/  LDC R19, c[0x0][0x230] ;  /* 0x00008c00ff137b82 */ /* 0x000e640000000800 */
[----:B------:R4:W-:Y:S01]  /*10120*/  LDGSTS.E [R11+0x5c000], desc[UR48][R24.64], !P1 ;  /* 0x5c000000180b7fae */ /* 0x0009e2000c921870 */
[----:B------:R-:W-:Y:S02]  /*10130*/  VIADD R18, R22, 0xffffff3e ;  /* 0xffffff3e16127836 */ /* 0x000fe40000000000 */
[C---:B--2---:R-:W-:Y:S01]  /*10140*/  IMAD.WIDE R26, R8.reuse, 0x4, R180 ;  /* 0x00000004081a7825 */ /* 0x044fe200078e02b4 */
[----:B------:R2:W-:Y:S04]  /*10150*/  STL.64 [R1+0x2f0], R30 ;  /* 0x0002f01e01007387 */ /* 0x0005e80000100a00 */
[----:B------:R2:W-:Y:S01]  /*10160*/  LDGSTS.E [R11+0x50004], desc[UR48][R30.64], !P6 ;  /* 0x500040001e0b7fae */ /* 0x0005e2000f121870 */
[----:B----4-:R-:W-:-:S03]  /*10170*/  IMAD.WIDE R24, R8, 0x4, R182 ;  /* 0x0000000408187825 */ /* 0x010fc600078e02b6 */
[----:B------:R4:W-:Y:S01]  /*10180*/  STL.64 [R1+0x998], R28 ;  /* 0x0009981c01007387 */ /* 0x0009e20000100a00 */
[----:B------:R-:W-:Y:S01]  /*10190*/  ISETP.GE.U32.AND P1, PT, R18, 0x7ffffeff, PT ;  /* 0x7ffffeff1200780c */ /* 0x000fe20003f26070 */
[----:B------:R-:W1:Y:S02]  /*101a0*/  LDC R22, c[0x0][0x230] ;  /* 0x00008c00ff167b82 */ /* 0x000e640000000800 */
[----:B------:R4:W-:Y:S01]  /*101b0*/  LDGSTS.E [R11+0x54004], desc[UR48][R28.64], !P6 ;  /* 0x540040001c0b7fae */ /* 0x0009e2000f121870 */
[----:B--2---:R-:W-:-:S03]  /*101c0*/  IMAD.WIDE R30, R8, 0x4, R184 ;  /* 0x00000004081e7825 */ /* 0x004fc600078e02b8 */
[----:B------:R2:W-:Y:S01]  /*101d0*/  STL.64 [R1+0x990], R26 ;  /* 0x0009901a01007387 */ /* 0x0005e20000100a00 */
[----:B---3--:R-:W-:Y:S01]  /*101e0*/  IADD3 R18, R21, -0xc3, RZ ;  /* 0xffffff3d15127810 */ /* 0x008fe20007ffe0ff */
[----:B------:R-:W3:Y:S02]  /*101f0*/  LDC R184, c[0x0][0x230] ;  /* 0x00008c00ffb87b82 */ /* 0x000ee40000000800 */
[----:B------:R2:W-:Y:S01]  /*10200*/  LDGSTS.E [R11+0x58004], desc[UR48][R26.64], !P6 ;  /* 0x580040001a0b7fae */ /* 0x0005e2000f121870 */
[----:B----4-:R-:W-:-:S03]  /*10210*/  IMAD.WIDE R28, R8, 0x4, R186 ;  /* 0x00000004081c7825 */ /* 0x010fc600078e02ba */
[----:B------:R4:W-:Y:S04]  /*10220*/  STL.64 [R1+0x988], R24 ;  /* 0x0009881801007387 */ /* 0x0009e80000100a00 */
[----:B------:R4:W-:Y:S01]  /*10230*/  LDGSTS.E [R11+0x5c004], desc[UR48][R24.64], !P6 ;  /* 0x5c004000180b7fae */ /* 0x0009e2000f121870 */
[----:B--2---:R-:W-:-:S03]  /*10240*/  IMAD.WIDE R26, R8, 0x4, R188 ;  /* 0x00000004081a7825 */ /* 0x004fc600078e02bc */
[----:B------:R-:W-:Y:S01]  /*10250*/  STL.64 [R1+0x2c0], R30 ;  /* 0x0002c01e01007387 */ /* 0x000fe20000100a00 */
[----:B------:R-:W-:-:S03]  /*10260*/  ISETP.GE.U32.AND P6, PT, R18, 0x7ffffefe, PT ;  /* 0x7ffffefe1200780c */ /* 0x000fc60003fc6070 */
[----:B------:R-:W-:Y:S01]  /*10270*/  LDGSTS.E [R11+0x50008], desc[UR48][R30.64], !P3 ;  /* 0x500080001e0b7fae */ /* 0x000fe2000d921870 */
[----:B----4-:R-:W-:-:S03]  /*10280*/  IMAD.WIDE R24, R8, 0x4, R190 ;  /* 0x0000000408187825 */ /* 0x010fc600078e02be */
[----:B------:R2:W-:Y:S04]  /*10290*/  STL.64 [R1+0x980], R28 ;  /* 0x0009801c01007387 */ /* 0x0005e80000100a00 */
[----:B------:R2:W-:Y:S01]  /*102a0*/  LDGSTS.E [R11+0x54008], desc[UR48][R28.64], !P3 ;  /* 0x540080001c0b7fae */ /* 0x0005e2000d921870 */
[----:B-1----:R-:W-:-:S03]  /*102b0*/  VIADD R18, R20, 0xffffff3c ;  /* 0xffffff3c14127836 */ /* 0x002fc60000000000 */
[----:B------:R1:W-:Y:S01]  /*102c0*/  STL.64 [R1+0x978], R26 ;  /* 0x0009781a01007387 */ /* 0x0003e20000100a00 */
[----:B------:R-:W-:-:S03]  /*102d0*/  IMAD.WIDE R20, R8, 0x4, R198 ;  /* 0x0000000408147825 */ /* 0x000fc600078e02c6 */
[----:B------:R1:W-:Y:S01]  /*102e0*/  LDGSTS.E [R11+0x58008], desc[UR48][R26.64], !P3 ;  /* 0x580080001a0b7fae */ /* 0x0003e2000d921870 */
[----:B--2---:R-:W-:-:S03]  /*102f0*/  IMAD.WIDE R28, R8, 0x4, R192 ;  /* 0x00000004081c7825 */ /* 0x004fc600078e02c0 */
[----:B------:R2:W-:Y:S01]  /*10300*/  STL.64 [R1+0x970], R24 ;  /* 0x0009701801007387 */ /* 0x0005e20000100a00 */
[----:B------:R-:W-:-:S03]  /*10310*/  VIADD R120, R120, 0xffffff16 ;  /* 0xffffff1678787836 */ /* 0x000fc60000000000 */
[----:B------:R2:W-:Y:S01]  /*10320*/  LDGSTS.E [R11+0x5c008], desc[UR48][R24.64], !P3 ;  /* 0x5c008000180b7fae */ /* 0x0005e2000d921870 */
[----:B------:R-:W-:Y:S01]  /*10330*/  IMAD.WIDE R30, R2, 0x4, R226 ;  /* 0x00000004021e7825 */ /* 0x000fe200078e02e2 */
[----:B------:R-:W-:Y:S01]  /*10340*/  IADD3 R128, R128, -0xeb, RZ ;  /* 0xffffff1580807810 */ /* 0x000fe20007ffe0ff */
[----:B------:R-:W4:Y:S02]  /*10350*/  LDC R192, c[0x0][0x230] ;  /* 0x00008c00ffc07b82 */ /* 0x000f240000000800 */
[C---:B-1----:R-:W-:Y:S01]  /*10360*/  IMAD.WIDE R26, R8.reuse, 0x4, R194 ;  /* 0x00000004081a7825 */ /* 0x042fe200078e02c2 */
[----:B------:R-:W-:Y:S03]  /*10370*/  STL.64 [R1+0x2a0], R28 ;  /* 0x0002a01c01007387 */ /* 0x000fe60000100a00 */
[----:B--2---:R-:W-:Y:S01]  /*10380*/  IMAD.WIDE R24, R8, 0x4, R196 ;  /* 0x0000000408187825 */ /* 0x004fe200078e02c4 */
[----:B------:R-:W-:Y:S04]  /*10390*/  STL.64 [R1+0x960], R26 ;  /* 0x0009601a01007387 */ /* 0x000fe80000100a00 */
[----:B------:R-:W-:Y:S04]  /*103a0*/  LDGSTS.E [R11+0x5000c], desc[UR48][R28.64], !P5 ;  /* 0x5000c0001c0b7fae */ /* 0x000fe8000e921870 */
[----:B------:R1:W-:Y:S04]  /*103b0*/  STL.64 [R1+0x958], R24 ;  /* 0x0009581801007387 */ /* 0x0003e80000100a00 */
[----:B------:R-:W-:Y:S04]  /*103c0*/  LDGSTS.E [R11+0x5400c], desc[UR48][R26.64], !P5 ;  /* 0x5400c0001a0b7fae */ /* 0x000fe8000e921870 */
[----:B------:R2:W-:Y:S04]  /*103d0*/  STL.64 [R1+0x950], R20 ;  /* 0x0009501401007387 */ /* 0x0005e80000100a00 */
[----:B------:R-:W-:Y:S04]  /*103e0*/  LDGSTS.E [R11+0x5800c], desc[UR48][R24.64], !P5 ;  /* 0x5800c000180b7fae */ /* 0x000fe8000e921870 */
[----:B------:R-:W3:Y:S01]  /*103f0*/  LDL.LU.64 R72, [R1+0xb0] ;  /* 0x0000b00001487983 */ /* 0x000ee20000300a00 */
[----:B------:R-:W-:-:S03]  /*10400*/  ISETP.GE.U32.AND P3, PT, R18, 0x7ffffefd, PT ;  /* 0x7ffffefd1200780c */ /* 0x000fc60003f66070 */
[----:B------:R2:W-:Y:S04]  /*10410*/  LDGSTS.E [R11+0x5c00c], desc[UR48][R20.64], !P5 ;  /* 0x5c00c000140b7fae */ /* 0x0005e8000e921870 */
[----:B-1----:R-:W4:Y:S04]  /*10420*/  LDL.LU.64 R24, [R1+0xb8] ;  /* 0x0000b80001187983 */ /* 0x002f280000300a00 */
[----:B------:R-:W4:Y:S04]  /*10430*/  LDL.LU.64 R38, [R1+0xc0] ;  /* 0x0000c00001267983 */ /* 0x000f280000300a00 */
[----:B------:R-:W4:Y:S01]  /*10440*/  LDL.LU.64 R36, [R1+0xc8] ;  /* 0x0000c80001247983 */ /* 0x000f220000300a00 */
[----:B------:R-:W-:Y:S01]  /*10450*/  IADD3 R18, R19, -0xe1, RZ ;  /* 0xffffff1f13127810 */ /* 0x000fe20007ffe0ff */
[----:B--2---:R-:W1:Y:S02]  /*10460*/  LDC R20, c[0x0][0x230] ;  /* 0x00008c00ff147b82 */ /* 0x004e640000000800 */
[----:B------:R-:W2:Y:S04]  /*10470*/  LDL.LU.64 R70, [R1+0xd0] ;  /* 0x0000d00001467983 */ /* 0x000ea80000300a00 */
[----:B------:R-:W2:Y:S02]  /*10480*/  LDL.LU.64 R64, [R1+0xf0] ;  /* 0x0000f00001407983 */ /* 0x000ea40000300a00 */
[----:B------:R-:W1:Y:S02]  /*10490*/  LDC R21, c[0x0][0x230] ;  /* 0x00008c00ff157b82 */ /* 0x000e640000000800 */
[----:B------:R-:W2:Y:S04]  /*104a0*/  LDL.LU.64 R32, [R1+0xf8] ;  /* 0x0000f80001207983 */ /* 0x000ea80000300a00 */
[----:B------:R-:W2:Y:S02]  /*104b0*/  LDL.LU.64 R34, [R1+0x110] ;  /* 0x0001100001227983 */ /* 0x000ea40000300a00 */
[----:B------:R-:W1:Y:S02]  /*104c0*/  LDC R19, c[0x0][0x230] ;  /* 0x00008c00ff137b82 */ /* 0x000e640000000800 */
[----:B------:R-:W2:Y:S04]  /*104d0*/  LDL.LU.64 R62, [R1+0x118] ;  /* 0x00011800013e7983 */ /* 0x000ea80000300a00 */
[----:B------:R-:W2:Y:S04]  /*104e0*/  LDL.LU.64 R244, [R1+0x130] ;  /* 0x0001300001f47983 */ /* 0x000ea80000300a00 */
[----:B------:R-:W2:Y:S04]  /*104f0*/  LDL.LU.64 R28, [R1+0x138] ;  /* 0x00013800011c7983 */ /* 0x000ea80000300a00 */
[----:B------:R-:W2:Y:S04]  /*10500*/  LDL.LU.64 R246, [R1+0x148] ;  /* 0x0001480001f67983 */ /* 0x000ea80000300a00 */
[----:B------:R-:W2:Y:S04]  /*10510*/  LDL.LU.64 R248, [R1+0x150] ;  /* 0x0001500001f87983 */ /* 0x000ea80000300a00 */
[----:B------:R-:W2:Y:S04]  /*10520*/  LDL.LU.64 R250, [R1+0x160] ;  /* 0x0001600001fa7983 */ /* 0x000ea80000300a00 */
[----:B------:R-:W2:Y:S04]  /*10530*/  LDL.LU.64 R26, [R1+0x168] ;  /* 0x00016800011a7983 */ /* 0x000ea80000300a00 */
[----:B------:R-:W-:Y:S04]  /*10540*/  STL.64 [R1+0x238], R82 ;  /* 0x0002385201007387 */ /* 0x000fe80000100a00 */
[----:B------:R-:W-:Y:S04]  /*10550*/  STL.64 [R1+0x200], R66 ;  /* 0x0002004201007387 */ /* 0x000fe80000100a00 */
[----:B------:R-:W-:Y:S04]  /*10560*/  STL.64 [R1+0x1f8], R58 ;  /* 0x0001f83a01007387 */ /* 0x000fe80000100a00 */
[----:B------:R1:W-:Y:S04]  /*10570*/  STL.64 [R1+0x198], R80 ;  /* 0x0001985001007387 */ /* 0x0003e80000100a00 */
[----:B------:R-:W-:Y:S04]  /*10580*/  STL.64 [R1+0x1c0], R50 ;  /* 0x0001c03201007387 */ /* 0x000fe80000100a00 */
        /* <DEDUP_REMOVED lines=9> */
[----:B------:R-:W-:Y:S01]  /*10620*/  STL.64 [R1+0xa8], R52 ;  /* 0x0000a83401007387 */ /* 0x000fe20000100a00 */
[----:B------:R-:W-:-:S03]  /*10630*/  ISETP.GE.U32.AND P5, PT, R18, 0x7ffffee0, PT ;  /* 0x7ffffee01200780c */ /* 0x000fc60003fa6070 */
[----:B------:R-:W0:Y:S01]  /*10640*/  LDGDEPBAR ;  /* 0x00000000000079af */ /* 0x000e220000000000 */
[----:B------:R-:W-:-:S03]  /*10650*/  VIADD R18, R22, 0xffffff1e ;  /* 0xffffff1e16127836 */ /* 0x000fc60000000000 */
[----:B------:R-:W-:Y:S04]  /*10660*/  LDGSTS.E [R3+-0x18000], desc[UR48][R82.64], P0 ;  /* 0xe800000052037fae */ /* 0x000fe80008121870 */
[----:B------:R1:W-:Y:S04]  /*10670*/  LDGSTS.E [R3+-0x17c00], desc[UR48][R80.64], P0 ;  /* 0xe840000050037fae */ /* 0x0003e80008121870 */
[----:B------:R-:W-:Y:S04]  /*10680*/  LDGSTS.E [R3+-0x17800], desc[UR48][R78.64], P0 ;  /* 0xe88000004e037fae */ /* 0x000fe80008121870 */
[----:B------:R-:W-:Y:S01]  /*10690*/  LDGSTS.E [R3+-0x17400], desc[UR48][R76.64], P0 ;  /* 0xe8c000004c037fae */ /* 0x000fe20008121870 */
[----:B-1----:R-:W1:Y:S01]  /*106a0*/  LDC R80, c[0x0][0x230] ;  /* 0x00008c00ff507b82 */ /* 0x002e620000000800 */
[----:B---3--:R-:W-:-:S05]  /*106b0*/  IMAD.WIDE R74, R2, 0x4, R72 ;  /* 0x00000004024a7825 */ /* 0x008fca00078e0248 */
[----:B------:R-:W-:Y:S01]  /*106c0*/  STL.64 [R1+0x98], R74 ;  /* 0x0000984a01007387 */ /* 0x000fe20000100a00 */
[----:B----4-:R-:W-:-:S03]  /*106d0*/  IMAD.WIDE R24, R2, 0x4, R24 ;  /* 0x0000000402187825 */ /* 0x010fc600078e0218 */
[----:B------:R-:W-:Y:S01]  /*106e0*/  STL.64 [R1+0xa0], R44 ;  /* 0x0000a02c01007387 */ /* 0x000fe20000100a00 */
[----:B------:R-:W-:-:S03]  /*106f0*/  IMAD.WIDE R38, R2, 0x4, R38 ;  /* 0x0000000402267825 */ /* 0x000fc600078e0226 */
[----:B------:R-:W-:Y:S01]  /*10700*/  STL.64 [R1+0x90], R24 ;  /* 0x0000901801007387 */ /* 0x000fe20000100a00 */
[----:B------:R-:W-:-:S04]  /*10710*/  IMAD.WIDE R36, R2, 0x4, R36 ;  /* 0x0000000402247825 */ /* 0x000fc800078e0224 */
[C---:B--2---:R-:W-:Y:S01]  /*10720*/  IMAD.WIDE R72, R2.reuse, 0x4, R70 ;  /* 0x0000000402487825 */ /* 0x044fe200078e0246 */
        /* <DEDUP_REMOVED lines=14> */
[----:B------:R-:W-:Y:S03]  /*10810*/  LDGSTS.E [R3+-0x17000], desc[UR48][R74.64], P0 ;  /* 0xe90000004a037fae */ /* 0x000fe60008121870 */
[C---:B------:R-:W-:Y:S01]  /*10820*/  IMAD.WIDE R68, R2.reuse, 0x4, R248 ;  /* 0x0000000402447825 */ /* 0x040fe200078e02f8 */
[----:B------:R-:W-:Y:S03]  /*10830*/  STL.64 [R1+0x50], R62 ;  /* 0x0000503e01007387 */ /* 0x000fe60000100a00 */
[C---:B------:R-:W-:Y:S01]  /*10840*/  IMAD.WIDE R60, R2.reuse, 0x4, R250 ;  /* 0x00000004023c7825 */ /* 0x040fe200078e02fa */
[----:B------:R2:W-:Y:S03]  /*10850*/  LDGSTS.E [R3+-0x16c00], desc[UR48][R72.64], P0 ;  /* 0xe940000048037fae */ /* 0x0005e60008121870 */
[----:B------:R-:W-:Y:S01]  /*10860*/  IMAD.WIDE R26, R2, 0x4, R26 ;  /* 0x00000004021a7825 */ /* 0x000fe200078e021a */
[----:B------:R3:W-:Y:S04]  /*10870*/  STL.64 [R1+0x48], R28 ;  /* 0x0000481c01007387 */ /* 0x0007e80000100a00 */
[----:B------:R-:W-:Y:S04]  /*10880*/  LDGSTS.E [R3+-0x16800], desc[UR48][R70.64], P0 ;  /* 0xe980000046037fae */ /* 0x000fe80008121870 */
[----:B------:R-:W-:Y:S01]  /*10890*/  STL.64 [R1+0x38], R68 ;  /* 0x0000384401007387 */ /* 0x000fe20000100a00 */
[----:B--2---:R-:W2:Y:S03]  /*108a0*/  LDC R72, c[0x0][0x230] ;  /* 0x00008c00ff487b82 */ /* 0x004ea60000000800 */
[----:B------:R-:W-:Y:S04]  /*108b0*/  LDGSTS.E [R3+-0x16400], desc[UR48][R68.64], P0 ;  /* 0xe9c0000044037fae */ /* 0x000fe80008121870 */
[----:B------:R-:W-:Y:S04]  /*108c0*/  STL.64 [R1+0x40], R22 ;  /* 0x0000401601007387 */ /* 0x000fe80000100a00 */
[----:B------:R-:W-:Y:S04]  /*108d0*/  LDGSTS.E [R5+-0x17f00], desc[UR48][R66.64], P0 ;  /* 0xe810000042057fae */ /* 0x000fe80008121870 */
[----:B------:R-:W-:Y:S04]  /*108e0*/  STL.64 [R1+0x30], R60 ;  /* 0x0000303c01007387 */ /* 0x000fe80000100a00 */
[----:B------:R-:W-:Y:S04]  /*108f0*/  LDGSTS.E [R5+-0x17b00], desc[UR48][R42.64], P0 ;  /* 0xe85000002a057fae */ /* 0x000fe80008121870 */
[----:B------:R4:W-:Y:S04]  /*10900*/  STL.64 [R1+0x28], R26 ;  /* 0x0000281a01007387 */ /* 0x0009e80000100a00 */
[----:B------:R-:W-:Y:S04]  /*10910*/  LDGSTS.E [R5+-0x17700], desc[UR48][R40.64], P0 ;  /* 0xe890000028057fae */ /* 0x000fe80008121870 */
[----:B------:R-:W-:Y:S04]  /*10920*/  LDGSTS.E [R5+-0x17300], desc[UR48][R30.64], P0 ;  /* 0xe8d000001e057fae */ /* 0x000fe80008121870 */
[----:B------:R-:W2:Y:S04]  /*10930*/  LDL.LU.64 R42, [R1+0x180] ;  /* 0x00018000012a7983 */ /* 0x000ea80000300a00 */
[----:B------:R-:W-:Y:S04]  /*10940*/  LDGSTS.E [R5+-0x16f00], desc[UR48][R24.64], P0 ;  /* 0xe910000018057fae */ /* 0x000fe80008121870 */
[----:B------:R-:W-:Y:S04]  /*10950*/  LDGSTS.E [R5+-0x16b00], desc[UR48][R64.64], P0 ;  /* 0xe950000040057fae */ /* 0x000fe80008121870 */
[----:B------:R-:W-:Y:S04]  /*10960*/  LDGSTS.E [R5+-0x16700], desc[UR48][R62.64], P0 ;  /* 0xe99000003e057fae */ /* 0x000fe80008121870 */
[----:B------:R-:W2:Y:S04]  /*10970*/  LDL.LU.64 R24, [R1+0x188] ;  /* 0x0001880001187983 */ /* 0x000ea80000300a00 */
[----:B------:R-:W2:Y:S04]  /*10980*/  LDL.LU.64 R40, [R1+0x190] ;  /* 0x0001900001287983 */ /* 0x000ea80000300a00 */
[----:B------:R-:W2:Y:S04]  /*10990*/  LDL.LU.64 R30, [R1+0x1a0] ;  /* 0x0001a000011e7983 */ /* 0x000ea80000300a00 */
[----:B------:R-:W-:Y:S04]  /*109a0*/  LDGSTS.E [R5+-0x16300], desc[UR48][R60.64], P0 ;  /* 0xe9d000003c057fae */ /* 0x000fe80008121870 */
[----:B------:R-:W-:Y:S04]  /*109b0*/  LDGSTS.E [R4+-0x17e00], desc[UR48][R58.64], P0 ;  /* 0xe82000003a047fae */ /* 0x000fe80008121870 */
[----:B------:R1:W-:Y:S04]  /*109c0*/  LDGSTS.E [R4+-0x17a00], desc[UR48][R56.64], P0 ;  /* 0xe860000038047fae */ /* 0x0003e80008121870 */
[----:B------:R-:W-:Y:S04]  /*109d0*/  LDGSTS.E [R4+-0x17600], desc[UR48][R54.64], P0 ;  /* 0xe8a0000036047fae */ /* 0x000fe80008121870 */
[----:B------:R-:W-:Y:S04]  /*109e0*/  LDGSTS.E [R4+-0x17200], desc[UR48][R52.64], P0 ;  /* 0xe8e0000034047fae */ /* 0x000fe80008121870 */
[----:B------:R-:W-:Y:S01]  /*109f0*/  LDGSTS.E [R4+-0x16e00], desc[UR48][R38.64], P0 ;  /* 0xe920000026047fae */ /* 0x000fe20008121870 */
[----:B-1----:R-:W1:Y:S03]  /*10a00*/  LDC R56, c[0x0][0x230] ;  /* 0x00008c00ff387b82 */ /* 0x002e660000000800 */
[----:B------:R-:W-:Y:S04]  /*10a10*/  LDGSTS.E [R4+-0x16a00], desc[UR48][R32.64], P0 ;  /* 0xe960000020047fae */ /* 0x000fe80008121870 */
[----:B------:R-:W-:Y:S04]  /*10a20*/  LDGSTS.E [R4+-0x16600], desc[UR48][R28.64], P0 ;  /* 0xe9a000001c047fae */ /* 0x000fe80008121870 */
[----:B------:R-:W-:Y:S04]  /*10a30*/  LDGSTS.E [R4+-0x16200], desc[UR48][R26.64], P0 ;  /* 0xe9e000001a047fae */ /* 0x000fe80008121870 */
[----:B------:R-:W-:Y:S04]  /*10a40*/  LDGSTS.E [R0+-0x17d00], desc[UR48][R50.64], P0 ;  /* 0xe830000032007fae */ /* 0x000fe80008121870 */
[----:B---3--:R-:W3:Y:S04]  /*10a50*/  LDL.LU.64 R28, [R1+0x1a8] ;  /* 0x0001a800011c7983 */ /* 0x008ee80000300a00 */
[----:B------:R-:W-:Y:S04]  /*10a60*/  LDGSTS.E [R0+-0x17900], desc[UR48][R48.64], P0 ;  /* 0xe870000030007fae */ /* 0x000fe80008121870 */
[----:B----4-:R-:W4:Y:S04]  /*10a70*/  LDL.LU.64 R26, [R1+0x1b0] ;  /* 0x0001b000011a7983 */ /* 0x010f280000300a00 */
[----:B------:R-:W-:Y:S04]  /*10a80*/  LDGSTS.E [R0+-0x17500], desc[UR48][R46.64], P0 ;  /* 0xe8b000002e007fae */ /* 0x000fe80008121870 */
[----:B------:R-:W4:Y:S04]  /*10a90*/  LDL.LU.64 R38, [R1+0x1b8] ;  /* 0x0001b80001267983 */ /* 0x000f280000300a00 */
[----:B------:R-:W-:Y:S04]  /*10aa0*/  LDGSTS.E [R0+-0x17100], desc[UR48][R44.64], P0 ;  /* 0xe8f000002c007fae */ /* 0x000fe80008121870 */
[----:B------:R-:W-:Y:S04]  /*10ab0*/  LDGSTS.E [R0+-0x16d00], desc[UR48][R36.64], P0 ;  /* 0xe930000024007fae */ /* 0x000fe80008121870 */
[----:B------:R2:W-:Y:S04]  /*10ac0*/  LDGSTS.E [R0+-0x16900], desc[UR48][R34.64], P0 ;  /* 0xe970000022007fae */ /* 0x0005e80008121870 */
[----:B------:R-:W4:Y:S04]  /*10ad0*/  LDL.LU.64 R32, [R1+0x1c8] ;  /* 0x0001c80001207983 */ /* 0x000f280000300a00 */
[----:B------:R1:W-:Y:S04]  /*10ae0*/  STL.64 [R1+0xbb0], R4 ;  /* 0x000bb00401007387 */ /* 0x0003e80000100a00 */
[----:B------:R1:W-:Y:S04]  /*10af0*/  LDGSTS.E [R0+-0x16500], desc[UR48][R22.64], P0 ;  /* 0xe9b0000016007fae */ /* 0x0003e80008121870 */
[----:B------:R-:W-:Y:S04]  /*10b00*/  LDGSTS.E [R0+-0x16100], desc[UR48][R6.64], P0 ;  /* 0xe9f0000006007fae */ /* 0x000fe80008121870 */
[----:B------:R-:W0:Y:S01]  /*10b10*/  LDGDEPBAR ;  /* 0x00000000000079af */ /* 0x000e220000000000 */
[C---:B--2---:R-:W-:Y:S01]  /*10b20*/  IMAD.WIDE R34, R8.reuse, 0x4, R42 ;  /* 0x0000000408227825 */ /* 0x044fe200078e022a */
[----:B------:R-:W-:Y:S06]  /*10b30*/  BAR.SYNC.DEFER_BLOCKING 0x0 ;  /* 0x0000000000007b1d */ /* 0x000fec0000010000 */
[----:B------:R-:W-:Y:S04]  /*10b40*/  STL.64 [R1+0x18], R34 ;  /* 0x0000182201007387 */ /* 0x000fe80000100a00 */
[----:B------:R-:W2:Y:S01]  /*10b50*/  LDL.LU.64 R44, [R1+0x1d0] ;  /* 0x0001d000012c7983 */ /* 0x000ea20000300a00 */
[----:B------:R-:W-:-:S05]  /*10b60*/  IMAD.WIDE R24, R8, 0x4, R24 ;  /* 0x0000000408187825 */ /* 0x000fca00078e0218 */
[----:B------:R3:W-:Y:S04]  /*10b70*/  STL.64 [R1+0x10], R24 ;  /* 0x0000101801007387 */ /* 0x0007e80000100a00 */
[----:B------:R-:W2:Y:S01]  /*10b80*/  LDL.LU.64 R42, [R1+0x1d8] ;  /* 0x0001d800012a7983 */ /* 0x000ea20000300a00 */
[----:B-1----:R-:W-:-:S03]  /*10b90*/  IMAD.WIDE R22, R8, 0x4, R40 ;  /* 0x0000000408167825 */ /* 0x002fc600078e0228 */
[----:B------:R-:W-:Y:S01]  /*10ba0*/  @!PT LDS RZ, [RZ] ;  /* 0x00000000fffff984 */ /* 0x000fe20000000800 */
[----:B------:R-:W-:Y:S01]  /*10bb0*/  @!PT LDS RZ, [RZ] ;  /* 0x00000000fffff984 */ /* 0x000fe20000000800 */
[----:B------:R-:W-:Y:S01]  /*10bc0*/  @!PT LDS RZ, [RZ] ;  /* 0x00000000fffff984 */ /* 0x000fe20000000800 */
[----:B------:R-:W-:Y:S01]  /*10bd0*/  LDGSTS.E [R234+0x60000], desc[UR48][R34.64], !P2 ;  /* 0x6000000022ea7fae */ /* 0x000fe2000d121870 */
[----:B------:R-:W-:-:S03]  /*10be0*/  IMAD.WIDE R4, R8, 0x4, R30 ;  /* 0x0000000408047825 */ /* 0x000fc600078e021e */
[----:B------:R1:W-:Y:S04]  /*10bf0*/  STL.64 [R1+0x8], R22 ;  /* 0x0000081601007387 */ /* 0x0003e80000100a00 */
[----:B------:R-:W2:Y:S04]  /*10c00*/  LDL.LU.64 R40, [R1+0x1e0] ;  /* 0x0001e00001287983 */ /* 0x000ea80000300a00 */
[----:B------:R-:W-:Y:S04]  /*10c10*/  STL.64 [R1], R4 ;  /* 0x0000000401007387 */ /* 0x000fe80000100a00 */
[----:B------:R-:W2:Y:S04]  /*10c20*/  LDL.LU.64 R30, [R1+0x1e8] ;  /* 0x0001e800011e7983 */ /* 0x000ea80000300a00 */
[----:B------:R-:W2:Y:S04]  /*10c30*/  LDL.LU.64 R48, [R1+0x1f0] ;  /* 0x0001f00001307983 */ /* 0x000ea80000300a00 */
[----:B------:R-:W2:Y:S04]  /*10c40*/  LDL.LU.64 R46, [R1+0x948] ;  /* 0x00094800012e7983 */ /* 0x000ea80000300a00 */
[----:B------:R1:W-:Y:S01]  /*10c50*/  LDGSTS.E [R234+0x64000], desc[UR48][R24.64], !P2 ;  /* 0x6400000018ea7fae */ /* 0x0003e2000d121870 */
[C---:B---3--:R-:W-:Y:S01]  /*10c60*/  IMAD.WIDE R250, R8.reuse, 0x4, R28 ;  /* 0x0000000408fa7825 */ /* 0x048fe200078e021c */
[----:B-1----:R-:W1:Y:S02]  /*10c70*/  LDC R24, c[0x0][0x230] ;  /* 0x00008c00ff187b82 */ /* 0x002e640000000800 */
[----:B------:R-:W3:Y:S01]  /*10c80*/  LDL.LU.64 R28, [R1+0x930] ;  /* 0x00093000011c7983 */ /* 0x000ee20000300a00 */
[----:B----4-:R-:W-:-:S04]  /*10c90*/  IMAD.WIDE R248, R8, 0x4, R26 ;  /* 0x0000000408f87825 */ /* 0x010fc800078e021a */
[----:B------:R-:W-:-:S04]  /*10ca0*/  IMAD.WIDE R246, R8, 0x4, R38 ;  /* 0x0000000408f67825 */ /* 0x000fc800078e0226 */
[----:B------:R-:W-:Y:S01]  /*10cb0*/  IMAD.WIDE R244, R8, 0x4, R32 ;  /* 0x0000000408f47825 */ /* 0x000fe200078e0220 */
[----:B------:R-:W4:Y:S01]  /*10cc0*/  LDL.LU.64 R38, [R1+0x928] ;  /* 0x0009280001267983 */ /* 0x000f220000300a00 */
[----:B------:R-:W-:Y:S01]  /*10cd0*/  ISETP.GE.U32.AND P0, PT, R18, 0x7ffffedf, PT ;  /* 0x7ffffedf1200780c */ /* 0x000fe20003f06070 */
[----:B------:R-:W3:Y:S02]  /*10ce0*/  LDC R32, c[0x0][0x230] ;  /* 0x00008c00ff207b82 */ /* 0x000ee40000000800 */
[----:B------:R-:W-:Y:S04]  /*10cf0*/  STL.64 [R1+0xaf8], R250 ;  /* 0x000af8fa01007387 */ /* 0x000fe80000100a00 */
[----:B------:R-:W-:Y:S04]  /*10d00*/  STL.64 [R1+0xb00], R248 ;  /* 0x000b00f801007387 */ /* 0x000fe80000100a00 */
[----:B------:R-:W-:Y:S04]  /*10d10*/  STL.64 [R1+0xb08], R246 ;  /* 0x000b08f601007387 */ /* 0x000fe80000100a00 */
[----:B------:R-:W-:Y:S04]  /*10d20*/  STL.64 [R1+0xb10], R244 ;  /* 0x000b10f401007387 */ /* 0x000fe80000100a00 */
[----:B------:R-:W4:Y:S01]  /*10d30*/  LDL.LU.64 R26, [R1+0x208] ;  /* 0x00020800011a7983 */ /* 0x000f220000300a00 */
[----:B--2---:R-:W-:-:S03]  /*10d40*/  IMAD.WIDE R242, R8, 0x4, R44 ;  /* 0x0000000408f27825 */ /* 0x004fc600078e022c */
[----:B------:R4:W-:Y:S04]  /*10d50*/  LDGSTS.E [R234+0x68000], desc[UR48][R22.64], !P2 ;  /* 0x6800000016ea7fae */ /* 0x0009e8000d121870 */
[----:B------:R-:W2:Y:S01]  /*10d60*/  LDL.LU.64 R44, [R1+0x210] ;  /* 0x00021000012c7983 */ /* 0x000ea20000300a00 */
[----:B------:R-:W-:Y:S01]  /*10d70*/  IMAD.WIDE R240, R8, 0x4, R42 ;  /* 0x0000000408f07825 */ /* 0x000fe200078e022a */
[----:B------:R-:W-:Y:S02]  /*10d80*/  IADD3 R18, R20, -0xe3, RZ ;  /* 0xffffff1d14127810 */ /* 0x000fe40007ffe0ff */
[----:B------:R-:W2:Y:S04]  /*10d90*/  LDL.LU.64 R42, [R1+0x218] ;  /* 0x00021800012a7983 */ /* 0x000ea80000300a00 */
[----:B------:R-:W-:Y:S01]  /*10da0*/  LDGSTS.E [R234+0x6c000], desc[UR48][R4.64], !P2 ;  /* 0x6c00000004ea7fae */ /* 0x000fe2000d121870 */
[----:B------:R-:W-:Y:S01]  /*10db0*/  ISETP.GE.U32.AND P2, PT, R18, 0x7ffffede, PT ;  /* 0x7ffffede1200780c */ /* 0x000fe20003f46070 */
[----:B------:R-:W-:-:S02]  /*10dc0*/  VIADD R18, R21, 0xffffff1c ;  /* 0xffffff1c15127836 */ /* 0x000fc40000000000 */
[----:B------:R-:W-:Y:S01]  /*10dd0*/  LDGSTS.E [R234+0x60004], desc[UR48][R250.64], !P1 ;  /* 0x60004000faea7fae */ /* 0x000fe2000c921870 */
[----:B------:R-:W-:-:S03]  /*10de0*/  IMAD.WIDE R238, R8, 0x4, R40 ;  /* 0x0000000408ee7825 */ /* 0x000fc600078e0228 */
[----:B------:R-:W-:Y:S01]  /*10df0*/  LDGSTS.E [R234+0x64004], desc[UR48][R248.64], !P1 ;  /* 0x64004000f8ea7fae */ /* 0x000fe2000c921870 */
[----:B------:R-:W2:Y:S03]  /*10e00*/  LDC R40, c[0x0][0x230] ;  /* 0x00008c00ff287b82 */ /* 0x000ea60000000800 */
[----:B------:R-:W-:Y:S01]  /*10e10*/  LDGSTS.E [R234+0x68004], desc[UR48][R246.64], !P1 ;  /* 0x68004000f6ea7fae */ /* 0x000fe2000c921870 */
[----:B------:R-:W-:-:S03]  /*10e20*/  IMAD.WIDE R236, R8, 0x4, R30 ;  /* 0x0000000408ec7825 */ /* 0x000fc600078e021e */
[----:B------:R-:W2:Y:S04]  /*10e30*/  LDL.LU.64 R30, [R1+0x220] ;  /* 0x00022000011e7983 */ /* 0x000ea80000300a00 */
[----:B------:R-:W-:Y:S04]  /*10e40*/  STL.64 [R1+0xb18], R242 ;  /* 0x000b18f201007387 */ /* 0x000fe80000100a00 */
[----:B------:R-:W-:Y:S01]  /*10e50*/  LDGSTS.E [R234+0x6c004], desc[UR48][R244.64], !P1 ;  /* 0x6c004000f4ea7fae */ /* 0x000fe2000c921870 */
[----:B------:R-:W-:-:S03]  /*10e60*/  ISETP.GE.U32.AND P1, PT, R18, 0x7ffffedd, PT ;  /* 0x7ffffedd1200780c */ /* 0x000fc60003f26070 */
[----:B------:R-:W-:Y:S01]  /*10e70*/  STL.64 [R1+0xb20], R240 ;  /* 0x000b20f001007387 */ /* 0x000fe20000100a00 */
[----:B------:R-:W-:-:S03]  /*10e80*/  IADD3 R18, R19, -0xc5, RZ ;  /* 0xffffff3b13127810 */ /* 0x000fc60007ffe0ff */
[----:B------:R-:W-:Y:S04]  /*10e90*/  STL.64 [R1+0xb28], R238 ;  /* 0x000b28ee01007387 */ /* 0x000fe80000100a00 */
[----:B------:R-:W-:Y:S04]  /*10ea0*/  LDGSTS.E [R234+0x60008], desc[UR48][R242.64], !P6 ;  /* 0x60008000f2ea7fae */ /* 0x000fe8000f121870 */
[----:B------:R-:W-:Y:S01]  /*10eb0*/  STL.64 [R1+0xb30], R236 ;  /* 0x000b30ec01007387 */ /* 0x000fe20000100a00 */
[----:B------:R-:W-:-:S04]  /*10ec0*/  IMAD.WIDE R232, R8, 0x4, R48 ;  /* 0x0000000408e87825 */ /* 0x000fc800078e0230 */
[----:B-1----:R-:W-:Y:S01]  /*10ed0*/  VIADD R24, R24, 0xffffff3a ;  /* 0xffffff3a18187836 */ /* 0x002fe20000000000 */
[----:B------:R-:W-:Y:S01]  /*10ee0*/  LDGSTS.E [R234+0x64008], desc[UR48][R240.64], !P6 ;  /* 0x64008000f0ea7fae */ /* 0x000fe2000f121870 */
[----:B---3--:R-:W-:Y:S01]  /*10ef0*/  IMAD.WIDE R20, R8, 0x4, R28 ;  /* 0x0000000408147825 */ /* 0x008fe200078e021c */
[----:B------:R-:W-:Y:S01]  /*10f00*/  IADD3 R32, R32, -0xc7, RZ ;  /* 0xffffff3920207810 */ /* 0x000fe20007ffe0ff */
[----:B------:R-:W1:Y:S01]  /*10f10*/  LDC R48, c[0x0][0x230] ;  /* 0x00008c00ff307b82 */ /* 0x000e620000000800 */
[----:B------:R-:W3:Y:S04]  /*10f20*/  LDL.LU.64 R64, [R1+0x228] ;  /* 0x0002280001407983 */ /* 0x000ee80000300a00 */
[----:B------:R-:W-:Y:S04]  /*10f30*/  LDGSTS.E [R234+0x68008], desc[UR48][R238.64], !P6 ;  /* 0x68008000eeea7fae */ /* 0x000fe8000f121870 */
[----:B------:R-:W3:Y:S04]  /*10f40*/  LDL.LU.64 R34, [R1+0x230] ;  /* 0x0002300001227983 */ /* 0x000ee80000300a00 */
[----:B------:R-:W-:Y:S01]  /*10f50*/  LDGSTS.E [R234+0x6c008], desc[UR48][R236.64], !P6 ;  /* 0x6c008000ecea7fae */ /* 0x000fe2000f121870 */
[----:B------:R-:W-:Y:S01]  /*10f60*/  ISETP.GE.U32.AND P6, PT, R18, 0x7ffffefc, PT ;  /* 0x7ffffefc1200780c */ /* 0x000fe20003fc6070 */
[----:B------:R-:W-:-:S02]  /*10f70*/  IMAD.WIDE R18, R8, 0x4, R46 ;  /* 0x0000000408127825 */ /* 0x000fc400078e022e */
[----:B------:R-:W3:Y:S02]  /*10f80*/  LDL.LU.64 R36, [R1+0x240] ;  /* 0x0002400001247983 */ /* 0x000ee40000300a00 */
[----:B----4-:R-:W-:Y:S02]  /*10f90*/  IMAD.WIDE R22, R8, 0x4, R38 ;  /* 0x0000000408167825 */ /* 0x010fe400078e0226 */
[----:B------:R-:W-:Y:S04]  /*10fa0*/  LDGSTS.E [R234+0x6000c], desc[UR48][R232.64], !P3 ;  /* 0x6000c000e8ea7fae */ /* 0x000fe8000d921870 */
[----:B------:R-:W4:Y:S04]  /*10fb0*/  LDL.LU.64 R38, [R1+0x248] ;  /* 0x0002480001267983 */ /* 0x000f280000300a00 */
[----:B------:R-:W-:Y:S04]  /*10fc0*/  STL.64 [R1+0xb38], R232 ;  /* 0x000b38e801007387 */ /* 0x000fe80000100a00 */
[----:B------:R-:W-:Y:S04]  /*10fd0*/  LDGSTS.E [R234+0x6400c], desc[UR48][R18.64], !P3 ;  /* 0x6400c00012ea7fae */ /* 0x000fe8000d921870 */
[----:B------:R-:W-:Y:S04]  /*10fe0*/  STL.64 [R1+0xb40], R18 ;  /* 0x000b401201007387 */ /* 0x000fe80000100a00 */
[----:B------:R-:W-:Y:S04]  /*10ff0*/  LDGSTS.E [R234+0x6800c], desc[UR48][R20.64], !P3 ;  /* 0x6800c00014ea7fae */ /* 0x000fe8000d921870 */
[----:B------:R-:W-:Y:S04]  /*11000*/  STL.64 [R1+0xb48], R20 ;  /* 0x000b481401007387 */ /* 0x000fe80000100a00 */
[----:B------:R-:W-:Y:S01]  /*11010*/  LDGSTS.E [R234+0x6c00c], desc[UR48][R22.64], !P3 ;  /* 0x6c00c00016ea7fae */ /* 0x000fe2000d921870 */
[----:B------:R-:W-:Y:S01]  /*11020*/  ISETP.GE.U32.AND P3, PT, R24, 0x7ffffefb, PT ;  /* 0x7ffffefb1800780c */ /* 0x000fe20003f66070 */
[----:B------:R-:W-:-:S02]  /*11030*/  IMAD.WIDE R24, R8, 0x4, R26 ;  /* 0x0000000408187825 */ /* 0x000fc400078e021a */
[----:B------:R-:W-:Y:S04]  /*11040*/  STL.64 [R1+0xb50], R22 ;  /* 0x000b501601007387 */ /* 0x000fe80000100a00 */
[----:B------:R-:W4:Y:S04]  /*11050*/  LDL.LU.64 R62, [R1+0x250] ;  /* 0x00025000013e7983 */ /* 0x000f280000300a00 */
[----:B------:R-:W-:Y:S01]  /*11060*/  LDGSTS.E [R234+0x70000], desc[UR48][R24.64], !P5 ;  /* 0x7000000018ea7fae */ /* 0x000fe2000e921870 */
[----:B--2---:R-:W-:-:S05]  /*11070*/  IMAD.WIDE R26, R8, 0x4, R44 ;  /* 0x00000004081a7825 */ /* 0x004fca00078e022c */
[----:B------:R2:W-:Y:S01]  /*11080*/  LDGSTS.E [R234+0x74000], desc[UR48][R26.64], !P5 ;  /* 0x740000001aea7fae */ /* 0x0005e2000e921870 */
[----:B------:R-:W-:-:S03]  /*11090*/  IMAD.WIDE R28, R8, 0x4, R42 ;  /* 0x00000004081c7825 */ /* 0x000fc600078e022a */
[----:B------:R-:W4:Y:S04]  /*110a0*/  LDL.LU.64 R42, [R1+0x258] ;  /* 0x00025800012a7983 */ /* 0x000f280000300a00 */
[----:B------:R-:W4:Y:S04]  /*110b0*/  LDL.LU.64 R44, [R1+0x260] ;  /* 0x00026000012c7983 */ /* 0x000f280000300a00 */
[----:B------:R-:W4:Y:S04]  /*110c0*/  LDL.LU.64 R46, [R1+0x268] ;  /* 0x00026800012e7983 */ /* 0x000f280000300a00 */
[----:B------:R-:W-:Y:S01]  /*110d0*/  STL.64 [R1+0xb58], R24 ;  /* 0x000b581801007387 */ /* 0x000fe20000100a00 */
[----:B------:R-:W-:-:S03]  /*110e0*/  IMAD.WIDE R30, R8, 0x4, R30 ;  /* 0x00000004081e7825 */ /* 0x000fc600078e021e */
[----:B------:R2:W-:Y:S04]  /*110f0*/  STL.64 [R1+0xb60], R26 ;  /* 0x000b601a01007387 */ /* 0x0005e80000100a00 */
[----:B------:R-:W-:Y:S04]  /*11100*/  STL.64 [R1+0xb68], R28 ;  /* 0x000b681c01007387 */ /* 0x000fe80000100a00 */
[----:B------:R-:W-:Y:S04]  /*11110*/  STL.64 [R1+0xb70], R30 ;  /* 0x000b701e01007387 */ /* 0x000fe80000100a00 */
[----:B------:R-:W4:Y:S01]  /*11120*/  LDL.LU.64 R54, [R1+0x270] ;  /* 0x0002700001367983 */ /* 0x000f220000300a00 */
[----:B------:R-:W-:Y:S01]  /*11130*/  VIADD R40, R40, 0xffffff38 ;  /* 0xffffff3828287836 */ /* 0x000fe20000000000 */
[----:B-1----:R-:W-:Y:S01]  /*11140*/  IADD3 R48, R48, -0xe5, RZ ;  /* 0xffffff1b30307810 */ /* 0x002fe20007ffe0ff */
[----:B------:R-:W-:Y:S01]  /*11150*/  VIADD R56, R56, 0xffffff1a ;  /* 0xffffff1a38387836 */ /* 0x000fe20000000000 */
[----:B------:R-:W4:Y:S01]  /*11160*/  LDL.LU.64 R50, [R1+0x278] ;  /* 0x0002780001327983 */ /* 0x000f220000300a00 */
[----:B------:R-:W-:Y:S01]  /*11170*/  VIADD R72, R72, 0xffffff18 ;  /* 0xffffff1848487836 */ /* 0x000fe20000000000 */
[----:B------:R-:W-:-:S02]  /*11180*/  IADD3 R80, R80, -0xc9, RZ ;  /* 0xffffff3750507810 */ /* 0x000fc40007ffe0ff */
[----:B------:R-:W-:Y:S01]  /*11190*/  IADD3 R144, R144, -0xcd, RZ ;  /* 0xffffff3390907810 */ /* 0x000fe20007ffe0ff */
[----:B------:R-:W4:Y:S01]  /*111a0*/  LDL.LU.64 R52, [R1+0x280] ;  /* 0x0002800001347983 */ /* 0x000f220000300a00 */
[----:B------:R-:W-:Y:S01]  /*111b0*/  VIADD R152, R152, 0xffffff32 ;  /* 0xffffff3298987836 */ /* 0x000fe20000000000 */
[----:B------:R-:W-:Y:S01]  /*111c0*/  IADD3 R160, R160, -0xcf, RZ ;  /* 0xffffff31a0a07810 */ /* 0x000fe20007ffe0ff */
[----:B------:R-:W-:Y:S01]  /*111d0*/  VIADD R168, R168, 0xffffff30 ;  /* 0xffffff30a8a87836 */ /* 0x000fe20000000000 */
[----:B------:R-:W4:Y:S01]  /*111e0*/  LDL.LU.64 R70, [R1+0x288] ;  /* 0x0002880001467983 */ /* 0x000f220000300a00 */
[----:B------:R-:W-:Y:S01]  /*111f0*/  IADD3 R176, R176, -0xed, RZ ;  /* 0xffffff13b0b07810 */ /* 0x000fe20007ffe0ff */
[----:B------:R-:W-:Y:S01]  /*11200*/  VIADD R184, R184, 0xffffff12 ;  /* 0xffffff12b8b87836 */ /* 0x000fe20000000000 */
[----:B------:R-:W-:Y:S01]  /*11210*/  IADD3 R192, R192, -0xef, RZ ;  /* 0xffffff11c0c07810 */ /* 0x000fe20007ffe0ff */
[----:B------:R-:W-:Y:S01]  /*11220*/  LDGSTS.E [R234+0x78000], desc[UR48][R28.64], !P5 ;  /* 0x780000001cea7fae */ /* 0x000fe2000e921870 */
[----:B------:R-:W-:Y:S01]  /*11230*/  VIADD R200, R200, 0xffffff10 ;  /* 0xffffff10c8c87836 */ /* 0x000fe20000000000 */
[----:B------:R-:W-:Y:S01]  /*11240*/  IADD3 R208, R208, -0xd1, RZ ;  /* 0xffffff2fd0d07810 */ /* 0x000fe20007ffe0ff */
[----:B------:R-:W-:Y:S01]  /*11250*/  VIADD R216, R216, 0xffffff2e ;  /* 0xffffff2ed8d87836 */ /* 0x000fe20000000000 */
[----:B------:R-:W-:Y:S01]  /*11260*/  LDGSTS.E [R234+0x7c000], desc[UR48][R30.64], !P5 ;  /* 0x7c0000001eea7fae */ /* 0x000fe2000e921870 */
[----:B------:R-:W-:Y:S01]  /*11270*/  ISETP.GE.U32.AND P5, PT, R32, 0x7ffffefa, PT ;  /* 0x7ffffefa2000780c */ /* 0x000fe20003fa6070 */
[----:B---3--:R-:W-:Y:S01]  /*11280*/  IMAD.WIDE R32, R8, 0x4, R64 ;  /* 0x0000000408207825 */ /* 0x008fe200078e0240 */
[----:B------:R-:W-:Y:S01]  /*11290*/  IADD3 R224, R224, -0xd3, RZ ;  /* 0xffffff2de0e07810 */ /* 0x000fe20007ffe0ff */
[----:B------:R-:W1:Y:S02]  /*112a0*/  LDC R64, c[0x0][0x230] ;  /* 0x00008c00ff407b82 */ /* 0x000e640000000800 */
[C---:B------:R-:W-:Y:S01]  /*112b0*/  IMAD.WIDE R34, R8.reuse, 0x4, R34 ;  /* 0x0000000408227825 */ /* 0x040fe200078e0222 */
[----:B------:R3:W-:Y:S05]  /*112c0*/  STL.64 [R1+0xb78], R32 ;  /* 0x000b782001007387 */ /* 0x0007ea0000100a00 */
[----:B--2---:R-:W2:Y:S01]  /*112d0*/  LDC R27, c[0x0][0x230] ;  /* 0x00008c00ff1b7b82 */ /* 0x004ea20000000800 */
[C---:B------:R-:W-:Y:S01]  /*112e0*/  IMAD.WIDE R36, R8.reuse, 0x4, R36 ;  /* 0x0000000408247825 */ /* 0x040fe200078e0224 */
[----:B------:R-:W-:Y:S06]  /*112f0*/  STL.64 [R1+0xb80], R34 ;  /* 0x000b802201007387 */ /* 0x000fec0000100a00 */
[----:B------:R-:W2:Y:S01]  /*11300*/  LDC R26, c[0x0][0x230] ;  /* 0x00008c00ff1a7b82 */ /* 0x000ea20000000800 */
[----:B------:R-:W-:Y:S01]  /*11310*/  STL.64 [R1+0xb88], R36 ;  /* 0x000b882401007387 */ /* 0x000fe20000100a00 */
[----:B----4-:R-:W-:-:S03]  /*11320*/  IMAD.WIDE R38, R8, 0x4, R38 ;  /* 0x0000000408267825 */ /* 0x010fc600078e0226 */
[----:B------:R3:W-:Y:S04]  /*11330*/  LDGSTS.E [R234+0x70004], desc[UR48][R32.64], !P0 ;  /* 0x7000400020ea7fae */ /* 0x0007e8000c121870 */
[----:B------:R-:W-:Y:S04]  /*11340*/  STL.64 [R1+0xb90], R38 ;  /* 0x000b902601007387 */ /* 0x000fe80000100a00 */
[----:B------:R-:W-:Y:S04]  /*11350*/  LDGSTS.E [R234+0x74004], desc[UR48][R34.64], !P0 ;  /* 0x7400400022ea7fae */ /* 0x000fe8000c121870 */
[----:B------:R-:W4:Y:S01]  /*11360*/  LDL.LU.64 R58, [R1+0x920] ;  /* 0x00092000013a7983 */ /* 0x000f220000300a00 */
[----:B------:R-:W-:-:S03]  /*11370*/  IMAD.WIDE R42, R8, 0x4, R42 ;  /* 0x00000004082a7825 */ /* 0x000fc600078e022a */
[----:B------:R-:W-:Y:S01]  /*11380*/  LDGSTS.E [R234+0x78004], desc[UR48][R36.64], !P0 ;  /* 0x7800400024ea7fae */ /* 0x000fe2000c121870 */
[----:B------:R-:W-:-:S03]  /*11390*/  IMAD.WIDE R44, R8, 0x4, R44 ;  /* 0x00000004082c7825 */ /* 0x000fc600078e022c */
[----:B------:R-:W2:Y:S01]  /*113a0*/  LDL.LU.64 R76, [R1+0x918] ;  /* 0x00091800014c7983 */ /* 0x000ea20000300a00 */
[----:B------:R-:W-:-:S03]  /*113b0*/  IMAD.WIDE R46, R8, 0x4, R46 ;  /* 0x00000004082e7825 */ /* 0x000fc600078e022e */
[----:B------:R-:W-:Y:S01]  /*113c0*/  LDGSTS.E [R234+0x7c004], desc[UR48][R38.64], !P0 ;  /* 0x7c00400026ea7fae */ /* 0x000fe2000c121870 */
[----:B------:R-:W-:Y:S01]  /*113d0*/  ISETP.GE.U32.AND P0, PT, R40, 0x7ffffef9, PT ;  /* 0x7ffffef92800780c */ /* 0x000fe20003f06070 */
[----:B---3--:R-:W3:Y:S02]  /*113e0*/  LDC R32, c[0x0][0x230] ;  /* 0x00008c00ff207b82 */ /* 0x008ee40000000800 */
[----:B------:R-:W3:Y:S01]  /*113f0*/  LDL.LU.64 R74, [R1+0x910] ;  /* 0x00091000014a7983 */ /* 0x000ee20000300a00 */
[----:B------:R-:W-:-:S03]  /*11400*/  IMAD.WIDE R40, R8, 0x4, R62 ;  /* 0x0000000408287825 */ /* 0x000fc600078e023e */
[----:B------:R-:W3:Y:S04]  /*11410*/  LDL.LU.64 R62, [R1+0x908] ;  /* 0x00090800013e7983 */ /* 0x000ee80000300a00 */
[----:B------:R-:W-:Y:S04]  /*11420*/  STL.64 [R1+0xb98], R40 ;  /* 0x000b982801007387 */ /* 0x000fe80000100a00 */
[----:B------:R-:W-:Y:S04]  /*11430*/  STL.64 [R1+0xba0], R42 ;  /* 0x000ba02a01007387 */ /* 0x000fe80000100a00 */
[----:B------:R-:W-:Y:S04]  /*11440*/  STL.64 [R1+0xba8], R44 ;  /* 0x000ba82c01007387 */ /* 0x000fe80000100a00 */
[----:B------:R-:W-:Y:S04]  /*11450*/  STL.64 [R1+0xbb8], R46 ;  /* 0x000bb82e01007387 */ /* 0x000fe80000100a00 */
[----:B------:R-:W3:Y:S04]  /*11460*/  LDL.LU.64 R82, [R1+0x900] ;  /* 0x0009000001527983 */ /* 0x000ee80000300a00 */
[----:B------:R-:W-:Y:S04]  /*11470*/  LDGSTS.E [R234+0x70008], desc[UR48][R40.64], !P2 ;  /* 0x7000800028ea7fae */ /* 0x000fe8000d121870 */
[----:B------:R-:W-:Y:S04]  /*11480*/  LDGSTS.E [R234+0x74008], desc[UR48][R42.64], !P2 ;  /* 0x740080002aea7fae */ /* 0x000fe8000d121870 */
[----:B------:R-:W-:Y:S04]  /*11490*/  LDGSTS.E [R234+0x78008], desc[UR48][R44.64], !P2 ;  /* 0x780080002cea7fae */ /* 0x000fe8000d121870 */
[----:B------:R-:W-:Y:S01]  /*114a0*/  LDGSTS.E [R234+0x7c008], desc[UR48][R46.64], !P2 ;  /* 0x7c0080002eea7fae */ /* 0x000fe2000d121870 */
[----:B------:R-:W-:Y:S01]  /*114b0*/  ISETP.GE.U32.AND P2, PT, R48, 0x7ffffedc, PT ;  /* 0x7ffffedc3000780c */ /* 0x000fe20003f46070 */
[----:B------:R-:W-:-:S02]  /*114c0*/  IMAD.WIDE R48, R8, 0x4, R54 ;  /* 0x0000000408307825 */ /* 0x000fc400078e0236 */
[----:B------:R-:W3:Y:S02]  /*114d0*/  LDL.LU.64 R66, [R1+0x8f8] ;  /* 0x0008f80001427983 */ /* 0x000ee40000300a00 */
[C---:B------:R-:W-:Y:S02]  /*114e0*/  IMAD.WIDE R54, R8.reuse, 0x4, R70 ;  /* 0x0000000408367825 */ /* 0x040fe400078e0246 */
[----:B------:R-:W3:Y:S04]  /*114f0*/  LDL.LU.64 R68, [R1+0x8f0] ;  /* 0x0008f00001447983 */ /* 0x000ee80000300a00 */
[----:B------:R-:W3:Y:S01]  /*11500*/  LDL.LU.64 R70, [R1+0x8e8] ;  /* 0x0008e80001467983 */ /* 0x000ee20000300a00 */
[----:B------:R-:W-:-:S03]  /*11510*/  IMAD.WIDE R50, R8, 0x4, R50 ;  /* 0x0000000408327825 */ /* 0x000fc600078e0232 */
[----:B------:R-:W-:Y:S01]  /*11520*/  LDGSTS.E [R234+0x7000c], desc[UR48][R48.64], !P1 ;  /* 0x7000c00030ea7fae */ /* 0x000fe2000c921870 */
[----:B------:R-:W-:-:S03]  /*11530*/  IMAD.WIDE R52, R8, 0x4, R52 ;  /* 0x0000000408347825 */ /* 0x000fc600078e0234 */
[----:B------:R-:W-:Y:S04]  /*11540*/  STL.64 [R1+0xbc0], R48 ;  /* 0x000bc03001007387 */ /* 0x000fe80000100a00 */
[----:B------:R-:W-:Y:S04]  /*11550*/  LDGSTS.E [R234+0x7400c], desc[UR48][R50.64], !P1 ;  /* 0x7400c00032ea7fae */ /* 0x000fe8000c921870 */
[----:B------:R-:W-:Y:S04]  /*11560*/  STL.64 [R1+0xbc8], R50 ;  /* 0x000bc83201007387 */ /* 0x000fe80000100a00 */
[----:B------:R-:W-:Y:S04]  /*11570*/  LDGSTS.E [R234+0x7800c], desc[UR48][R52.64], !P1 ;  /* 0x7800c00034ea7fae */ /* 0x000fe8000c921870 */
[----:B------:R-:W-:Y:S04]  /*11580*/  STL.64 [R1+0xbd0], R52 ;  /* 0x000bd03401007387 */ /* 0x000fe80000100a00 */
[----:B------:R-:W-:Y:S01]  /*11590*/  LDGSTS.E [R234+0x7c00c], desc[UR48][R54.64], !P1 ;  /* 0x7c00c00036ea7fae */ /* 0x000fe2000c921870 */
[----:B------:R-:W-:Y:S01]  /*115a0*/  ISETP.GE.U32.AND P1, PT, R56, 0x7ffffedb, PT ;  /* 0x7ffffedb3800780c */ /* 0x000fe20003f26070 */
[----:B----4-:R-:W-:-:S02]  /*115b0*/  IMAD.WIDE R56, R8, 0x4, R58 ;  /* 0x0000000408387825 */ /* 0x010fc400078e023a */
[----:B------:R-:W-:Y:S04]  /*115c0*/  STL.64 [R1+0xbd8], R54 ;  /* 0x000bd83601007387 */ /* 0x000fe80000100a00 */
[----:B------:R-:W4:Y:S01]  /*115d0*/  LDL.LU.64 R90, [R1+0x8e0] ;  /* 0x0008e000015a7983 */ /* 0x000f220000300a00 */
[----:B-1----:R-:W-:-:S03]  /*115e0*/  IADD3 R64, R64, -0xe7, RZ ;  /* 0xffffff1940407810 */ /* 0x002fc60007ffe0ff */
[----:B------:R-:W-:Y:S01]  /*115f0*/  LDGSTS.E [R17+0x60000], desc[UR48][R56.64], !P6 ;  /* 0x6000000038117fae */ /* 0x000fe2000f121870 */
[----:B--2---:R-:W-:-:S05]  /*11600*/  IMAD.WIDE R58, R8, 0x4, R76 ;  /* 0x00000004083a7825 */ /* 0x004fca00078e024c */
[----:B------:R-:W-:Y:S01]  /*11610*/  LDGSTS.E [R17+0x64000], desc[UR48][R58.64], !P6 ;  /* 0x640000003a117fae */ /* 0x000fe2000f121870 */
[----:B---3--:R-:W-:-:S03]  /*11620*/  IMAD.WIDE R60, R8, 0x4, R74 ;  /* 0x00000004083c7825 */ /* 0x008fc600078e024a */
[----:B------:R-:W2:Y:S01]  /*11630*/  LDL.LU.64 R74, [R1+0x8d8] ;  /* 0x0008d800014a7983 */ /* 0x000ea20000300a00 */
[----:B------:R-:W-:-:S03]  /*11640*/  IMAD.WIDE R62, R8, 0x4, R62 ;  /* 0x00000004083e7825 */ /* 0x000fc600078e023e */
[----:B------:R-:W3:Y:S04]  /*11650*/  LDL.LU.64 R76, [R1+0x8d0] ;  /* 0x0008d000014c7983 */ /* 0x000ee80000300a00 */
[----:B------:R-:W3:Y:S04]  /*11660*/  LDL.LU.64 R78, [R1+0x8c8] ;  /* 0x0008c800014e7983 */ /* 0x000ee80000300a00 */
[----:B------:R-:W-:Y:S04]  /*11670*/  STL.64 [R1+0xbe0], R56 ;  /* 0x000be03801007387 */ /* 0x000fe80000100a00 */
[----:B------:R-:W-:Y:S04]  /*11680*/  STL.64 [R1+0xbe8], R58 ;  /* 0x000be83a01007387 */ /* 0x000fe80000100a00 */
[----:B------:R-:W-:Y:S04]  /*11690*/  LDGSTS.E [R17+0x68000], desc[UR48][R60.64], !P6 ;  /* 0x680000003c117fae */ /* 0x000fe8000f121870 */
[----:B------:R-:W-:Y:S04]  /*116a0*/  STL.64 [R1+0xbf0], R60 ;  /* 0x000bf03c01007387 */ /* 0x000fe80000100a00 */
[----:B------:R-:W-:Y:S01]  /*116b0*/  LDGSTS.E [R17+0x6c000], desc[UR48][R62.64], !P6 ;  /* 0x6c0000003e117fae */ /* 0x000fe2000f121870 */
[----:B------:R-:W-:Y:S01]  /*116c0*/  ISETP.GE.U32.AND P6, PT, R64, 0x7ffffeda, PT ;  /* 0x7ffffeda4000780c */ /* 0x000fe20003fc6070 */
[----:B------:R-:W-:-:S02]  /*116d0*/  IMAD.WIDE R64, R8, 0x4, R82 ;  /* 0x0000000408407825 */ /* 0x000fc400078e0252 */
[----:B------:R-:W-:Y:S04]  /*116e0*/  STL.64 [R1+0xbf8], R62 ;  /* 0x000bf83e01007387 */ /* 0x000fe80000100a00 */
[----:B------:R-:W3:Y:S04]  /*116f0*/  LDL.LU.64 R98, [R1+0x8c0] ;  /* 0x0008c00001627983 */ /* 0x000ee80000300a00 */
[----:B------:R-:W3:Y:S04]  /*11700*/  LDL.LU.64 R82, [R1+0x8b8] ;  /* 0x0008b80001527983 */ /* 0x000ee80000300a00 */
[----:B------:R-:W3:Y:S04]  /*11710*/  LDL.LU.64 R84, [R1+0x8b0] ;  /* 0x0008b00001547983 */ /* 0x000ee80000300a00 */
[----:B------:R-:W3:Y:S01]  /*11720*/  LDL.LU.64 R86, [R1+0x8a8] ;  /* 0x0008a80001567983 */ /* 0x000ee20000300a00 */
[----:B------:R-:W-:-:S04]  /*11730*/  IMAD.WIDE R66, R8, 0x4, R66 ;  /* 0x0000000408427825 */ /* 0x000fc800078e0242 */
[C---:B------:R-:W-:Y:S01]  /*11740*/  IMAD.WIDE R68, R8.reuse, 0x4, R68 ;  /* 0x0000000408447825 */ /* 0x040fe200078e0244 */
[----:B------:R-:W-:Y:S03]  /*11750*/  STL.64 [R1+0xc00], R64 ;  /* 0x000c004001007387 */ /* 0x000fe60000100a00 */
[----:B------:R-:W-:Y:S01]  /*11760*/  IMAD.WIDE R70, R8, 0x4, R70 ;  /* 0x0000000408467825 */ /* 0x000fe200078e0246 */
        /* <DEDUP_REMOVED lines=9> */
[----:B----4-:R-:W-:-:S02]  /*11800*/  IMAD.WIDE R72, R8, 0x4, R90 ;  /* 0x0000000408487825 */ /* 0x010fc400078e025a */
[----:B------:R-:W4:Y:S04]  /*11810*/  LDL.LU.64 R90, [R1+0x298] ;  /* 0x00029800015a7983 */ /* 0x000f280000300a00 */
[----:B------:R-:W4:Y:S04]  /*11820*/  LDL.LU.64 R92, [R1+0x2a8] ;  /* 0x0002a800015c7983 */ /* 0x000f280000300a00 */
[----:B------:R-:W4:Y:S04]  /*11830*/  LDL.LU.64 R94, [R1+0x2b0] ;  /* 0x0002b000015e7983 */ /* 0x000f280000300a00 */
[----:B------:R-:W-:Y:S04]  /*11840*/  LDGSTS.E [R17+0x60008], desc[UR48][R72.64], !P5 ;  /* 0x6000800048117fae */ /* 0x000fe8000e921870 */
[----:B------:R-:W-:Y:S01]  /*11850*/  STL.64 [R1+0xc20], R72 ;  /* 0x000c204801007387 */ /* 0x000fe20000100a00 */
[----:B--2---:R-:W-:-:S04]  /*11860*/  IMAD.WIDE R74, R8, 0x4, R74 ;  /* 0x00000004084a7825 */ /* 0x004fc800078e024a */
[C---:B---3--:R-:W-:Y:S01]  /*11870*/  IMAD.WIDE R76, R8.reuse, 0x4, R76 ;  /* 0x00000004084c7825 */ /* 0x048fe200078e024c */
[----:B------:R-:W-:Y:S03]  /*11880*/  LDGSTS.E [R17+0x64008], desc[UR48][R74.64], !P5 ;  /* 0x640080004a117fae */ /* 0x000fe6000e921870 */
[----:B------:R-:W-:Y:S01]  /*11890*/  IMAD.WIDE R78, R8, 0x4, R78 ;  /* 0x00000004084e7825 */ /* 0x000fe200078e024e */
[----:B------:R-:W-:Y:S04]  /*118a0*/  STL.64 [R1+0xc28], R74 ;  /* 0x000c284a01007387 */ /* 0x000fe80000100a00 */
[----:B------:R-:W-:Y:S04]  /*118b0*/  LDGSTS.E [R17+0x68008], desc[UR48][R76.64], !P5 ;  /* 0x680080004c117fae */ /* 0x000fe8000e921870 */
[----:B------:R-:W-:Y:S04]  /*118c0*/  STL.64 [R1+0xc30], R76 ;  /* 0x000c304c01007387 */ /* 0x000fe80000100a00 */
[----:B------:R-:W-:Y:S01]  /*118d0*/  LDGSTS.E [R17+0x6c008], desc[UR48][R78.64], !P5 ;  /* 0x6c0080004e117fae */ /* 0x000fe2000e921870 */
[----:B------:R-:W-:-:S03]  /*118e0*/  ISETP.GE.U32.AND P5, PT, R80, 0x7ffffef8, PT ;  /* 0x7ffffef85000780c */ /* 0x000fc60003fa6070 */
[----:B------:R-:W-:Y:S04]  /*118f0*/  STL.64 [R1+0xc38], R78 ;  /* 0x000c384e01007387 */ /* 0x000fe80000100a00 */
[----:B------:R-:W2:Y:S01]  /*11900*/  LDL.LU.64 R114, [R1+0x2b8] ;  /* 0x0002b80001727983 */ /* 0x000ea20000300a00 */
[----:B------:R-:W-:-:S03]  /*11910*/  IMAD.WIDE R80, R8, 0x4, R98 ;  /* 0x0000000408507825 */ /* 0x000fc600078e0262 */
[----:B------:R-:W3:Y:S01]  /*11920*/  LDL.LU.64 R98, [R1+0x2c8] ;  /* 0x0002c80001627983 */ /* 0x000ee20000300a00 */
[----:B------:R-:W-:-:S03]  /*11930*/  IMAD.WIDE R82, R8, 0x4, R82 ;  /* 0x0000000408527825 */ /* 0x000fc600078e0252 */
[----:B------:R-:W3:Y:S01]  /*11940*/  LDL.LU.64 R100, [R1+0x2d0] ;  /* 0x0002d00001647983 */ /* 0x000ee20000300a00 */
[----:B------:R-:W-:-:S03]  /*11950*/  IMAD.WIDE R84, R8, 0x4, R84 ;  /* 0x0000000408547825 */ /* 0x000fc600078e0254 */
[----:B------:R-:W3:Y:S01]  /*11960*/  LDL.LU.64 R102, [R1+0x2d8] ;  /* 0x0002d80001667983 */ /* 0x000ee20000300a00 */
[----:B------:R-:W-:-:S03]  /*11970*/  IMAD.WIDE R86, R8, 0x4, R86 ;  /* 0x0000000408567825 */ /* 0x000fc600078e0256 */
        /* <DEDUP_REMOVED lines=11> */
[----:B------:R-:W3:Y:S04]  /*11a30*/  LDL.LU.64 R106, [R1+0x2e8] ;  /* 0x0002e800016a7983 */ /* 0x000ee80000300a00 */
[----:B------:R-:W3:Y:S04]  /*11a40*/  LDL.LU.64 R108, [R1+0x2f8] ;  /* 0x0002f800016c7983 */ /* 0x000ee80000300a00 */
[----:B------:R-:W3:Y:S01]  /*11a50*/  LDL.LU.64 R110, [R1+0x300] ;  /* 0x00030000016e7983 */ /* 0x000ee20000300a00 */
[----:B----4-:R-:W-:-:S03]  /*11a60*/  IMAD.WIDE R90, R8, 0x4, R90 ;  /* 0x00000004085a7825 */ /* 0x010fc600078e025a */
[----:B------:R-:W4:Y:S01]  /*11a70*/  LDL.LU.64 R130, [R1+0x310] ;  /* 0x0003100001827983 */ /* 0x000f220000300a00 */
[----:B------:R-:W-:-:S03]  /*11a80*/  IMAD.WIDE R92, R8, 0x4, R92 ;  /* 0x00000004085c7825 */ /* 0x000fc600078e025c */
[----:B------:R-:W-:Y:S01]  /*11a90*/  LDGSTS.E [R17+0x70000], desc[UR48][R88.64], !P2 ;  /* 0x7000000058117fae */ /* 0x000fe2000d121870 */
[----:B------:R-:W-:-:S03]  /*11aa0*/  IMAD.WIDE R94, R8, 0x4, R94 ;  /* 0x00000004085e7825 */ /* 0x000fc600078e025e */
[----:B------:R-:W-:Y:S04]  /*11ab0*/  LDGSTS.E [R17+0x74000], desc[UR48][R90.64], !P2 ;  /* 0x740000005a117fae */ /* 0x000fe8000d121870 */
[----:B------:R-:W-:Y:S04]  /*11ac0*/  LDGSTS.E [R17+0x78000], desc[UR48][R92.64], !P2 ;  /* 0x780000005c117fae */ /* 0x000fe8000d121870 */
[----:B------:R-:W-:Y:S04]  /*11ad0*/  STL.64 [R1+0xc60], R88 ;  /* 0x000c605801007387 */ /* 0x000fe80000100a00 */
[----:B------:R-:W-:Y:S01]  /*11ae0*/  LDGSTS.E [R17+0x7c000], desc[UR48][R94.64], !P2 ;  /* 0x7c0000005e117fae */ /* 0x000fe2000d121870 */
[----:B------:R-:W-:-:S03]  /*11af0*/  ISETP.GE.U32.AND P2, PT, R96, 0x7ffffef6, PT ;  /* 0x7ffffef66000780c */ /* 0x000fc60003f46070 */
[----:B------:R-:W-:Y:S04]  /*11b00*/  STL.64 [R1+0xc68], R90 ;  /* 0x000c685a01007387 */ /* 0x000fe80000100a00 */
[----:B------:R-:W-:Y:S01]  /*11b10*/  STL.64 [R1+0xc70], R92 ;  /* 0x000c705c01007387 */ /* 0x000fe20000100a00 */
[----:B--2---:R-:W-:-:S03]  /*11b20*/  IMAD.WIDE R96, R8, 0x4, R114 ;  /* 0x0000000408607825 */ /* 0x004fc600078e0272 */
[----:B------:R-:W2:Y:S04]  /*11b30*/  LDL.LU.64 R114, [R1+0x328] ;  /* 0x0003280001727983 */ /* 0x000ea80000300a00 */
[----:B------:R-:W2:Y:S01]  /*11b40*/  LDL.LU.64 R116, [R1+0x340] ;  /* 0x0003400001747983 */ /* 0x000ea20000300a00 */
[----:B---3--:R-:W-:-:S03]  /*11b50*/  IMAD.WIDE R98, R8, 0x4, R98 ;  /* 0x0000000408627825 */ /* 0x008fc600078e0262 */
[----:B------:R-:W3:Y:S01]  /*11b60*/  LDL.LU.64 R118, [R1+0x358] ;  /* 0x0003580001767983 */ /* 0x000ee20000300a00 */
[----:B------:R-:W-:-:S03]  /*11b70*/  IMAD.WIDE R100, R8, 0x4, R100 ;  /* 0x0000000408647825 */ /* 0x000fc600078e0264 */
[----:B------:R-:W-:Y:S01]  /*11b80*/  LDGSTS.E [R17+0x70004], desc[UR48][R96.64], !P1 ;  /* 0x7000400060117fae */ /* 0x000fe2000c921870 */
[----:B------:R-:W-:-:S03]  /*11b90*/  IMAD.WIDE R102, R8, 0x4, R102 ;  /* 0x0000000408667825 */ /* 0x000fc600078e0266 */
[----:B------:R-:W-:Y:S04]  /*11ba0*/  LDGSTS.E [R17+0x74004], desc[UR48][R98.64], !P1 ;  /* 0x7400400062117fae */ /* 0x000fe8000c921870 */
[----:B------:R-:W-:Y:S04]  /*11bb0*/  LDGSTS.E [R17+0x78004], desc[UR48][R100.64], !P1 ;  /* 0x7800400064117fae */ /* 0x000fe8000c921870 */
[----:B------:R-:W-:Y:S01]  /*11bc0*/  LDGSTS.E [R17+0x7c004], desc[UR48][R102.64], !P1 ;  /* 0x7c00400066117fae */ /* 0x000fe2000c921870 */
[----:B------:R-:W-:-:S03]  /*11bd0*/  ISETP.GE.U32.AND P1, PT, R104, 0x7ffffef5, PT ;  /* 0x7ffffef56800780c */ /* 0x000fc60003f26070 */
[----:B------:R-:W3:Y:S01]  /*11be0*/  LDL.LU.64 R138, [R1+0x8a0] ;  /* 0x0008a000018a7983 */ /* 0x000ee20000300a00 */
[----:B------:R-:W-:-:S03]  /*11bf0*/  IMAD.WIDE R104, R8, 0x4, R122 ;  /* 0x0000000408687825 */ /* 0x000fc600078e027a */
[----:B------:R-:W3:Y:S04]  /*11c00*/  LDL.LU.64 R122, [R1+0x898] ;  /* 0x00089800017a7983 */ /* 0x000ee80000300a00 */
[----:B------:R-:W3:Y:S04]  /*11c10*/  LDL.LU.64 R124, [R1+0x890] ;  /* 0x00089000017c7983 */ /* 0x000ee80000300a00 */
[----:B------:R-:W3:Y:S04]  /*11c20*/  LDL.LU.64 R126, [R1+0x888] ;  /* 0x00088800017e7983 */ /* 0x000ee80000300a00 */
[----:B------:R-:W3:Y:S04]  /*11c30*/  LDL.LU.64 R146, [R1+0x880] ;  /* 0x0008800001927983 */ /* 0x000ee80000300a00 */
[----:B------:R-:W-:Y:S01]  /*11c40*/  LDGSTS.E [R17+0x70008], desc[UR48][R104.64], !P6 ;  /* 0x7000800068117fae */ /* 0x000fe2000f121870 */
[----:B------:R-:W-:-:S04]  /*11c50*/  IMAD.WIDE R106, R8, 0x4, R106 ;  /* 0x00000004086a7825 */ /* 0x000fc800078e026a */
[C---:B------:R-:W-:Y:S01]  /*11c60*/  IMAD.WIDE R108, R8.reuse, 0x4, R108 ;  /* 0x00000004086c7825 */ /* 0x040fe200078e026c */
[----:B------:R-:W-:Y:S03]  /*11c70*/  LDGSTS.E [R17+0x74008], desc[UR48][R106.64], !P6 ;  /* 0x740080006a117fae */ /* 0x000fe6000f121870 */
[----:B------:R-:W-:Y:S01]  /*11c80*/  IMAD.WIDE R110, R8, 0x4, R110 ;  /* 0x00000004086e7825 */ /* 0x000fe200078e026e */
[----:B------:R-:W-:Y:S04]  /*11c90*/  LDGSTS.E [R17+0x78008], desc[UR48][R108.64], !P6 ;  /* 0x780080006c117fae */ /* 0x000fe8000f121870 */
[----:B------:R-:W-:Y:S01]  /*11ca0*/  LDGSTS.E [R17+0x7c008], desc[UR48][R110.64], !P6 ;  /* 0x7c0080006e117fae */ /* 0x000fe2000f121870 */
[----:B------:R-:W-:Y:S01]  /*11cb0*/  ISETP.GE.U32.AND P6, PT, R112, 0x7ffffed8, PT ;  /* 0x7ffffed87000780c */ /* 0x000fe20003fc6070 */
[----:B----4-:R-:W-:-:S02]  /*11cc0*/  IMAD.WIDE R112, R8, 0x4, R130 ;  /* 0x0000000408707825 */ /* 0x010fc400078e0282 */
[----:B------:R-:W4:Y:S04]  /*11cd0*/  LDL.LU.64 R130, [R1+0x878] ;  /* 0x0008780001827983 */ /* 0x000f280000300a00 */
[----:B------:R-:W4:Y:S04]  /*11ce0*/  LDL.LU.64 R132, [R1+0x870] ;  /* 0x0008700001847983 */ /* 0x000f280000300a00 */
[----:B------:R-:W4:Y:S04]  /*11cf0*/  LDL.LU.64 R134, [R1+0x868] ;  /* 0x0008680001867983 */ /* 0x000f280000300a00 */
[----:B------:R-:W4:Y:S04]  /*11d00*/  LDL.LU.64 R154, [R1+0x860] ;  /* 0x00086000019a7983 */ /* 0x000f280000300a00 */
[----:B------:R-:W-:Y:S01]  /*11d10*/  LDGSTS.E [R17+0x7000c], desc[UR48][R112.64], !P3 ;  /* 0x7000c00070117fae */ /* 0x000fe2000d921870 */
[----:B--2---:R-:W-:-:S04]  /*11d20*/  IMAD.WIDE R114, R8, 0x4, R114 ;  /* 0x0000000408727825 */ /* 0x004fc800078e0272 */
[C---:B------:R-:W-:Y:S01]  /*11d30*/  IMAD.WIDE R116, R8.reuse, 0x4, R116 ;  /* 0x0000000408747825 */ /* 0x040fe200078e0274 */
[----:B------:R-:W-:Y:S03]  /*11d40*/  LDGSTS.E [R17+0x7400c], desc[UR48][R114.64], !P3 ;  /* 0x7400c00072117fae */ /* 0x000fe6000d921870 */
[----:B---3--:R-:W-:Y:S01]  /*11d50*/  IMAD.WIDE R118, R8, 0x4, R118 ;  /* 0x0000000408767825 */ /* 0x008fe200078e0276 */
[----:B------:R-:W-:Y:S04]  /*11d60*/  LDGSTS.E [R17+0x7800c], desc[UR48][R116.64], !P3 ;  /* 0x7800c00074117fae */ /* 0x000fe8000d921870 */
[----:B------:R-:W-:Y:S01]  /*11d70*/  LDGSTS.E [R17+0x7c00c], desc[UR48][R118.64], !P3 ;  /* 0x7c00c00076117fae */ /* 0x000fe2000d921870 */
[----:B------:R-:W-:Y:S01]  /*11d80*/  ISETP.GE.U32.AND P3, PT, R120, 0x7ffffed7, PT ;  /* 0x7ffffed77800780c */ /* 0x000fe20003f66070 */
[----:B------:R-:W-:-:S02]  /*11d90*/  IMAD.WIDE R120, R8, 0x4, R138 ;  /* 0x0000000408787825 */ /* 0x000fc400078e028a */
[----:B------:R-:W2:Y:S04]  /*11da0*/  LDL.LU.64 R138, [R1+0x858] ;  /* 0x00085800018a7983 */ /* 0x000ea80000300a00 */
[----:B------:R-:W3:Y:S01]  /*11db0*/  LDL.LU.64 R140, [R1+0x850] ;  /* 0x00085000018c7983 */ /* 0x000ee20000300a00 */
[----:B------:R-:W-:-:S03]  /*11dc0*/  IMAD.WIDE R122, R8, 0x4, R122 ;  /* 0x00000004087a7825 */ /* 0x000fc600078e027a */
[----:B------:R-:W3:Y:S01]  /*11dd0*/  LDL.LU.64 R142, [R1+0x848] ;  /* 0x00084800018e7983 */ /* 0x000ee20000300a00 */
[----:B------:R-:W-:-:S03]  /*11de0*/  IMAD.WIDE R124, R8, 0x4, R124 ;  /* 0x00000004087c7825 */ /* 0x000fc600078e027c */
[----:B------:R-:W-:Y:S01]  /*11df0*/  LDGSTS.E [R16+0x60000], desc[UR48][R120.64], !P5 ;  /* 0x6000000078107fae */ /* 0x000fe2000e921870 */
[----:B------:R-:W-:-:S03]  /*11e00*/  IMAD.WIDE R126, R8, 0x4, R126 ;  /* 0x00000004087e7825 */ /* 0x000fc600078e027e */
[----:B------:R-:W-:Y:S04]  /*11e10*/  LDGSTS.E [R16+0x64000], desc[UR48][R122.64], !P5 ;  /* 0x640000007a107fae */ /* 0x000fe8000e921870 */
[----:B------:R-:W-:Y:S04]  /*11e20*/  LDGSTS.E [R16+0x68000], desc[UR48][R124.64], !P5 ;  /* 0x680000007c107fae */ /* 0x000fe8000e921870 */
[----:B------:R-:W-:Y:S01]  /*11e30*/  LDGSTS.E [R16+0x6c000], desc[UR48][R126.64], !P5 ;  /* 0x6c0000007e107fae */ /* 0x000fe2000e921870 */
[----:B------:R-:W-:Y:S01]  /*11e40*/  ISETP.GE.U32.AND P5, PT, R128, 0x7ffffed6, PT ;  /* 0x7ffffed68000780c */ /* 0x000fe20003fa6070 */
[----:B------:R-:W-:-:S02]  /*11e50*/  IMAD.WIDE R128, R8, 0x4, R146 ;  /* 0x0000000408807825 */ /* 0x000fc400078e0292 */
[----:B------:R-:W3:Y:S04]  /*11e60*/  LDL.LU.64 R162, [R1+0x840] ;  /* 0x0008400001a27983 */ /* 0x000ee80000300a00 */
[----:B------:R-:W3:Y:S04]  /*11e70*/  LDL.LU.64 R146, [R1+0x838] ;  /* 0x0008380001927983 */ /* 0x000ee80000300a00 */
[----:B------:R-:W3:Y:S04]  /*11e80*/  LDL.LU.64 R148, [R1+0x830] ;  /* 0x0008300001947983 */ /* 0x000ee80000300a00 */
[----:B------:R-:W3:Y:S04]  /*11e90*/  LDL.LU.64 R150, [R1+0x828] ;  /* 0x0008280001967983 */ /* 0x000ee80000300a00 */
[----:B------:R-:W3:Y:S01]  /*11ea0*/  LDL.LU.64 R172, [R1+0x6e0] ;  /* 0x0006e00001ac7983 */ /* 0x000ee20000300a00 */
[----:B----4-:R-:W-:-:S03]  /*11eb0*/  IMAD.WIDE R130, R8, 0x4, R130 ;  /* 0x0000000408827825 */ /* 0x010fc600078e0282 */
[----:B------:R-:W-:Y:S01]  /*11ec0*/  LDGSTS.E [R16+0x60004], desc[UR48][R128.64], !P0 ;  /* 0x6000400080107fae */ /* 0x000fe2000c121870 */
[----:B------:R-:W-:-:S03]  /*11ed0*/  IMAD.WIDE R132, R8, 0x4, R132 ;  /* 0x0000000408847825 */ /* 0x000fc600078e0284 */
[----:B------:R-:W-:Y:S01]  /*11ee0*/  LDGSTS.E [R16+0x64004], desc[UR48][R130.64], !P0 ;  /* 0x6400400082107fae */ /* 0x000fe2000c121870 */
[----:B------:R-:W-:-:S03]  /*11ef0*/  IMAD.WIDE R134, R8, 0x4, R134 ;  /* 0x0000000408867825 */ /* 0x000fc600078e0286 */
[----:B------:R-:W-:Y:S04]  /*11f00*/  LDGSTS.E [R16+0x68004], desc[UR48][R132.64], !P0 ;  /* 0x6800400084107fae */ /* 0x000fe8000c121870 */
[----:B------:R-:W-:Y:S01]  /*11f10*/  LDGSTS.E [R16+0x6c004], desc[UR48][R134.64], !P0 ;  /* 0x6c00400086107fae */ /* 0x000fe2000c121870 */
[----:B------:R-:W-:Y:S01]  /*11f20*/  ISETP.GE.U32.AND P0, PT, R136, 0x7ffffed5, PT ;  /* 0x7ffffed58800780c */ /* 0x000fe20003f06070 */
[C---:B------:R-:W-:Y:S02]  /*11f30*/  IMAD.WIDE R136, R8.reuse, 0x4, R154 ;  /* 0x0000000408887825 */ /* 0x040fe400078e029a */
[----:B------:R-:W4:Y:S04]  /*11f40*/  LDL.LU.64 R154, [R1+0x6d0] ;  /* 0x0006d000019a7983 */ /* 0x000f280000300a00 */
[----:B------:R-:W4:Y:S04]  /*11f50*/  LDL.LU.64 R156, [R1+0x6c8] ;  /* 0x0006c800019c7983 */ /* 0x000f280000300a00 */
[----:B------:R-:W4:Y:S04]  /*11f60*/  LDL.LU.64 R158, [R1+0x6c0] ;  /* 0x0006c000019e7983 */ /* 0x000f280000300a00 */
[----:B------:R-:W4:Y:S04]  /*11f70*/  LDL.LU.64 R180, [R1+0x6b8] ;  /* 0x0006b80001b47983 */ /* 0x000f280000300a00 */
[----:B------:R-:W-:Y:S01]  /*11f80*/  LDGSTS.E [R16+0x60008], desc[UR48][R136.64], !P2 ;  /* 0x6000800088107fae */ /* 0x000fe2000d121870 */
[----:B--2---:R-:W-:-:S04]  /*11f90*/  IMAD.WIDE R138, R8, 0x4, R138 ;  /* 0x00000004088a7825 */ /* 0x004fc800078e028a */
[C---:B---3--:R-:W-:Y:S01]  /*11fa0*/  IMAD.WIDE R140, R8.reuse, 0x4, R140 ;  /* 0x00000004088c7825 */ /* 0x048fe200078e028c */
[----:B------:R-:W-:Y:S03]  /*11fb0*/  LDGSTS.E [R16+0x64008], desc[UR48][R138.64], !P2 ;  /* 0x640080008a107fae */ /* 0x000fe6000d121870 */
[----:B------:R-:W-:Y:S01]  /*11fc0*/  IMAD.WIDE R142, R8, 0x4, R142 ;  /* 0x00000004088e7825 */ /* 0x000fe200078e028e */
[----:B------:R-:W-:Y:S04]  /*11fd0*/  LDGSTS.E [R16+0x68008], desc[UR48][R140.64], !P2 ;  /* 0x680080008c107fae */ /* 0x000fe8000d121870 */
[----:B------:R-:W-:Y:S01]  /*11fe0*/  LDGSTS.E [R16+0x6c008], desc[UR48][R142.64], !P2 ;  /* 0x6c0080008e107fae */ /* 0x000fe2000d121870 */
[----:B------:R-:W-:Y:S01]  /*11ff0*/  ISETP.GE.U32.AND P2, PT, R144, 0x7ffffef4, PT ;  /* 0x7ffffef49000780c */ /* 0x000fe20003f46070 */
[----:B------:R-:W-:-:S02]  /*12000*/  IMAD.WIDE R144, R8, 0x4, R162 ;  /* 0x0000000408907825 */ /* 0x000fc400078e02a2 */
[----:B------:R-:W2:Y:S02]  /*12010*/  LDL.LU.64 R162, [R1+0x6b0] ;  /* 0x0006b00001a27983 */ /* 0x000ea40000300a00 */
[C---:B------:R-:W-:Y:S02]  /*12020*/  IMAD.WIDE R146, R8.reuse, 0x4, R146 ;  /* 0x0000000408927825 */ /* 0x040fe400078e0292 */
[----:B------:R-:W3:Y:S02]  /*12030*/  LDL.LU.64 R164, [R1+0x6a8] ;  /* 0x0006a80001a47983 */ /* 0x000ee40000300a00 */
[C---:B------:R-:W-:Y:S02]  /*12040*/  IMAD.WIDE R148, R8.reuse, 0x4, R148 ;  /* 0x0000000408947825 */ /* 0x040fe400078e0294 */
[----:B------:R-:W3:Y:S02]  /*12050*/  LDL.LU.64 R166, [R1+0x6a0] ;  /* 0x0006a00001a67983 */ /* 0x000ee40000300a00 */
[----:B------:R-:W-:-:S02]  /*12060*/  IMAD.WIDE R150, R8, 0x4, R150 ;  /* 0x0000000408967825 */ /* 0x000fc400078e0296 */
        /* <DEDUP_REMOVED lines=108> */
[----:B------:R-:W-:Y:S04]  /*12730*/  LDGSTS.E [R15+0x6000c], desc[UR48][R208.64], !P3 ;  /* 0x6000c000d00f7fae */ /* 0x000fe8000d921870 */
[----:B------:R-:W4:Y:S01]  /*12740*/  LDL.LU.64 R248, [R1+0x5e0] ;  /* 0x0005e00001f87983 */ /* 0x000f220000300a00 */
        /* <DEDUP_REMOVED lines=10> */
[----:B------:R-:W-:Y:S02]  /*127f0*/  LDGSTS.E [R15+0x70000], desc[UR48][R216.64], !P5 ;  /* 0x70000000d80f7fae */ /* 0x000fe4000e921870 */
[C---:B------:R-:W-:Y:S02]  /*12800*/  IMAD.WIDE R220, R8.reuse, 0x4, R220 ;  /* 0x0000000408dc7825 */ /* 0x040fe400078e02dc */
[----:B------:R-:W-:Y:S02]  /*12810*/  LDGSTS.E [R15+0x74000], desc[UR48][R218.64], !P5 ;  /* 0x74000000da0f7fae */ /* 0x000fe4000e921870 */
[----:B------:R-:W-:-:S02]  /*12820*/  IMAD.WIDE R222, R8, 0x4, R222 ;  /* 0x0000000408de7825 */ /* 0x000fc400078e02de */
[----:B------:R-:W-:Y:S04]  /*12830*/  LDGSTS.E [R15+0x78000], desc[UR48][R220.64], !P5 ;  /* 0x78000000dc0f7fae */ /* 0x000fe8000e921870 */
[----:B------:R-:W-:Y:S01]  /*12840*/  LDGSTS.E [R15+0x7c000], desc[UR48][R222.64], !P5 ;  /* 0x7c000000de0f7fae */ /* 0x000fe2000e921870 */
[----:B------:R-:W-:Y:S01]  /*12850*/  ISETP.GE.U32.AND P5, PT, R224, 0x7ffffeee, PT ;  /* 0x7ffffeeee000780c */ /* 0x000fe20003fa6070 */
[C---:B------:R-:W-:Y:S02]  /*12860*/  IMAD.WIDE R224, R8.reuse, 0x4, R4 ;  /* 0x0000000408e07825 */ /* 0x040fe400078e0204 */
[----:B------:R-:W3:Y:S04]  /*12870*/  LDL.LU.64 R4, [R1+0x798] ;  /* 0x0007980001047983 */ /* 0x000ee80000300a00 */
[----:B------:R-:W-:Y:S01]  /*12880*/  LDGSTS.E [R15+0x70004], desc[UR48][R224.64], !P0 ;  /* 0x70004000e00f7fae */ /* 0x000fe2000c121870 */
[----:B----4-:R-:W-:-:S04]  /*12890*/  IMAD.WIDE R226, R8, 0x4, R226 ;  /* 0x0000000408e27825 */ /* 0x010fc800078e02e2 */
[C---:B------:R-:W-:Y:S01]  /*128a0*/  IMAD.WIDE R228, R8.reuse, 0x4, R228 ;  /* 0x0000000408e47825 */ /* 0x040fe200078e02e4 */
[----:B------:R-:W-:Y:S03]  /*128b0*/  LDGSTS.E [R15+0x74004], desc[UR48][R226.64], !P0 ;  /* 0x74004000e20f7fae */ /* 0x000fe6000c121870 */
[C---:B------:R-:W-:Y:S01]  /*128c0*/  IMAD.WIDE R230, R8.reuse, 0x4, R230 ;  /* 0x0000000408e67825 */ /* 0x040fe200078e02e6 */
[----:B------:R-:W-:Y:S03]  /*128d0*/  LDGSTS.E [R15+0x78004], desc[UR48][R228.64], !P0 ;  /* 0x78004000e40f7fae */ /* 0x000fe6000c121870 */
[C---:B------:R-:W-:Y:S01]  /*128e0*/  IMAD.WIDE R28, R8.reuse, 0x4, R236 ;  /* 0x00000004081c7825 */ /* 0x040fe200078e02ec */
[----:B------:R-:W-:Y:S03]  /*128f0*/  LDGSTS.E [R15+0x7c004], desc[UR48][R230.64], !P0 ;  /* 0x7c004000e60f7fae */ /* 0x000fe6000c121870 */
[C---:B------:R-:W-:Y:S01]  /*12900*/  IMAD.WIDE R24, R8.reuse, 0x4, R238 ;  /* 0x0000000408187825 */ /* 0x040fe200078e02ee */
[----:B------:R-:W-:Y:S03]  /*12910*/  STL.64 [R1+0xb8], R28 ;  /* 0x0000b81c01007387 */ /* 0x000fe60000100a00 */
[C---:B------:R-:W-:Y:S01]  /*12920*/  IMAD.WIDE R22, R8.reuse, 0x4, R240 ;  /* 0x0000000408167825 */ /* 0x040fe200078e02f0 */
[----:B------:R1:W-:Y:S03]  /*12930*/  STL.64 [R1+0xc8], R24 ;  /* 0x0000c81801007387 */ /* 0x0003e60000100a00 */
[C---:B------:R-:W-:Y:S01]  /*12940*/  IMAD.WIDE R20, R8.reuse, 0x4, R244 ;  /* 0x0000000408147825 */ /* 0x040fe200078e02f4 */
[----:B------:R-:W4:Y:S04]  /*12950*/  LDL.LU.64 R232, [R1+0x790] ;  /* 0x0007900001e87983 */ /* 0x000f280000300a00 */
[----:B------:R-:W-:Y:S04]  /*12960*/  LDGSTS.E [R15+0x70008], desc[UR48][R28.64], !P2 ;  /* 0x700080001c0f7fae */ /* 0x000fe8000d121870 */
[----:B------:R1:W-:Y:S04]  /*12970*/  STL.64 [R1+0xd0], R22 ;  /* 0x0000d01601007387 */ /* 0x0003e80000100a00 */
[----:B------:R1:W-:Y:S04]  /*12980*/  LDGSTS.E [R15+0x74008], desc[UR48][R24.64], !P2 ;  /* 0x74008000180f7fae */ /* 0x0003e8000d121870 */
[----:B------:R-:W4:Y:S04]  /*12990*/  LDL.LU.64 R236, [R1+0x788] ;  /* 0x0007880001ec7983 */ /* 0x000f280000300a00 */
[----:B------:R1:W-:Y:S02]  /*129a0*/  LDGSTS.E [R15+0x78008], desc[UR48][R22.64], !P2 ;  /* 0x78008000160f7fae */ /* 0x0003e4000d121870 */
[----:B-1----:R-:W-:-:S02]  /*129b0*/  IMAD.WIDE R24, R8, 0x4, R18 ;  /* 0x0000000408187825 */ /* 0x002fc400078e0212 */
[----:B------:R1:W-:Y:S04]  /*129c0*/  STL.64 [R1+0xd8], R20 ;  /* 0x0000d81401007387 */ /* 0x0003e80000100a00 */
[----:B------:R1:W-:Y:S01]  /*129d0*/  LDGSTS.E [R15+0x7c008], desc[UR48][R20.64], !P2 ;  /* 0x7c008000140f7fae */ /* 0x0003e2000d121870 */
[----:B------:R-:W-:-:S03]  /*129e0*/  IMAD.WIDE R22, R8, 0x4, R242 ;  /* 0x0000000408167825 */ /* 0x000fc600078e02f2 */
[----:B------:R-:W4:Y:S04]  /*129f0*/  LDL.LU.64 R238, [R1+0x780] ;  /* 0x0007800001ee7983 */ /* 0x000f280000300a00 */
[----:B------:R-:W4:Y:S01]  /*12a00*/  LDL.LU.64 R240, [R1+0x778] ;  /* 0x0007780001f07983 */ /* 0x000f220000300a00 */
[----:B-1----:R-:W-:-:S03]  /*12a10*/  IMAD.WIDE R20, R8, 0x4, R246 ;  /* 0x0000000408147825 */ /* 0x002fc600078e02f6 */
[----:B------:R-:W4:Y:S04]  /*12a20*/  LDL.LU.64 R244, [R1+0x770] ;  /* 0x0007700001f47983 */ /* 0x000f280000300a00 */
[----:B------:R2:W-:Y:S04]  /*12a30*/  STL.64 [R1+0xf0], R24 ;  /* 0x0000f01801007387 */ /* 0x0005e80000100a00 */
[----:B------:R3:W-:Y:S04]  /*12a40*/  STL.64 [R1+0x110], R22 ;  /* 0x0001101601007387 */ /* 0x0007e80000100a00 */
[----:B------:R4:W-:Y:S01]  /*12a50*/  STL.64 [R1+0x130], R20 ;  /* 0x0001301401007387 */ /* 0x0009e20000100a00 */
[----:B------:R-:W-:-:S03]  /*12a60*/  IMAD.WIDE R18, R8, 0x4, R248 ;  /* 0x0000000408127825 */ /* 0x000fc600078e02f8 */
[----:B------:R-:W4:Y:S04]  /*12a70*/  LDL.LU.64 R246, [R1+0x768] ;  /* 0x0007680001f67983 */ /* 0x000f280000300a00 */
[----:B------:R2:W-:Y:S04]  /*12a80*/  LDGSTS.E [R15+0x7000c], desc[UR48][R24.64], !P1 ;  /* 0x7000c000180f7fae */ /* 0x0005e8000c921870 */
[----:B------:R1:W-:Y:S04]  /*12a90*/  STL.64 [R1+0x148], R18 ;  /* 0x0001481201007387 */ /* 0x0003e80000100a00 */
[----:B------:R-:W4:Y:S04]  /*12aa0*/  LDL.LU.64 R242, [R1+0x760] ;  /* 0x0007600001f27983 */ /* 0x000f280000300a00 */
[----:B------:R-:W4:Y:S04]  /*12ab0*/  LDL.LU.64 R248, [R1+0x758] ;  /* 0x0007580001f87983 */ /* 0x000f280000300a00 */
[----:B------:R3:W-:Y:S04]  /*12ac0*/  LDGSTS.E [R15+0x7400c], desc[UR48][R22.64], !P1 ;  /* 0x7400c000160f7fae */ /* 0x0007e8000c921870 */
[----:B------:R4:W-:Y:S04]  /*12ad0*/  LDGSTS.E [R15+0x7800c], desc[UR48][R20.64], !P1 ;  /* 0x7800c000140f7fae */ /* 0x0009e8000c921870 */
[----:B------:R1:W-:Y:S01]  /*12ae0*/  LDGSTS.E [R15+0x7c00c], desc[UR48][R18.64], !P1 ;  /* 0x7c00c000120f7fae */ /* 0x0003e2000c921870 */
[----:B--2---:R-:W-:-:S05]  /*12af0*/  IMAD.WIDE R24, R8, 0x4, R250 ;  /* 0x0000000408187825 */ /* 0x004fca00078e02fa */
[----:B------:R-:W-:Y:S04]  /*12b00*/  STL.64 [R1+0x160], R24 ;  /* 0x0001601801007387 */ /* 0x000fe80000100a00 */
[----:B------:R-:W2:Y:S04]  /*12b10*/  LDL.LU.64 R250, [R1+0x750] ;  /* 0x0007500001fa7983 */ /* 0x000ea80000300a00 */
[----:B------:R1:W-:Y:S01]  /*12b20*/  LDGSTS.E [R14+0x60000], desc[UR48][R24.64], !P6 ;  /* 0x60000000180e7fae */ /* 0x0003e2000f121870 */
[----:B---3--:R-:W-:-:S05]  /*12b30*/  IMAD.WIDE R22, R8, 0x4, R4 ;  /* 0x0000000408167825 */ /* 0x008fca00078e0204 */
[----:B------:R-:W-:Y:S04]  /*12b40*/  STL.64 [R1+0x178], R22 ;  /* 0x0001781601007387 */ /* 0x000fe80000100a00 */
[----:B------:R-:W3:Y:S04]  /*12b50*/  LDL.LU.64 R4, [R1+0x748] ;  /* 0x0007480001047983 */ /* 0x000ee80000300a00 */
[----:B------:R1:W-:Y:S01]  /*12b60*/  LDGSTS.E [R14+0x64000], desc[UR48][R22.64], !P6 ;  /* 0x64000000160e7fae */ /* 0x0003e2000f121870 */
[----:B----4-:R-:W-:-:S05]  /*12b70*/  IMAD.WIDE R20, R8, 0x4, R232 ;  /* 0x0000000408147825 */ /* 0x010fca00078e02e8 */
[----:B------:R4:W-:Y:S04]  /*12b80*/  STL.64 [R1+0x180], R20 ;  /* 0x0001801401007387 */ /* 0x0009e80000100a00 */
[----:B------:R-:W-:Y:S01]  /*12b90*/  LDGSTS.E [R14+0x68000], desc[UR48][R20.64], !P6 ;  /* 0x68000000140e7fae */ /* 0x000fe2000f121870 */
[----:B-1----:R-:W-:-:S05]  /*12ba0*/  IMAD.WIDE R18, R8, 0x4, R236 ;  /* 0x0000000408127825 */ /* 0x002fca00078e02ec */
[----:B------:R1:W-:Y:S04]  /*12bb0*/  STL.64 [R1+0x188], R18 ;  /* 0x0001881201007387 */ /* 0x0003e80000100a00 */
[----:B----4-:R-:W4:Y:S04]  /*12bc0*/  LDL.LU.64 R20, [R1+0x740] ;  /* 0x0007400001147983 */ /* 0x010f280000300a00 */
[----:B------:R-:W-:Y:S01]  /*12bd0*/  LDGSTS.E [R14+0x6c000], desc[UR48][R18.64], !P6 ;  /* 0x6c000000120e7fae */ /* 0x000fe2000f121870 */
[----:B------:R-:W-:-:S04]  /*12be0*/  IMAD.WIDE R30, R8, 0x4, R238 ;  /* 0x00000004081e7825 */ /* 0x000fc800078e02ee */
[C---:B------:R-:W-:Y:S01]  /*12bf0*/  IMAD.WIDE R28, R8.reuse, 0x4, R240 ;  /* 0x00000004081c7825 */ /* 0x040fe200078e02f0 */
[----:B------:R-:W-:Y:S03]  /*12c00*/  STL.64 [R1+0x1a0], R30 ;  /* 0x0001a01e01007387 */ /* 0x000fe60000100a00 */
[C---:B------:R-:W-:Y:S01]  /*12c10*/  IMAD.WIDE R24, R8.reuse, 0x4, R244 ;  /* 0x0000000408187825 */ /* 0x040fe200078e02f4 */
[----:B-1----:R-:W4:Y:S04]  /*12c20*/  LDL.LU.64 R18, [R1+0x738] ;  /* 0x0007380001127983 */ /* 0x002f280000300a00 */
[----:B------:R1:W-:Y:S04]  /*12c30*/  STL.64 [R1+0x1a8], R28 ;  /* 0x0001a81c01007387 */ /* 0x0003e80000100a00 */
[----:B------:R-:W4:Y:S04]  /*12c40*/  LDL.LU.64 R232, [R1+0x730] ;  /* 0x0007300001e87983 */ /* 0x000f280000300a00 */
[----:B------:R1:W-:Y:S01]  /*12c50*/  STL.64 [R1+0x1b0], R24 ;  /* 0x0001b01801007387 */ /* 0x0003e20000100a00 */
[----:B------:R-:W-:-:S03]  /*12c60*/  IMAD.WIDE R22, R8, 0x4, R246 ;  /* 0x0000000408167825 */ /* 0x000fc600078e02f6 */
[----:B------:R-:W4:Y:S04]  /*12c70*/  LDL.LU.64 R236, [R1+0x728] ;  /* 0x0007280001ec7983 */ /* 0x000f280000300a00 */
[----:B------:R2:W-:Y:S04]  /*12c80*/  STL.64 [R1+0x1c8], R22 ;  /* 0x0001c81601007387 */ /* 0x0005e80000100a00 */
[----:B------:R-:W4:Y:S04]  /*12c90*/  LDL.LU.64 R238, [R1+0x5d8] ;  /* 0x0005d80001ee7983 */ /* 0x000f280000300a00 */
[----:B------:R-:W-:Y:S04]  /*12ca0*/  LDGSTS.E [R14+0x60004], desc[UR48][R30.64], !P3 ;  /* 0x600040001e0e7fae */ /* 0x000fe8000d921870 */
[----:B------:R-:W4:Y:S04]  /*12cb0*/  LDL.LU.64 R244, [R1+0x5d0] ;  /* 0x0005d00001f47983 */ /* 0x000f280000300a00 */
[----:B------:R1:W-:Y:S04]  /*12cc0*/  LDGSTS.E [R14+0x64004], desc[UR48][R28.64], !P3 ;  /* 0x640040001c0e7fae */ /* 0x0003e8000d921870 */
[----:B------:R1:W-:Y:S04]  /*12cd0*/  LDGSTS.E [R14+0x68004], desc[UR48][R24.64], !P3 ;  /* 0x68004000180e7fae */ /* 0x0003e8000d921870 */
[----:B------:R-:W4:Y:S01]  /*12ce0*/  LDL.LU.64 R246, [R1+0x5c8] ;  /* 0x0005c80001f67983 */ /* 0x000f220000300a00 */
[----:B-1----:R-:W-:-:S03]  /*12cf0*/  IMAD.WIDE R28, R8, 0x4, R242 ;  /* 0x00000004081c7825 */ /* 0x002fc600078e02f2 */
[----:B------:R2:W-:Y:S01]  /*12d00*/  LDGSTS.E [R14+0x6c004], desc[UR48][R22.64], !P3 ;  /* 0x6c004000160e7fae */ /* 0x0005e2000d921870 */
[----:B------:R-:W-:-:S03]  /*12d10*/  IMAD.WIDE R24, R8, 0x4, R248 ;  /* 0x0000000408187825 */ /* 0x000fc600078e02f8 */
[----:B------:R-:W-:Y:S04]  /*12d20*/  STL.64 [R1+0x1d0], R28 ;  /* 0x0001d01c01007387 */ /* 0x000fe80000100a00 */
[----:B------:R-:W-:Y:S04]  /*12d30*/  STL.64 [R1+0x1d8], R24 ;  /* 0x0001d81801007387 */ /* 0x000fe80000100a00 */
[----:B------:R-:W-:Y:S04]  /*12d40*/  LDGSTS.E [R14+0x60008], desc[UR48][R28.64], !P5 ;  /* 0x600080001c0e7fae */ /* 0x000fe8000e921870 */
[----:B------:R4:W-:Y:S01]  /*12d50*/  LDGSTS.E [R14+0x64008], desc[UR48][R24.64], !P5 ;  /* 0x64008000180e7fae */ /* 0x0009e2000e921870 */
[----:B--2---:R-:W-:-:S05]  /*12d60*/  IMAD.WIDE R22, R8, 0x4, R250 ;  /* 0x0000000408167825 */ /* 0x004fca00078e02fa */
[----:B------:R-:W-:Y:S04]  /*12d70*/  STL.64 [R1+0x1e8], R22 ;  /* 0x0001e81601007387 */ /* 0x000fe80000100a00 */
[----:B------:R-:W2:Y:S04]  /*12d80*/  LDL.LU.64 R250, [R1+0x5c0] ;  /* 0x0005c00001fa7983 */ /* 0x000ea80000300a00 */
[----:B------:R1:W-:Y:S01]  /*12d90*/  LDGSTS.E [R14+0x68008], desc[UR48][R22.64], !P5 ;  /* 0x68008000160e7fae */ /* 0x0003e2000e921870 */
[----:B---3--:R-:W-:-:S05]  /*12da0*/  IMAD.WIDE R4, R8, 0x4, R4 ;  /* 0x0000000408047825 */ /* 0x008fca00078e0204 */
[----:B------:R3:W-:Y:S04]  /*12db0*/  STL.64 [R1+0x1f0], R4 ;  /* 0x0001f00401007387 */ /* 0x0007e80000100a00 */
[----:B------:R-:W2:Y:S04]  /*12dc0*/  LDL.LU.64 R240, [R1+0x5b8] ;  /* 0x0005b80001f07983 */ /* 0x000ea80000300a00 */
[----:B------:R-:W2:Y:S04]  /*12dd0*/  LDL.LU.64 R242, [R1+0x5b0] ;  /* 0x0005b00001f27983 */ /* 0x000ea80000300a00 */
[----:B------:R-:W2:Y:S04]  /*12de0*/  LDL.LU.64 R248, [R1+0x5a8] ;  /* 0x0005a80001f87983 */ /* 0x000ea80000300a00 */
[----:B------:R-:W-:Y:S04]  /*12df0*/  LDGSTS.E [R14+0x6c008], desc[UR48][R4.64], !P5 ;  /* 0x6c008000040e7fae */ /* 0x000fe8000e921870 */
[----:B---3--:R-:W3:Y:S01]  /*12e00*/  LDL.LU.64 R4, [R1+0x5a0] ;  /* 0x0005a00001047983 */ /* 0x008ee20000300a00 */
[----:B------:R-:W-:-:S05]  /*12e10*/  VIADD R235, R235, 0xffffff2c ;  /* 0xffffff2cebeb7836 */ /* 0x000fca0000000000 */
[----:B------:R-:W-:Y:S02]  /*12e20*/  ISETP.GE.U32.AND P0, PT, R235, 0x7ffffeed, PT ;  /* 0x7ffffeedeb00780c */ /* 0x000fe40003f06070 */
[----:B------:R-:W-:Y:S02]  /*12e30*/  IADD3 R235, R27, -0xf1, RZ ;  /* 0xffffff0f1beb7810 */ /* 0x000fe40007ffe0ff */
[----:B------:R-:W1:Y:S02]  /*12e40*/  LDC R27, c[0x0][0x230] ;  /* 0x00008c00ff1b7b82 */ /* 0x000e640000000800 */
[----:B------:R-:W-:Y:S01]  /*12e50*/  ISETP.GE.U32.AND P2, PT, R235, 0x7ffffed0, PT ;  /* 0x7ffffed0eb00780c */ /* 0x000fe20003f46070 */
[----:B------:R-:W-:-:S05]  /*12e60*/  VIADD R235, R26, 0xffffff0e ;  /* 0xffffff0e1aeb7836 */ /* 0x000fca0000000000 */
[----:B------:R-:W1:Y:S01]  /*12e70*/  LDC R26, c[0x0][0x230] ;  /* 0x00008c00ff1a7b82 */ /* 0x000e620000000800 */
[----:B------:R-:W-:Y:S02]  /*12e80*/  ISETP.GE.U32.AND P1, PT, R235, 0x7ffffecf, PT ;  /* 0x7ffffecfeb00780c */ /* 0x000fe40003f26070 */
[----:B------:R-:W-:-:S04]  /*12e90*/  IADD3 R235, R252, -0xf3, RZ ;  /* 0xffffff0dfceb7810 */ /* 0x000fc80007ffe0ff */
[----:B------:R-:W-:Y:S01]  /*12ea0*/  ISETP.GE.U32.AND P6, PT, R235, 0x7ffffece, PT ;  /* 0x7ffffeceeb00780c */ /* 0x000fe20003fc6070 */
[----:B------:R-:W-:Y:S01]  /*12eb0*/  VIADD R235, R32, 0xffffff0c ;  /* 0xffffff0c20eb7836 */ /* 0x000fe20000000000 */
[----:B------:R-:W3:Y:S01]  /*12ec0*/  LDC R252, c[0x0][0x230] ;  /* 0x00008c00fffc7b82 */ /* 0x000ee20000000800 */
[----:B----4-:R-:W-:-:S03]  /*12ed0*/  IMAD.WIDE R24, R8, 0x4, R20 ;  /* 0x0000000408187825 */ /* 0x010fc600078e0214 */
[----:B------:R-:W-:Y:S02]  /*12ee0*/  ISETP.GE.U32.AND P3, PT, R235, 0x7ffffecd, PT ;  /* 0x7ffffecdeb00780c */ /* 0x000fe40003f66070 */
[----:B------:R4:W-:Y:S01]  /*12ef0*/  LDGSTS.E [R14+0x6000c], desc[UR48][R24.64], !P0 ;  /* 0x6000c000180e7fae */ /* 0x0009e2000c121870 */
[----:B-1----:R-:W-:Y:S01]  /*12f00*/  IADD3 R235, R27, -0xd5, RZ ;  /* 0xffffff2b1beb7810 */ /* 0x002fe20007ffe0ff */
[----:B------:R-:W1:Y:S01]  /*12f10*/  LDC R32, c[0x0][0x230] ;  /* 0x00008c00ff207b82 */ /* 0x000e620000000800 */
[----:B------:R-:W-:Y:S02]  /*12f20*/  IMAD.WIDE R22, R8, 0x4, R18 ;  /* 0x0000000408167825 */ /* 0x000fe400078e0212 */
[----:B------:R-:W-:Y:S01]  /*12f30*/  ISETP.GE.U32.AND P5, PT, R235, 0x7ffffeec, PT ;  /* 0x7ffffeeceb00780c */ /* 0x000fe20003fa6070 */
[----:B------:R4:W-:Y:S01]  /*12f40*/  STL.64 [R1+0x208], R24 ;  /* 0x0002081801007387 */ /* 0x0009e20000100a00 */
[----:B------:R-:W-:Y:S02]  /*12f50*/  VIADD R235, R26, 0xffffff2a ;  /* 0xffffff2a1aeb7836 */ /* 0x000fe40000000000 */
[C---:B------:R-:W-:Y:S01]  /*12f60*/  IMAD.WIDE R20, R8.reuse, 0x4, R232 ;  /* 0x0000000408147825 */ /* 0x040fe200078e02e8 */
[----:B------:R-:W-:Y:S03]  /*12f70*/  STL.64 [R1+0x210], R22 ;  /* 0x0002101601007387 */ /* 0x000fe60000100a00 */
[C---:B------:R-:W-:Y:S01]  /*12f80*/  IMAD.WIDE R18, R8.reuse, 0x4, R236 ;  /* 0x0000000408127825 */ /* 0x040fe200078e02ec */
[----:B------:R1:W-:Y:S01]  /*12f90*/  STL.64 [R1+0x218], R20 ;  /* 0x0002181401007387 */ /* 0x0003e20000100a00 */
[----:B----4-:R-:W4:Y:S03]  /*12fa0*/  LDC R25, c[0x0][0x230] ;  /* 0x00008c00ff197b82 */ /* 0x010f260000000800 */
[----:B------:R1:W-:Y:S01]  /*12fb0*/  LDGSTS.E [R14+0x6400c], desc[UR48][R22.64], !P0 ;  /* 0x6400c000160e7fae */ /* 0x0003e2000c121870 */
[----:B------:R-:W-:-:S03]  /*12fc0*/  IMAD.WIDE R28, R8, 0x4, R238 ;  /* 0x00000004081c7825 */ /* 0x000fc600078e02ee */
[----:B------:R2:W-:Y:S01]  /*12fd0*/  STL.64 [R1+0x220], R18 ;  /* 0x0002201201007387 */ /* 0x0005e20000100a00 */
[----:B------:R-:W4:Y:S03]  /*12fe0*/  LDC R24, c[0x0][0x230] ;  /* 0x00008c00ff187b82 */ /* 0x000f260000000800 */
[----:B------:R-:W-:Y:S01]  /*12ff0*/  LDGSTS.E [R14+0x6800c], desc[UR48][R20.64], !P0 ;  /* 0x6800c000140e7fae */ /* 0x000fe2000c121870 */
[----:B------:R-:W-:-:S03]  /*13000*/  IMAD.WIDE R26, R8, 0x4, R244 ;  /* 0x00000004081a7825 */ /* 0x000fc600078e02f4 */
[----:B------:R2:W-:Y:S04]  /*13010*/  LDGSTS.E [R14+0x6c00c], desc[UR48][R18.64], !P0 ;  /* 0x6c00c000120e7fae */ /* 0x0005e8000c121870 */
[----:B------:R2:W-:Y:S04]  /*13020*/  LDGSTS.E [R14+0x70000], desc[UR48][R28.64], !P2 ;  /* 0x700000001c0e7fae */ /* 0x0005e8000d121870 */
[----:B-1----:R-:W4:Y:S01]  /*13030*/  LDL.LU.64 R20, [R1+0x598] ;  /* 0x0005980001147983 */ /* 0x002f220000300a00 */
[----:B------:R-:W-:-:S03]  /*13040*/  IMAD.WIDE R22, R8, 0x4, R246 ;  /* 0x0000000408167825 */ /* 0x000fc600078e02f6 */
[----:B------:R1:W-:Y:S04]  /*13050*/  STL.64 [R1+0x228], R28 ;  /* 0x0002281c01007387 */ /* 0x0003e80000100a00 */
[----:B------:R-:W4:Y:S04]  /*13060*/  LDL.LU.64 R238, [R1+0x590] ;  /* 0x0005900001ee7983 */ /* 0x000f280000300a00 */
[----:B------:R1:W-:Y:S04]  /*13070*/  STL.64 [R1+0x230], R26 ;  /* 0x0002301a01007387 */ /* 0x0003e80000100a00 */
[----:B------:R-:W4:Y:S04]  /*13080*/  LDL.LU.64 R244, [R1+0x588] ;  /* 0x0005880001f47983 */ /* 0x000f280000300a00 */
[----:B------:R-:W-:Y:S04]  /*13090*/  STL.64 [R1+0x240], R22 ;  /* 0x0002401601007387 */ /* 0x000fe80000100a00 */
[----:B------:R-:W4:Y:S04]  /*130a0*/  LDL.LU.64 R246, [R1+0x580] ;  /* 0x0005800001f67983 */ /* 0x000f280000300a00 */
[----:B------:R1:W-:Y:S04]  /*130b0*/  LDGSTS.E [R14+0x74000], desc[UR48][R26.64], !P2 ;  /* 0x740000001a0e7fae */ /* 0x0003e8000d121870 */
[----:B------:R3:W-:Y:S01]  /*130c0*/  LDGSTS.E [R14+0x78000], desc[UR48][R22.64], !P2 ;  /* 0x78000000160e7fae */ /* 0x0007e2000d121870 */
[----:B--2---:R-:W-:-:S05]  /*130d0*/  IMAD.WIDE R18, R8, 0x4, R250 ;  /* 0x0000000408127825 */ /* 0x004fca00078e02fa */
[----:B------:R2:W-:Y:S04]  /*130e0*/  STL.64 [R1+0x248], R18 ;  /* 0x0002481201007387 */ /* 0x0005e80000100a00 */
[----:B------:R-:W4:Y:S04]  /*130f0*/  LDL.LU.64 R250, [R1+0x578] ;  /* 0x0005780001fa7983 */ /* 0x000f280000300a00 */
[----:B------:R-:W-:Y:S01]  /*13100*/  LDGSTS.E [R14+0x7c000], desc[UR48][R18.64], !P2 ;  /* 0x7c000000120e7fae */ /* 0x000fe2000d121870 */
[----:B------:R-:W-:-:S04]  /*13110*/  IMAD.WIDE R30, R8, 0x4, R240 ;  /* 0x00000004081e7825 */ /* 0x000fc800078e02f0 */
[C---:B-1----:R-:W-:Y:S01]  /*13120*/  IMAD.WIDE R28, R8.reuse, 0x4, R242 ;  /* 0x00000004081c7825 */ /* 0x042fe200078e02f2 */
[----:B------:R1:W-:Y:S03]  /*13130*/  STL.64 [R1+0x250], R30 ;  /* 0x0002501e01007387 */ /* 0x0003e60000100a00 */
[C---:B------:R-:W-:Y:S01]  /*13140*/  IMAD.WIDE R26, R8.reuse, 0x4, R248 ;  /* 0x00000004081a7825 */ /* 0x040fe200078e02f8 */
[----:B--2---:R-:W2:Y:S04]  /*13150*/  LDL.LU.64 R18, [R1+0x570] ;  /* 0x0005700001127983 */ /* 0x004ea80000300a00 */
[----:B------:R4:W-:Y:S04]  /*13160*/  STL.64 [R1+0x258], R28 ;  /* 0x0002581c01007387 */ /* 0x0009e80000100a00 */
[----:B------:R-:W2:Y:S04]  /*13170*/  LDL.LU.64 R232, [R1+0x568] ;  /* 0x0005680001e87983 */ /* 0x000ea80000300a00 */
[----:B------:R4:W-:Y:S01]  /*13180*/  STL.64 [R1+0x260], R26 ;  /* 0x0002601a01007387 */ /* 0x0009e20000100a00 */
[----:B---3--:R-:W-:-:S03]  /*13190*/  IMAD.WIDE R22, R8, 0x4, R4 ;  /* 0x0000000408167825 */ /* 0x008fc600078e0204 */
[----:B------:R1:W-:Y:S04]  /*131a0*/  LDGSTS.E [R14+0x70004], desc[UR48][R30.64], !P1 ;  /* 0x700040001e0e7fae */ /* 0x0003e8000c921870 */
[----:B------:R-:W3:Y:S04]  /*131b0*/  LDL.LU.64 R4, [R1+0x560] ;  /* 0x0005600001047983 */ /* 0x000ee80000300a00 */
[----:B------:R4:W-:Y:S04]  /*131c0*/  STL.64 [R1+0x268], R22 ;  /* 0x0002681601007387 */ /* 0x0009e80000100a00 */
[----:B------:R4:W-:Y:S01]  /*131d0*/  LDGSTS.E [R14+0x74004], desc[UR48][R28.64], !P1 ;  /* 0x740040001c0e7fae */ /* 0x0009e2000c921870 */
[----:B------:R-:W-:Y:S01]  /*131e0*/  ISETP.GE.U32.AND P0, PT, R235, 0x7ffffeeb, PT ;  /* 0x7ffffeebeb00780c */ /* 0x000fe20003f06070 */
[----:B-1----:R-:W1:Y:S02]  /*131f0*/  LDC R30, c[0x0][0x230] ;  /* 0x00008c00ff1e7b82 */ /* 0x002e640000000800 */
[----:B------:R4:W-:Y:S04]  /*13200*/  LDGSTS.E [R14+0x78004], desc[UR48][R26.64], !P1 ;  /* 0x780040001a0e7fae */ /* 0x0009e8000c921870 */
[----:B------:R-:W2:Y:S04]  /*13210*/  LDL.LU.64 R236, [R1+0x720] ;  /* 0x0007200001ec7983 */ /* 0x000ea80000300a00 */
[----:B------:R4:W-:Y:S04]  /*13220*/  LDGSTS.E [R14+0x7c004], desc[UR48][R22.64], !P1 ;  /* 0x7c004000160e7fae */ /* 0x0009e8000c921870 */
[----:B------:R-:W2:Y:S04]  /*13230*/  LDL.LU.64 R240, [R1+0x718] ;  /* 0x0007180001f07983 */ /* 0x000ea80000300a00 */
[----:B------:R-:W2:Y:S04]  /*13240*/  LDL.LU.64 R242, [R1+0x710] ;  /* 0x0007100001f27983 */ /* 0x000ea80000300a00 */
[----:B------:R-:W2:Y:S01]  /*13250*/  LDL.LU.64 R248, [R1+0x708] ;  /* 0x0007080001f87983 */ /* 0x000ea20000300a00 */
[----:B----4-:R-:W-:-:S04]  /*13260*/  IMAD.WIDE R28, R8, 0x4, R20 ;  /* 0x00000004081c7825 */ /* 0x010fc800078e0214 */
[C---:B------:R-:W-:Y:S01]  /*13270*/  IMAD.WIDE R26, R8.reuse, 0x4, R238 ;  /* 0x00000004081a7825 */ /* 0x040fe200078e02ee */
[----:B------:R-:W-:Y:S03]  /*13280*/  STL.64 [R1+0x270], R28 ;  /* 0x0002701c01007387 */ /* 0x000fe60000100a00 */
[C---:B------:R-:W-:Y:S01]  /*13290*/  IMAD.WIDE R22, R8.reuse, 0x4, R244 ;  /* 0x0000000408167825 */ /* 0x040fe200078e02f4 */
[----:B------:R4:W-:Y:S03]  /*132a0*/  STL.64 [R1+0x278], R26 ;  /* 0x0002781a01007387 */ /* 0x0009e60000100a00 */
[C---:B------:R-:W-:Y:S01]  /*132b0*/  IMAD.WIDE R20, R8.reuse, 0x4, R246 ;  /* 0x0000000408147825 */ /* 0x040fe200078e02f6 */
[----:B------:R1:W-:Y:S04]  /*132c0*/  STL.64 [R1+0x280], R22 ;  /* 0x0002801601007387 */ /* 0x0003e80000100a00 */
[----:B------:R-:W-:Y:S04]  /*132d0*/  LDGSTS.E [R14+0x70008], desc[UR48][R28.64], !P6 ;  /* 0x700080001c0e7fae */ /* 0x000fe8000f121870 */
[----:B------:R2:W-:Y:S04]  /*132e0*/  STL.64 [R1+0x288], R20 ;  /* 0x0002881401007387 */ /* 0x0005e80000100a00 */
[----:B------:R4:W-:Y:S04]  /*132f0*/  LDGSTS.E [R14+0x74008], desc[UR48][R26.64], !P6 ;  /* 0x740080001a0e7fae */ /* 0x0009e8000f121870 */
[----:B------:R-:W2:Y:S04]  /*13300*/  LDL.LU.64 R238, [R1+0x700] ;  /* 0x0007000001ee7983 */ /* 0x000ea80000300a00 */
[----:B------:R1:W-:Y:S04]  /*13310*/  LDGSTS.E [R14+0x78008], desc[UR48][R22.64], !P6 ;  /* 0x78008000160e7fae */ /* 0x0003e8000f121870 */
[----:B------:R-:W2:Y:S01]  /*13320*/  LDL.LU.64 R244, [R1+0x6f8] ;  /* 0x0006f80001f47983 */ /* 0x000ea20000300a00 */
[----:B---3--:R-:W-:-:S03]  /*13330*/  IMAD.WIDE R4, R8, 0x4, R4 ;  /* 0x0000000408047825 */ /* 0x008fc600078e0204 */
[----:B------:R-:W3:Y:S01]  /*13340*/  LDL.LU.64 R246, [R1+0x6f0] ;  /* 0x0006f00001f67983 */ /* 0x000ee20000300a00 */
[----:B------:R-:W-:Y:S01]  /*13350*/  IADD3 R235, R252, -0xd7, RZ ;  /* 0xffffff29fceb7810 */ /* 0x000fe20007ffe0ff */
[----:B----4-:R-:W4:Y:S01]  /*13360*/  LDC R27, c[0x0][0x230] ;  /* 0x00008c00ff1b7b82 */ /* 0x010f220000000800 */
[C---:B-1----:R-:W-:Y:S01]  /*13370*/  IMAD.WIDE R22, R8.reuse, 0x4, R250 ;  /* 0x0000000408167825 */ /* 0x042fe200078e02fa */
[----:B------:R2:W-:Y:S04]  /*13380*/  LDGSTS.E [R14+0x7c008], desc[UR48][R20.64], !P6 ;  /* 0x7c008000140e7fae */ /* 0x0005e8000f121870 */
[----:B------:R-:W-:Y:S02]  /*13390*/  STL.64 [R1+0x290], R22 ;  /* 0x0002901601007387 */ /* 0x000fe40000100a00 */
[----:B------:R-:W1:Y:S02]  /*133a0*/  LDC R252, c[0x0][0x230] ;  /* 0x00008c00fffc7b82 */ /* 0x000e640000000800 */
[----:B------:R-:W4:Y:S01]  /*133b0*/  LDL.LU.64 R250, [R1+0x6e8] ;  /* 0x0006e80001fa7983 */ /* 0x000f220000300a00 */
[----:B--2---:R-:W-:-:S03]  /*133c0*/  IMAD.WIDE R20, R8, 0x4, R18 ;  /* 0x0000000408147825 */ /* 0x004fc600078e0212 */
[----:B------:R2:W-:Y:S02]  /*133d0*/  LDGSTS.E [R14+0x7000c], desc[UR48][R22.64], !P3 ;  /* 0x7000c000160e7fae */ /* 0x0005e4000d921870 */
[----:B------:R-:W1:Y:S01]  /*133e0*/  LDC R26, c[0x0][0x230] ;  /* 0x00008c00ff1a7b82 */ /* 0x000e620000000800 */
[----:B------:R-:W-:Y:S01]  /*133f0*/  IMAD.WIDE R18, R8, 0x4, R232 ;  /* 0x0000000408127825 */ /* 0x000fe200078e02e8 */
[----:B------:R-:W-:Y:S04]  /*13400*/  STL.64 [R1+0x298], R20 ;  /* 0x0002981401007387 */ /* 0x000fe80000100a00 */
[----:B------:R2:W-:Y:S04]  /*13410*/  LDGSTS.E [R14+0x7400c], desc[UR48][R20.64], !P3 ;  /* 0x7400c000140e7fae */ /* 0x0005e8000d921870 */
[----:B------:R-:W-:Y:S04]  /*13420*/  STL.64 [R1+0x2a8], R18 ;  /* 0x0002a81201007387 */ /* 0x000fe80000100a00 */
[----:B------:R-:W-:Y:S04]  /*13430*/  LDGSTS.E [R14+0x7800c], desc[UR48][R18.64], !P3 ;  /* 0x7800c000120e7fae */ /* 0x000fe8000d921870 */
[----:B------:R1:W-:Y:S04]  /*13440*/  STL.64 [R1+0x2b0], R4 ;  /* 0x0002b00401007387 */ /* 0x0003e80000100a00 */
[----:B------:R-:W-:Y:S04]  /*13450*/  LDGSTS.E [R14+0x7c00c], desc[UR48][R4.64], !P3 ;  /* 0x7c00c000040e7fae */ /* 0x000fe8000d921870 */
[----:B-1----:R-:W4:Y:S01]  /*13460*/  LDL.LU.64 R4, [R1+0x6d8] ;  /* 0x0006d80001047983 */ /* 0x002f220000300a00 */
[----:B------:R-:W-:Y:S01]  /*13470*/  ISETP.GE.U32.AND P2, PT, R235, 0x7ffffeea, PT ;  /* 0x7ffffeeaeb00780c */ /* 0x000fe20003f46070 */
[----:B------:R-:W-:-:S05]  /*13480*/  VIADD R235, R32, 0xffffff28 ;  /* 0xffffff2820eb7836 */ /* 0x000fca0000000000 */
[----:B------:R-:W-:Y:S02]  /*13490*/  ISETP.GE.U32.AND P1, PT, R235, 0x7ffffee9, PT ;  /* 0x7ffffee9eb00780c */ /* 0x000fe40003f26070 */
[----:B------:R-:W-:Y:S01]  /*134a0*/  IADD3 R235, R25, -0xf5, RZ ;  /* 0xffffff0b19eb7810 */ /* 0x000fe20007ffe0ff */
[----:B------:R-:W-:-:S03]  /*134b0*/  IMAD.WIDE R28, R8, 0x4, R236 ;  /* 0x00000004081c7825 */ /* 0x000fc600078e02ec */
[----:B------:R-:W-:Y:S01]  /*134c0*/  ISETP.GE.U32.AND P6, PT, R235, 0x7ffffecc, PT ;  /* 0x7ffffecceb00780c */ /* 0x000fe20003fc6070 */
[----:B------:R-:W-:Y:S01]  /*134d0*/  VIADD R235, R24, 0xffffff0a ;  /* 0xffffff0a18eb7836 */ /* 0x000fe20000000000 */
[----:B------:R1:W-:Y:S01]  /*134e0*/  LDGSTS.E [R13+0x60000], desc[UR48][R28.64], !P5 ;  /* 0x600000001c0d7fae */ /* 0x0003e2000e921870 */
[----:B------:R-:W-:-:S03]  /*134f0*/  IMAD.WIDE R24, R8, 0x4, R240 ;  /* 0x0000000408187825 */ /* 0x000fc600078e02f0 */
[----:B------:R1:W-:Y:S01]  /*13500*/  STL.64 [R1+0x2b8], R28 ;  /* 0x0002b81c01007387 */ /* 0x0003e20000100a00 */
[----:B--2---:R-:W-:-:S03]  /*13510*/  IMAD.WIDE R22, R8, 0x4, R242 ;  /* 0x0000000408167825 */ /* 0x004fc600078e02f2 */
[----:B------:R-:W2:Y:S01]  /*13520*/  LDL.LU.64 R18, [R1+0x558] ;  /* 0x0005580001127983 */ /* 0x000ea20000300a00 */
[----:B------:R-:W-:-:S03]  /*13530*/  IMAD.WIDE R20, R8, 0x4, R248 ;  /* 0x0000000408147825 */ /* 0x000fc600078e02f8 */
[----:B------:R1:W-:Y:S04]  /*13540*/  STL.64 [R1+0x2c8], R24 ;  /* 0x0002c81801007387 */ /* 0x0003e80000100a00 */
[----:B------:R-:W2:Y:S04]  /*13550*/  LDL.LU.64 R232, [R1+0x550] ;  /* 0x0005500001e87983 */ /* 0x000ea80000300a00 */
[----:B------:R3:W-:Y:S04]  /*13560*/  STL.64 [R1+0x2d0], R22 ;  /* 0x0002d01601007387 */ /* 0x0007e80000100a00 */
[----:B------:R1:W-:Y:S04]  /*13570*/  LDGSTS.E [R13+0x64000], desc[UR48][R24.64], !P5 ;  /* 0x64000000180d7fae */ /* 0x0003e8000e921870 */
[----:B------:R-:W2:Y:S04]  /*13580*/  LDL.LU.64 R240, [R1+0x548] ;  /* 0x0005480001f07983 */ /* 0x000ea80000300a00 */
[----:B------:R4:W-:Y:S04]  /*13590*/  STL.64 [R1+0x2d8], R20 ;  /* 0x0002d81401007387 */ /* 0x0009e80000100a00 */
[----:B------:R3:W-:Y:S04]  /*135a0*/  LDGSTS.E [R13+0x68000], desc[UR48][R22.64], !P5 ;  /* 0x68000000160d7fae */ /* 0x0007e8000e921870 */
[----:B------:R-:W2:Y:S04]  /*135b0*/  LDL.LU.64 R242, [R1+0x540] ;  /* 0x0005400001f27983 */ /* 0x000ea80000300a00 */
[----:B------:R-:W2:Y:S01]  /*135c0*/  LDL.LU.64 R248, [R1+0x538] ;  /* 0x0005380001f87983 */ /* 0x000ea20000300a00 */
[----:B-1----:R-:W-:-:S03]  /*135d0*/  IMAD.WIDE R28, R8, 0x4, R238 ;  /* 0x00000004081c7825 */ /* 0x002fc600078e02ee */
[----:B------:R4:W-:Y:S01]  /*135e0*/  LDGSTS.E [R13+0x6c000], desc[UR48][R20.64], !P5 ;  /* 0x6c000000140d7fae */ /* 0x0009e2000e921870 */
[----:B------:R-:W-:-:S03]  /*135f0*/  IMAD.WIDE R24, R8, 0x4, R244 ;  /* 0x0000000408187825 */ /* 0x000fc600078e02f4 */
[----:B------:R-:W-:Y:S04]  /*13600*/  STL.64 [R1+0x2e0], R28 ;  /* 0x0002e01c01007387 */ /* 0x000fe80000100a00 */
[----:B------:R1:W-:Y:S04]  /*13610*/  STL.64 [R1+0x2e8], R24 ;  /* 0x0002e81801007387 */ /* 0x0003e80000100a00 */
[----:B------:R-:W-:Y:S04]  /*13620*/  LDGSTS.E [R13+0x60004], desc[UR48][R28.64], !P0 ;  /* 0x600040001c0d7fae */ /* 0x000fe8000c121870 */
[----:B------:R1:W-:Y:S01]  /*13630*/  LDGSTS.E [R13+0x64004], desc[UR48][R24.64], !P0 ;  /* 0x64004000180d7fae */ /* 0x0003e2000c121870 */
[----:B---3--:R-:W-:-:S03]  /*13640*/  IMAD.WIDE R22, R8, 0x4, R246 ;  /* 0x0000000408167825 */ /* 0x008fc600078e02f6 */
[----:B------:R-:W3:Y:S04]  /*13650*/  LDL.LU.64 R246, [R1+0x530] ;  /* 0x0005300001f67983 */ /* 0x000ee80000300a00 */
[----:B------:R2:W-:Y:S04]  /*13660*/  STL.64 [R1+0x2f8], R22 ;  /* 0x0002f81601007387 */ /* 0x0005e80000100a00 */
[----:B------:R2:W-:Y:S01]  /*13670*/  LDGSTS.E [R13+0x68004], desc[UR48][R22.64], !P0 ;  /* 0x68004000160d7fae */ /* 0x0005e2000c121870 */
[----:B----4-:R-:W-:-:S03]  /*13680*/  IMAD.WIDE R20, R8, 0x4, R250 ;  /* 0x0000000408147825 */ /* 0x010fc600078e02fa */
[----:B------:R-:W4:Y:S04]  /*13690*/  LDL.LU.64 R250, [R1+0x528] ;  /* 0x0005280001fa7983 */ /* 0x000f280000300a00 */
[----:B------:R2:W-:Y:S04]  /*136a0*/  STL.64 [R1+0x300], R20 ;  /* 0x0003001401007387 */ /* 0x0005e80000100a00 */
[----:B------:R-:W4:Y:S04]  /*136b0*/  LDL.LU.64 R236, [R1+0x520] ;  /* 0x0005200001ec7983 */ /* 0x000f280000300a00 */
[----:B------:R-:W4:Y:S04]  /*136c0*/  LDL.LU.64 R238, [R1+0x518] ;  /* 0x0005180001ee7983 */ /* 0x000f280000300a00 */
[----:B------:R-:W4:Y:S04]  /*136d0*/  LDL.LU.64 R244, [R1+0x510] ;  /* 0x0005100001f47983 */ /* 0x000f280000300a00 */
[----:B------:R2:W-:Y:S01]  /*136e0*/  LDGSTS.E [R13+0x6c004], desc[UR48][R20.64], !P0 ;  /* 0x6c004000140d7fae */ /* 0x0005e2000c121870 */
[----:B-1----:R-:W-:-:S05]  /*136f0*/  IMAD.WIDE R24, R8, 0x4, R4 ;  /* 0x0000000408187825 */ /* 0x002fca00078e0204 */
[----:B------:R1:W-:Y:S04]  /*13700*/  STL.64 [R1+0x740], R24 ;  /* 0x0007401801007387 */ /* 0x0003e80000100a00 */
[----:B------:R-:W4:Y:S04]  /*13710*/  LDL.LU.64 R4, [R1+0x508] ;  /* 0x0005080001047983 */ /* 0x000f280000300a00 */
[----:B------:R1:W-:Y:S01]  /*13720*/  LDGSTS.E [R13+0x60008], desc[UR48][R24.64], !P2 ;  /* 0x60008000180d7fae */ /* 0x0003e2000d121870 */
[----:B--2---:R-:W-:-:S04]  /*13730*/  IMAD.WIDE R22, R8, 0x4, R18 ;  /* 0x0000000408167825 */ /* 0x004fc800078e0212 */
[C---:B------:R-:W-:Y:S01]  /*13740*/  IMAD.WIDE R20, R8.reuse, 0x4, R232 ;  /* 0x0000000408147825 */ /* 0x040fe200078e02e8 */
[----:B------:R-:W-:Y:S04]  /*13750*/  STL.64 [R1+0x738], R22 ;  /* 0x0007381601007387 */ /* 0x000fe80000100a00 */
[----:B------:R-:W-:Y:S01]  /*13760*/  LDGSTS.E [R13+0x64008], desc[UR48][R22.64], !P2 ;  /* 0x64008000160d7fae */ /* 0x000fe2000d121870 */
[----:B------:R-:W-:-:S03]  /*13770*/  IMAD.WIDE R18, R8, 0x4, R240 ;  /* 0x0000000408127825 */ /* 0x000fc600078e02f0 */
[----:B------:R-:W-:Y:S04]  /*13780*/  STL.64 [R1+0x730], R20 ;  /* 0x0007301401007387 */ /* 0x000fe80000100a00 */
[----:B------:R-:W-:Y:S04]  /*13790*/  LDGSTS.E [R13+0x68008], desc[UR48][R20.64], !P2 ;  /* 0x68008000140d7fae */ /* 0x000fe8000d121870 */
[----:B------:R2:W-:Y:S01]  /*137a0*/  STL.64 [R1+0x728], R18 ;  /* 0x0007281201007387 */ /* 0x0005e20000100a00 */
[----:B------:R-:W-:-:S03]  /*137b0*/  IMAD.WIDE R28, R8, 0x4, R242 ;  /* 0x00000004081c7825 */ /* 0x000fc600078e02f2 */
[----:B------:R-:W-:Y:S01]  /*137c0*/  LDGSTS.E [R13+0x6c008], desc[UR48][R18.64], !P2 ;  /* 0x6c008000120d7fae */ /* 0x000fe2000d121870 */
[----:B-1----:R-:W-:-:S03]  /*137d0*/  IMAD.WIDE R24, R8, 0x4, R248 ;  /* 0x0000000408187825 */ /* 0x002fc600078e02f8 */
[----:B------:R1:W-:Y:S04]  /*137e0*/  LDGSTS.E [R13+0x6000c], desc[UR48][R28.64], !P1 ;  /* 0x6000c0001c0d7fae */ /* 0x0003e8000c921870 */
[----:B------:R4:W-:Y:S04]  /*137f0*/  LDGSTS.E [R13+0x6400c], desc[UR48][R24.64], !P1 ;  /* 0x6400c000180d7fae */ /* 0x0009e8000c921870 */
[----:B--2---:R-:W2:Y:S04]  /*13800*/  LDL.LU.64 R18, [R1+0x500] ;  /* 0x0005000001127983 */ /* 0x004ea80000300a00 */
[----:B------:R-:W2:Y:S04]  /*13810*/  LDL.LU.64 R240, [R1+0x4f8] ;  /* 0x0004f80001f07983 */ /* 0x000ea80000300a00 */
[----:B------:R1:W-:Y:S04]  /*13820*/  STL.64 [R1+0x720], R28 ;  /* 0x0007201c01007387 */ /* 0x0003e80000100a00 */
[----:B------:R-:W2:Y:S04]  /*13830*/  LDL.LU.64 R242, [R1+0x4f0] ;  /* 0x0004f00001f27983 */ /* 0x000ea80000300a00 */
[----:B------:R4:W-:Y:S04]  /*13840*/  STL.64 [R1+0x718], R24 ;  /* 0x0007181801007387 */ /* 0x0009e80000100a00 */
[----:B------:R-:W2:Y:S01]  /*13850*/  LDL.LU.64 R248, [R1+0x4e8] ;  /* 0x0004e80001f87983 */ /* 0x000ea20000300a00 */
[----:B------:R-:W-:Y:S01]  /*13860*/  ISETP.GE.U32.AND P3, PT, R235, 0x7ffffecb, PT ;  /* 0x7ffffecbeb00780c */ /* 0x000fe20003f66070 */
[----:B-1----:R-:W1:Y:S08]  /*13870*/  LDC R29, c[0x0][0x230] ;  /* 0x00008c00ff1d7b82 */ /* 0x002e700000000800 */
[----:B------:R-:W1:Y:S01]  /*13880*/  LDC R28, c[0x0][0x230] ;  /* 0x00008c00ff1c7b82 */ /* 0x000e620000000800 */
[----:B---3--:R-:W-:-:S05]  /*13890*/  IMAD.WIDE R22, R8, 0x4, R246 ;  /* 0x0000000408167825 */ /* 0x008fca00078e02f6 */
[----:B------:R3:W-:Y:S04]  /*138a0*/  STL.64 [R1+0x710], R22 ;  /* 0x0007101601007387 */ /* 0x0007e80000100a00 */
[----:B------:R3:W-:Y:S01]  /*138b0*/  LDGSTS.E [R13+0x6800c], desc[UR48][R22.64], !P1 ;  /* 0x6800c000160d7fae */ /* 0x0007e2000c921870 */
[----:B----4-:R-:W-:-:S05]  /*138c0*/  IMAD.WIDE R20, R8, 0x4, R250 ;  /* 0x0000000408147825 */ /* 0x010fca00078e02fa */
[----:B------:R4:W-:Y:S04]  /*138d0*/  STL.64 [R1+0x708], R20 ;  /* 0x0007081401007387 */ /* 0x0009e80000100a00 */
[----:B------:R-:W2:Y:S01]  /*138e0*/  LDL.LU.64 R246, [R1+0x4e0] ;  /* 0x0004e00001f67983 */ /* 0x000ea20000300a00 */
[----:B------:R-:W-:-:S03]  /*138f0*/  IMAD.WIDE R24, R8, 0x4, R236 ;  /* 0x0000000408187825 */ /* 0x000fc600078e02ec */
[----:B------:R-:W2:Y:S01]  /*13900*/  LDL.LU.64 R250, [R1+0x4d8] ;  /* 0x0004d80001fa7983 */ /* 0x000ea20000300a00 */
[----:B---3--:R-:W-:-:S03]  /*13910*/  IMAD.WIDE R22, R8, 0x4, R238 ;  /* 0x0000000408167825 */ /* 0x008fc600078e02ee */
[----:B------:R4:W-:Y:S04]  /*13920*/  LDGSTS.E [R13+0x6c00c], desc[UR48][R20.64], !P1 ;  /* 0x6c00c000140d7fae */ /* 0x0009e8000c921870 */
[----:B------:R-:W-:Y:S04]  /*13930*/  STL.64 [R1+0x620], R24 ;  /* 0x0006201801007387 */ /* 0x000fe80000100a00 */
[----:B------:R-:W3:Y:S01]  /*13940*/  LDL.LU.64 R232, [R1+0x4d0] ;  /* 0x0004d00001e87983 */ /* 0x000ee20000300a00 */
[----:B----4-:R-:W-:-:S03]  /*13950*/  IMAD.WIDE R20, R8, 0x4, R244 ;  /* 0x0000000408147825 */ /* 0x010fc600078e02f4 */
[----:B------:R-:W-:Y:S04]  /*13960*/  STL.64 [R1+0x618], R22 ;  /* 0x0006181601007387 */ /* 0x000fe80000100a00 */
[----:B------:R-:W4:Y:S04]  /*13970*/  LDL.LU.64 R236, [R1+0x4c8] ;  /* 0x0004c80001ec7983 */ /* 0x000f280000300a00 */
[----:B------:R2:W-:Y:S04]  /*13980*/  LDGSTS.E [R13+0x70000], desc[UR48][R24.64], !P6 ;  /* 0x70000000180d7fae */ /* 0x0005e8000f121870 */
[----:B------:R-:W-:Y:S04]  /*13990*/  STL.64 [R1+0x610], R20 ;  /* 0x0006101401007387 */ /* 0x000fe80000100a00 */
[----:B------:R1:W-:Y:S01]  /*139a0*/  LDGSTS.E [R13+0x74000], desc[UR48][R22.64], !P6 ;  /* 0x74000000160d7fae */ /* 0x0003e2000f121870 */
[----:B------:R-:W-:-:S03]  /*139b0*/  IMAD.WIDE R4, R8, 0x4, R4 ;  /* 0x0000000408047825 */ /* 0x000fc600078e0204 */
[----:B------:R1:W-:Y:S04]  /*139c0*/  LDGSTS.E [R13+0x78000], desc[UR48][R20.64], !P6 ;  /* 0x78000000140d7fae */ /* 0x0003e8000f121870 */
[----:B------:R1:W-:Y:S04]  /*139d0*/  STL.64 [R1+0x608], R4 ;  /* 0x0006080401007387 */ /* 0x0003e80000100a00 */
[----:B------:R-:W-:Y:S04]  /*139e0*/  LDGSTS.E [R13+0x7c000], desc[UR48][R4.64], !P6 ;  /* 0x7c000000040d7fae */ /* 0x000fe8000f121870 */
[----:B------:R-:W4:Y:S04]  /*139f0*/  LDL.LU.64 R238, [R1+0x4c0] ;  /* 0x0004c00001ee7983 */ /* 0x000f280000300a00 */
[----:B-1----:R-:W4:Y:S04]  /*13a00*/  LDL.LU.64 R4, [R1+0x4b8] ;  /* 0x0004b80001047983 */ /* 0x002f280000300a00 */
[----:B------:R-:W4:Y:S01]  /*13a10*/  LDL.LU.64 R244, [R1+0x4b0] ;  /* 0x0004b00001f47983 */ /* 0x000f220000300a00 */
[----:B------:R-:W-:-:S02]  /*13a20*/  IADD3 R235, R252, -0xf7, RZ ;  /* 0xffffff09fceb7810 */ /* 0x000fc40007ffe0ff */
[----:B------:R-:W1:Y:S02]  /*13a30*/  LDC R252, c[0x0][0x230] ;  /* 0x00008c00fffc7b82 */ /* 0x000e640000000800 */
[----:B------:R-:W-:Y:S01]  /*13a40*/  ISETP.GE.U32.AND P5, PT, R235, 0x7ffffeca, PT ;  /* 0x7ffffecaeb00780c */ /* 0x000fe20003fa6070 */
[----:B--2---:R-:W-:-:S04]  /*13a50*/  IMAD.WIDE R24, R8, 0x4, R18 ;  /* 0x0000000408187825 */ /* 0x004fc800078e0212 */
[C---:B------:R-:W-:Y:S01]  /*13a60*/  IMAD.WIDE R22, R8.reuse, 0x4, R240 ;  /* 0x0000000408167825 */ /* 0x040fe200078e02f0 */
[----:B------:R2:W-:Y:S04]  /*13a70*/  STL.64 [R1+0x600], R24 ;  /* 0x0006001801007387 */ /* 0x0005e80000100a00 */
[----:B------:R2:W-:Y:S01]  /*13a80*/  LDGSTS.E [R13+0x70004], desc[UR48][R24.64], !P3 ;  /* 0x70004000180d7fae */ /* 0x0005e2000d921870 */
[----:B------:R-:W-:-:S03]  /*13a90*/  IMAD.WIDE R20, R8, 0x4, R242 ;  /* 0x0000000408147825 */ /* 0x000fc600078e02f2 */
[----:B------:R1:W-:Y:S04]  /*13aa0*/  LDGSTS.E [R13+0x74004], desc[UR48][R22.64], !P3 ;  /* 0x74004000160d7fae */ /* 0x0003e8000d921870 */
[----:B------:R3:W-:Y:S01]  /*13ab0*/  LDGSTS.E [R13+0x78004], desc[UR48][R20.64], !P3 ;  /* 0x78004000140d7fae */ /* 0x0007e2000d921870 */
[----:B------:R-:W-:-:S03]  /*13ac0*/  IMAD.WIDE R18, R8, 0x4, R248 ;  /* 0x0000000408127825 */ /* 0x000fc600078e02f8 */
[----:B------:R-:W4:Y:S04]  /*13ad0*/  LDL.LU.64 R248, [R1+0x4a8] ;  /* 0x0004a80001f87983 */ /* 0x000f280000300a00 */
[----:B------:R1:W-:Y:S04]  /*13ae0*/  STL.64 [R1+0x5f8], R22 ;  /* 0x0005f81601007387 */ /* 0x0003e80000100a00 */
[----:B------:R3:W-:Y:S04]  /*13af0*/  STL.64 [R1+0x5f0], R20 ;  /* 0x0005f01401007387 */ /* 0x0007e80000100a00 */
[----:B------:R4:W-:Y:S04]  /*13b00*/  STL.64 [R1+0x5e8], R18 ;  /* 0x0005e81201007387 */ /* 0x0009e80000100a00 */
[----:B------:R-:W4:Y:S04]  /*13b10*/  LDL.LU.64 R240, [R1+0x4a0] ;  /* 0x0004a00001f07983 */ /* 0x000f280000300a00 */
[----:B------:R-:W4:Y:S04]  /*13b20*/  LDL.LU.64 R242, [R1+0x498] ;  /* 0x0004980001f27983 */ /* 0x000f280000300a00 */
[----:B------:R4:W-:Y:S01]  /*13b30*/  LDGSTS.E [R13+0x7c004], desc[UR48][R18.64], !P3 ;  /* 0x7c004000120d7fae */ /* 0x0009e2000d921870 */
[----:B--2---:R-:W-:-:S04]  /*13b40*/  IMAD.WIDE R24, R8, 0x4, R246 ;  /* 0x0000000408187825 */ /* 0x004fc800078e02f6 */
[C---:B-1----:R-:W-:Y:S01]  /*13b50*/  IMAD.WIDE R22, R8.reuse, 0x4, R250 ;  /* 0x0000000408167825 */ /* 0x042fe200078e02fa */
[----:B------:R1:W-:Y:S04]  /*13b60*/  STL.64 [R1+0x5e0], R24 ;  /* 0x0005e01801007387 */ /* 0x0003e80000100a00 */
[----:B------:R-:W2:Y:S04]  /*13b70*/  LDL.LU.64 R246, [R1+0x490] ;  /* 0x0004900001f67983 */ /* 0x000ea80000300a00 */
[----:B------:R1:W-:Y:S04]  /*13b80*/  STL.64 [R1+0x5d8], R22 ;  /* 0x0005d81601007387 */ /* 0x0003e80000100a00 */
[----:B------:R-:W2:Y:S01]  /*13b90*/  LDL.LU.64 R250, [R1+0x488] ;  /* 0x0004880001fa7983 */ /* 0x000ea20000300a00 */
[----:B---3--:R-:W-:-:S03]  /*13ba0*/  IMAD.WIDE R20, R8, 0x4, R232 ;  /* 0x0000000408147825 */ /* 0x008fc600078e02e8 */
[----:B------:R1:W-:Y:S01]  /*13bb0*/  LDGSTS.E [R13+0x70008], desc[UR48][R24.64], !P5 ;  /* 0x70008000180d7fae */ /* 0x0003e2000e921870 */
[----:B----4-:R-:W-:-:S03]  /*13bc0*/  IMAD.WIDE R18, R8, 0x4, R236 ;  /* 0x0000000408127825 */ /* 0x010fc600078e02ec */
[----:B------:R-:W-:Y:S04]  /*13bd0*/  STL.64 [R1+0x5d0], R20 ;  /* 0x0005d01401007387 */ /* 0x000fe80000100a00 */
[----:B------:R3:W-:Y:S01]  /*13be0*/  STL.64 [R1+0x5c8], R18 ;  /* 0x0005c81201007387 */ /* 0x0007e20000100a00 */
[----:B------:R-:W-:-:S03]  /*13bf0*/  VIADD R235, R30, 0xffffff08 ;  /* 0xffffff081eeb7836 */ /* 0x000fc60000000000 */
[----:B------:R4:W-:Y:S01]  /*13c00*/  LDGSTS.E [R13+0x74008], desc[UR48][R22.64], !P5 ;  /* 0x74008000160d7fae */ /* 0x0009e2000e921870 */
[----:B-1----:R-:W-:Y:S01]  /*13c10*/  IMAD.WIDE R24, R8, 0x4, R4 ;  /* 0x0000000408187825 */ /* 0x002fe200078e0204 */
[----:B------:R-:W-:Y:S02]  /*13c20*/  ISETP.GE.U32.AND P0, PT, R235, 0x7ffffec9, PT ;  /* 0x7ffffec9eb00780c */ /* 0x000fe40003f06070 */
[----:B------:R-:W2:Y:S01]  /*13c30*/  LDL.LU.64 R4, [R1+0x480] ;  /* 0x0004800001047983 */ /* 0x000ea20000300a00 */
[----:B------:R-:W-:Y:S02]  /*13c40*/  IADD3 R235, R27, -0xd9, RZ ;  /* 0xffffff271beb7810 */ /* 0x000fe40007ffe0ff */
[----:B------:R-:W1:Y:S01]  /*13c50*/  LDC R27, c[0x0][0x230] ;  /* 0x00008c00ff1b7b82 */ /* 0x000e620000000800 */
[----:B------:R3:W-:Y:S01]  /*13c60*/  LDGSTS.E [R13+0x78008], desc[UR48][R20.64], !P5 ;  /* 0x78008000140d7fae */ /* 0x0007e2000e921870 */
[----:B------:R-:W-:Y:S01]  /*13c70*/  ISETP.GE.U32.AND P2, PT, R235, 0x7ffffee8, PT ;  /* 0x7ffffee8eb00780c */ /* 0x000fe20003f46070 */
[----:B------:R-:W-:-:S02]  /*13c80*/  VIADD R235, R26, 0xffffff26 ;  /* 0xffffff261aeb7836 */ /* 0x000fc40000000000 */
[----:B----4-:R-:W-:Y:S01]  /*13c90*/  IMAD.WIDE R22, R8, 0x4, R244 ;  /* 0x0000000408167825 */ /* 0x010fe200078e02f4 */
[----:B------:R-:W-:Y:S02]  /*13ca0*/  LDGSTS.E [R13+0x7c008], desc[UR48][R18.64], !P5 ;  /* 0x7c008000120d7fae */ /* 0x000fe4000e921870 */
[----:B------:R-:W4:Y:S01]  /*13cb0*/  LDC R26, c[0x0][0x230] ;  /* 0x00008c00ff1a7b82 */ /* 0x000f220000000800 */
[----:B------:R-:W-:Y:S02]  /*13cc0*/  ISETP.GE.U32.AND P1, PT, R235, 0x7ffffee7, PT ;  /* 0x7ffffee7eb00780c */ /* 0x000fe40003f26070 */
[----:B------:R-:W-:-:S04]  /*13cd0*/  IADD3 R235, R252, -0xdb, RZ ;  /* 0xffffff25fceb7810 */ /* 0x000fc80007ffe0ff */
[----:B------:R-:W-:Y:S01]  /*13ce0*/  ISETP.GE.U32.AND P6, PT, R235, 0x7ffffee6, PT ;  /* 0x7ffffee6eb00780c */ /* 0x000fe20003fc6070 */
[----:B------:R-:W2:Y:S01]  /*13cf0*/  LDC R252, c[0x0][0x230] ;  /* 0x00008c00fffc7b82 */ /* 0x000ea20000000800 */
[----:B-1----:R-:W-:-:S05]  /*13d00*/  VIADD R235, R27, 0xffffff24 ;  /* 0xffffff241beb7836 */ /* 0x002fca0000000000 */
[----:B------:R-:W-:Y:S02]  /*13d10*/  ISETP.GE.U32.AND P3, PT, R235, 0x7ffffee5, PT ;  /* 0x7ffffee5eb00780c */ /* 0x000fe40003f66070 */
[----:B----4-:R-:W-:Y:S01]  /*13d20*/  IADD3 R235, R26, -0xf9, RZ ;  /* 0xffffff071aeb7810 */ /* 0x010fe20007ffe0ff */
[----:B------:R-:W-:-:S05]  /*13d30*/  IMAD.WIDE R26, R8, 0x4, R238 ;  /* 0x00000004081a7825 */ /* 0x000fca00078e02ee */
[----:B------:R1:W-:Y:S04]  /*13d40*/  STL.64 [R1+0x5c0], R26 ;  /* 0x0005c01a01007387 */ /* 0x0003e80000100a00 */
[----:B---3--:R-:W3:Y:S04]  /*13d50*/  LDL.LU.64 R18, [R1+0x478] ;  /* 0x0004780001127983 */ /* 0x008ee80000300a00 */
[----:B------:R4:W-:Y:S04]  /*13d60*/  STL.64 [R1+0x5b8], R24 ;  /* 0x0005b81801007387 */ /* 0x0009e80000100a00 */
[----:B------:R-:W3:Y:S01]  /*13d70*/  LDL.LU.64 R232, [R1+0x470] ;  /* 0x0004700001e87983 */ /* 0x000ee20000300a00 */
[----:B------:R-:W-:-:S03]  /*13d80*/  IMAD.WIDE R20, R8, 0x4, R248 ;  /* 0x0000000408147825 */ /* 0x000fc600078e02f8 */
[----:B------:R2:W-:Y:S04]  /*13d90*/  STL.64 [R1+0x5b0], R22 ;  /* 0x0005b01601007387 */ /* 0x0005e80000100a00 */
[----:B------:R1:W-:Y:S04]  /*13da0*/  LDGSTS.E [R13+0x7000c], desc[UR48][R26.64], !P0 ;  /* 0x7000c0001a0d7fae */ /* 0x0003e8000c121870 */
[----:B------:R-:W3:Y:S04]  /*13db0*/  LDL.LU.64 R236, [R1+0x468] ;  /* 0x0004680001ec7983 */ /* 0x000ee80000300a00 */
[----:B------:R4:W-:Y:S01]  /*13dc0*/  LDGSTS.E [R13+0x7400c], desc[UR48][R24.64], !P0 ;  /* 0x7400c000180d7fae */ /* 0x0009e2000c121870 */
[----:B------:R-:W-:-:S03]  /*13dd0*/  IMAD.WIDE R30, R8, 0x4, R240 ;  /* 0x00000004081e7825 */ /* 0x000fc600078e02f0 */
[----:B------:R2:W-:Y:S01]  /*13de0*/  STL.64 [R1+0x5a8], R20 ;  /* 0x0005a81401007387 */ /* 0x0005e20000100a00 */
[----:B-1----:R-:W-:-:S03]  /*13df0*/  IMAD.WIDE R26, R8, 0x4, R242 ;  /* 0x00000004081a7825 */ /* 0x002fc600078e02f2 */
[----:B------:R2:W-:Y:S04]  /*13e00*/  LDGSTS.E [R13+0x7800c], desc[UR48][R22.64], !P0 ;  /* 0x7800c000160d7fae */ /* 0x0005e8000c121870 */
[----:B------:R-:W3:Y:S01]  /*13e10*/  LDL.LU.64 R238, [R1+0x460] ;  /* 0x0004600001ee7983 */ /* 0x000ee20000300a00 */
[----:B------:R-:W-:Y:S01]  /*13e20*/  ISETP.GE.U32.AND P5, PT, R235, 0x7ffffec8, PT ;  /* 0x7ffffec8eb00780c */ /* 0x000fe20003fa6070 */
[----:B----4-:R-:W1:Y:S02]  /*13e30*/  LDC R25, c[0x0][0x230] ;  /* 0x00008c00ff197b82 */ /* 0x010e640000000800 */
[----:B------:R-:W4:Y:S04]  /*13e40*/  LDL.LU.64 R244, [R1+0x458] ;  /* 0x0004580001f47983 */ /* 0x000f280000300a00 */
[----:B------:R-:W4:Y:S02]  /*13e50*/  LDL.LU.64 R248, [R1+0x450] ;  /* 0x0004500001f87983 */ /* 0x000f240000300a00 */
[----:B------:R-:W1:Y:S02]  /*13e60*/  LDC R24, c[0x0][0x230] ;  /* 0x00008c00ff187b82 */ /* 0x000e640000000800 */
[----:B------:R-:W-:Y:S04]  /*13e70*/  STL.64 [R1+0x700], R30 ;  /* 0x0007001e01007387 */ /* 0x000fe80000100a00 */
[----:B------:R1:W-:Y:S04]  /*13e80*/  STL.64 [R1+0x6f8], R26 ;  /* 0x0006f81a01007387 */ /* 0x0003e80000100a00 */
[----:B------:R2:W-:Y:S04]  /*13e90*/  LDGSTS.E [R13+0x7c00c], desc[UR48][R20.64], !P0 ;  /* 0x7c00c000140d7fae */ /* 0x0005e8000c121870 */
[----:B------:R-:W-:Y:S04]  /*13ea0*/  LDGSTS.E [R12+0x60000], desc[UR48][R30.64], !P2 ;  /* 0x600000001e0c7fae */ /* 0x000fe8000d121870 */
[----:B------:R1:W-:Y:S01]  /*13eb0*/  LDGSTS.E [R12+0x64000], desc[UR48][R26.64], !P2 ;  /* 0x640000001a0c7fae */ /* 0x0003e2000d121870 */
[----:B--2---:R-:W-:-:S05]  /*13ec0*/  IMAD.WIDE R22, R8, 0x4, R246 ;  /* 0x0000000408167825 */ /* 0x004fca00078e02f6 */
[----:B------:R3:W-:Y:S01]  /*13ed0*/  STL.64 [R1+0x6f0], R22 ;  /* 0x0006f01601007387 */ /* 0x0007e20000100a00 */
[----:B------:R-:W-:-:S03]  /*13ee0*/  IMAD.WIDE R20, R8, 0x4, R250 ;  /* 0x0000000408147825 */ /* 0x000fc600078e02fa */
[----:B------:R-:W2:Y:S04]  /*13ef0*/  LDL.LU.64 R240, [R1+0x448] ;  /* 0x0004480001f07983 */ /* 0x000ea80000300a00 */
[----:B------:R3:W-:Y:S04]  /*13f00*/  STL.64 [R1+0x6e8], R20 ;  /* 0x0006e81401007387 */ /* 0x0007e80000100a00 */
[----:B------:R-:W2:Y:S04]  /*13f10*/  LDL.LU.64 R250, [R1+0x440] ;  /* 0x0004400001fa7983 */ /* 0x000ea80000300a00 */
[----:B------:R-:W2:Y:S04]  /*13f20*/  LDL.LU.64 R242, [R1+0x438] ;  /* 0x0004380001f27983 */ /* 0x000ea80000300a00 */
[----:B------:R-:W2:Y:S01]  /*13f30*/  LDL.LU.64 R246, [R1+0x430] ;  /* 0x0004300001f67983 */ /* 0x000ea20000300a00 */
        /* <DEDUP_REMOVED lines=10> */
[----:B------:R-:W-:Y:S04]  /*13fe0*/  STL.64 [R1+0x6e0], R26 ;  /* 0x0006e01a01007387 */ /* 0x000fe80000100a00 */
[----:B------:R4:W-:Y:S01]  /*13ff0*/  LDGSTS.E [R12+0x60004], desc[UR48][R26.64], !P1 ;  /* 0x600040001a0c7fae */ /* 0x0009e2000c921870 */
[----:B---3--:R-:W-:-:S04]  /*14000*/  IMAD.WIDE R22, R8, 0x4, R18 ;  /* 0x0000000408167825 */ /* 0x008fc800078e0212 */
[C---:B------:R-:W-:Y:S01]  /*14010*/  IMAD.WIDE R20, R8.reuse, 0x4, R232 ;  /* 0x0000000408147825 */ /* 0x040fe200078e02e8 */
[----:B------:R3:W-:Y:S04]  /*14020*/  STL.64 [R1+0x6d8], R22 ;  /* 0x0006d81601007387 */ /* 0x0007e80000100a00 */
[----:B------:R1:W-:Y:S04]  /*14030*/  STL.64 [R1+0x6d0], R20 ;  /* 0x0006d01401007387 */ /* 0x0003e80000100a00 */
[----:B------:R-:W-:Y:S01]  /*14040*/  LDGSTS.E [R12+0x64004], desc[UR48][R22.64], !P1 ;  /* 0x64004000160c7fae */ /* 0x000fe2000c921870 */
[----:B------:R-:W-:-:S03]  /*14050*/  IMAD.WIDE R18, R8, 0x4, R236 ;  /* 0x0000000408127825 */ /* 0x000fc600078e02ec */
[----:B------:R1:W-:Y:S04]  /*14060*/  LDGSTS.E [R12+0x68004], desc[UR48][R20.64], !P1 ;  /* 0x68004000140c7fae */ /* 0x0003e8000c921870 */
[----:B------:R2:W-:Y:S04]  /*14070*/  STL.64 [R1+0x6c8], R18 ;  /* 0x0006c81201007387 */ /* 0x0005e80000100a00 */
[----:B---3--:R-:W3:Y:S04]  /*14080*/  LDL.LU.64 R22, [R1+0x420] ;  /* 0x0004200001167983 */ /* 0x008ee80000300a00 */
[----:B------:R2:W-:Y:S01]  /*14090*/  LDGSTS.E [R12+0x6c004], desc[UR48][R18.64], !P1 ;  /* 0x6c004000120c7fae */ /* 0x0005e2000c921870 */
[----:B------:R-:W-:-:S04]  /*140a0*/  IMAD.WIDE R28, R8, 0x4, R238 ;  /* 0x00000004081c7825 */ /* 0x000fc800078e02ee */
[C---:B----4-:R-:W-:Y:S01]  /*140b0*/  IMAD.WIDE R26, R8.reuse, 0x4, R244 ;  /* 0x00000004081a7825 */ /* 0x050fe200078e02f4 */
[----:B------:R-:W-:Y:S03]  /*140c0*/  STL.64 [R1+0x6c0], R28 ;  /* 0x0006c01c01007387 */ /* 0x000fe60000100a00 */
[C---:B-1----:R-:W-:Y:S01]  /*140d0*/  IMAD.WIDE R20, R8.reuse, 0x4, R248 ;  /* 0x0000000408147825 */ /* 0x042fe200078e02f8 */
        /* <DEDUP_REMOVED lines=8> */
[----:B--2---:R-:W-:-:S05]  /*14160*/  IMAD.WIDE R18, R8, 0x4, R240 ;  /* 0x0000000408127825 */ /* 0x004fca00078e02f0 */
[----:B------:R2:W-:Y:S04]  /*14170*/  STL.64 [R1+0x6a8], R18 ;  /* 0x0006a81201007387 */ /* 0x0005e80000100a00 */
[----:B------:R2:W-:Y:S01]  /*14180*/  LDGSTS.E [R12+0x6c008], desc[UR48][R18.64], !P6 ;  /* 0x6c008000120c7fae */ /* 0x0005e2000f121870 */
[----:B-1----:R-:W-:-:S04]  /*14190*/  IMAD.WIDE R26, R8, 0x4, R242 ;  /* 0x00000004081a7825 */ /* 0x002fc800078e02f2 */
[----:B------:R-:W-:-:S04]  /*141a0*/  IMAD.WIDE R20, R8, 0x4, R246 ;  /* 0x0000000408147825 */ /* 0x000fc800078e02f6 */
[C---:B--2---:R-:W-:Y:S02]  /*141b0*/  IMAD.WIDE R18, R8.reuse, 0x4, R250 ;  /* 0x0000000408127825 */ /* 0x044fe400078e02fa */
[----:B------:R-:W2:Y:S04]  /*141c0*/  LDL.LU.64 R250, [R1+0x400] ;  /* 0x0004000001fa7983 */ /* 0x000ea80000300a00 */
[----:B------:R1:W-:Y:S04]  /*141d0*/  STL.64 [R1+0x6a0], R18 ;  /* 0x0006a01201007387 */ /* 0x0003e80000100a00 */
[----:B------:R-:W-:Y:S04]  /*141e0*/  STL.64 [R1+0x698], R26 ;  /* 0x0006981a01007387 */ /* 0x000fe80000100a00 */
[----:B------:R-:W-:Y:S04]  /*141f0*/  LDGSTS.E [R12+0x6000c], desc[UR48][R18.64], !P3 ;  /* 0x6000c000120c7fae */ /* 0x000fe8000d921870 */
[----:B------:R-:W-:Y:S04]  /*14200*/  STL.64 [R1+0x690], R20 ;  /* 0x0006901401007387 */ /* 0x000fe80000100a00 */
[----:B------:R-:W-:Y:S01]  /*14210*/  LDGSTS.E [R12+0x6400c], desc[UR48][R26.64], !P3 ;  /* 0x6400c0001a0c7fae */ /* 0x000fe2000d921870 */
[----:B------:R-:W-:-:S03]  /*14220*/  IMAD.WIDE R4, R8, 0x4, R4 ;  /* 0x0000000408047825 */ /* 0x000fc600078e0204 */
[----:B-1----:R-:W2:Y:S04]  /*14230*/  LDL.LU.64 R18, [R1+0x3f8] ;  /* 0x0003f80001127983 */ /* 0x002ea80000300a00 */
[----:B------:R1:W-:Y:S04]  /*14240*/  STL.64 [R1+0x688], R4 ;  /* 0x0006880401007387 */ /* 0x0003e80000100a00 */
[----:B------:R-:W2:Y:S04]  /*14250*/  LDL.LU.64 R232, [R1+0x3f0] ;  /* 0x0003f00001e87983 */ /* 0x000ea80000300a00 */
[----:B------:R-:W2:Y:S04]  /*14260*/  LDL.LU.64 R236, [R1+0x3e8] ;  /* 0x0003e80001ec7983 */ /* 0x000ea80000300a00 */
[----:B------:R-:W2:Y:S04]  /*14270*/  LDL.LU.64 R240, [R1+0x3e0] ;  /* 0x0003e00001f07983 */ /* 0x000ea80000300a00 */
[----:B------:R-:W2:Y:S04]  /*14280*/  LDL.LU.64 R242, [R1+0x3d8] ;  /* 0x0003d80001f27983 */ /* 0x000ea80000300a00 */
[----:B------:R-:W2:Y:S04]  /*14290*/  LDL.LU.64 R246, [R1+0x3d0] ;  /* 0x0003d00001f67983 */ /* 0x000ea80000300a00 */
[----:B------:R1:W-:Y:S04]  /*142a0*/  LDGSTS.E [R12+0x6800c], desc[UR48][R20.64], !P3 ;  /* 0x6800c000140c7fae */ /* 0x0003e8000d921870 */
[----:B------:R-:W-:Y:S01]  /*142b0*/  LDGSTS.E [R12+0x6c00c], desc[UR48][R4.64], !P3 ;  /* 0x6c00c000040c7fae */ /* 0x000fe2000d921870 */
[----:B---3--:R-:W-:-:S03]  /*142c0*/  IMAD.WIDE R30, R8, 0x4, R22 ;  /* 0x00000004081e7825 */ /* 0x008fc600078e0216 */
[----:B-1----:R-:W3:Y:S01]  /*142d0*/  LDL.LU.64 R4, [R1+0x3c8] ;  /* 0x0003c80001047983 */ /* 0x002ee20000300a00 */
[----:B------:R-:W-:Y:S01]  /*142e0*/  ISETP.GE.U32.AND P1, PT, R235, 0x7ffffec5, PT ;  /* 0x7ffffec5eb00780c */ /* 0x000fe20003f26070 */
[----:B------:R-:W1:Y:S02]  /*142f0*/  LDC R21, c[0x0][0x230] ;  /* 0x00008c00ff157b82 */ /* 0x000e640000000800 */
[----:B------:R-:W-:Y:S04]  /*14300*/  STL.64 [R1+0x5a0], R30 ;  /* 0x0005a01e01007387 */ /* 0x000fe80000100a00 */
[----:B------:R-:W-:Y:S02]  /*14310*/  LDGSTS.E [R12+0x70000], desc[UR48][R30.64], !P5 ;  /* 0x700000001e0c7fae */ /* 0x000fe4000e921870 */
[----:B------:R-:W1:Y:S01]  /*14320*/  LDC R20, c[0x0][0x230] ;  /* 0x00008c00ff147b82 */ /* 0x000e620000000800 */
[----:B----4-:R-:W-:-:S04]  /*14330*/  IMAD.WIDE R28, R8, 0x4, R238 ;  /* 0x00000004081c7825 */ /* 0x010fc800078e02ee */
[C---:B------:R-:W-:Y:S01]  /*14340*/  IMAD.WIDE R26, R8.reuse, 0x4, R244 ;  /* 0x00000004081a7825 */ /* 0x040fe200078e02f4 */
[----:B------:R2:W-:Y:S04]  /*14350*/  STL.64 [R1+0x598], R28 ;  /* 0x0005981c01007387 */ /* 0x0005e80000100a00 */
[----:B------:R2:W-:Y:S04]  /*14360*/  LDGSTS.E [R12+0x74000], desc[UR48][R28.64], !P5 ;  /* 0x740000001c0c7fae */ /* 0x0005e8000e921870 */
[----:B------:R4:W-:Y:S04]  /*14370*/  STL.64 [R1+0x590], R26 ;  /* 0x0005901a01007387 */ /* 0x0009e80000100a00 */
[----:B------:R4:W-:Y:S01]  /*14380*/  LDGSTS.E [R12+0x78000], desc[UR48][R26.64], !P5 ;  /* 0x780000001a0c7fae */ /* 0x0009e2000e921870 */
[----:B------:R-:W-:-:S05]  /*14390*/  IMAD.WIDE R22, R8, 0x4, R248 ;  /* 0x0000000408167825 */ /* 0x000fca00078e02f8 */
[----:B------:R1:W-:Y:S04]  /*143a0*/  STL.64 [R1+0x588], R22 ;  /* 0x0005881601007387 */ /* 0x0003e80000100a00 */
[----:B------:R1:W-:Y:S04]  /*143b0*/  LDGSTS.E [R12+0x7c000], desc[UR48][R22.64], !P5 ;  /* 0x7c000000160c7fae */ /* 0x0003e8000e921870 */
[----:B------:R-:W3:Y:S04]  /*143c0*/  LDL.LU.64 R238, [R1+0x3c0] ;  /* 0x0003c00001ee7983 */ /* 0x000ee80000300a00 */
[----:B------:R-:W3:Y:S04]  /*143d0*/  LDL.LU.64 R244, [R1+0x3b8] ;  /* 0x0003b80001f47983 */ /* 0x000ee80000300a00 */
[----:B------:R-:W3:Y:S01]  /*143e0*/  LDL.LU.64 R248, [R1+0x3b0] ;  /* 0x0003b00001f87983 */ /* 0x000ee20000300a00 */
[----:B--2---:R-:W-:-:S05]  /*143f0*/  IMAD.WIDE R28, R8, 0x4, R250 ;  /* 0x00000004081c7825 */ /* 0x004fca00078e02fa */
[----:B------:R2:W-:Y:S04]  /*14400*/  STL.64 [R1+0x580], R28 ;  /* 0x0005801c01007387 */ /* 0x0005e80000100a00 */
[----:B------:R-:W3:Y:S04]  /*14410*/  LDL.LU.64 R250, [R1+0x3a8] ;  /* 0x0003a80001fa7983 */ /* 0x000ee80000300a00 */
[----:B------:R2:W-:Y:S01]  /*14420*/  LDGSTS.E [R12+0x70004], desc[UR48][R28.64], !P0 ;  /* 0x700040001c0c7fae */ /* 0x0005e2000c121870 */
[----:B----4-:R-:W-:-:S04]  /*14430*/  IMAD.WIDE R26, R8, 0x4, R18 ;  /* 0x00000004081a7825 */ /* 0x010fc800078e0212 */
[C---:B-1----:R-:W-:Y:S01]  /*14440*/  IMAD.WIDE R22, R8.reuse, 0x4, R232 ;  /* 0x0000000408167825 */ /* 0x042fe200078e02e8 */
[----:B------:R-:W-:Y:S03]  /*14450*/  STL.64 [R1+0x578], R26 ;  /* 0x0005781a01007387 */ /* 0x000fe60000100a00 */
[C---:B------:R-:W-:Y:S01]  /*14460*/  IMAD.WIDE R18, R8.reuse, 0x4, R236 ;  /* 0x0000000408127825 */ /* 0x040fe200078e02ec */
[----:B------:R1:W-:Y:S03]  /*14470*/  STL.64 [R1+0x570], R22 ;  /* 0x0005701601007387 */ /* 0x0003e60000100a00 */
[C---:B------:R-:W-:Y:S01]  /*14480*/  IMAD.WIDE R32, R8.reuse, 0x4, R240 ;  /* 0x0000000408207825 */ /* 0x040fe200078e02f0 */
[----:B------:R3:W-:Y:S03]  /*14490*/  LDGSTS.E [R12+0x74004], desc[UR48][R26.64], !P0 ;  /* 0x740040001a0c7fae */ /* 0x0007e6000c121870 */
[C---:B------:R-:W-:Y:S01]  /*144a0*/  IMAD.WIDE R30, R8.reuse, 0x4, R242 ;  /* 0x00000004081e7825 */ /* 0x040fe200078e02f2 */
[----:B------:R4:W-:Y:S03]  /*144b0*/  STL.64 [R1+0x568], R18 ;  /* 0x0005681201007387 */ /* 0x0009e60000100a00 */
[----:B--2---:R-:W-:Y:S01]  /*144c0*/  IMAD.WIDE R28, R8, 0x4, R246 ;  /* 0x00000004081c7825 */ /* 0x004fe200078e02f6 */
[----:B------:R-:W-:Y:S04]  /*144d0*/  LDGSTS.E [R12+0x78004], desc[UR48][R22.64], !P0 ;  /* 0x78004000160c7fae */ /* 0x000fe8000c121870 */
[----:B------:R2:W-:Y:S04]  /*144e0*/  STL.64 [R1+0x560], R32 ;  /* 0x0005602001007387 */ /* 0x0005e80000100a00 */
[----:B------:R-:W-:Y:S04]  /*144f0*/  LDGSTS.E [R12+0x7c004], desc[UR48][R18.64], !P0 ;  /* 0x7c004000120c7fae */ /* 0x000fe8000c121870 */
[----:B-1----:R-:W2:Y:S04]  /*14500*/  LDL.LU.64 R22, [R1+0x3a0] ;  /* 0x0003a00001167983 */ /* 0x002ea80000300a00 */
[----:B------:R1:W-:Y:S04]  /*14510*/  STL.64 [R1+0x558], R30 ;  /* 0x0005581e01007387 */ /* 0x0003e80000100a00 */
[----:B----4-:R-:W4:Y:S04]  /*14520*/  LDL.LU.64 R18, [R1+0x398] ;  /* 0x0003980001127983 */ /* 0x010f280000300a00 */
[----:B------:R1:W-:Y:S01]  /*14530*/  STL.64 [R1+0x550], R28 ;  /* 0x0005501c01007387 */ /* 0x0003e20000100a00 */
[----:B------:R-:W-:-:S02]  /*14540*/  IADD3 R235, R25, -0xdd, RZ ;  /* 0xffffff2319eb7810 */ /* 0x000fc40007ffe0ff */
[----:B------:R-:W1:Y:S01]  /*14550*/  LDC R25, c[0x0][0x230] ;  /* 0x00008c00ff197b82 */ /* 0x000e620000000800 */
[----:B------:R2:W-:Y:S01]  /*14560*/  LDGSTS.E [R12+0x70008], desc[UR48][R32.64], !P2 ;  /* 0x70008000200c7fae */ /* 0x0005e2000d121870 */
[----:B---3--:R-:W-:Y:S01]  /*14570*/  IMAD.WIDE R26, R8, 0x4, R4 ;  /* 0x00000004081a7825 */ /* 0x008fe200078e0204 */
[----:B------:R-:W-:Y:S02]  /*14580*/  ISETP.GE.U32.AND P6, PT, R235, 0x7ffffee4, PT ;  /* 0x7ffffee4eb00780c */ /* 0x000fe40003fc6070 */
[----:B------:R-:W3:Y:S04]  /*14590*/  LDL.LU.64 R4, [R1+0x390] ;  /* 0x0003900001047983 */ /* 0x000ee80000300a00 */
[----:B------:R1:W-:Y:S04]  /*145a0*/  STL.64 [R1+0x548], R26 ;  /* 0x0005481a01007387 */ /* 0x0003e80000100a00 */
[----:B------:R-:W3:Y:S04]  /*145b0*/  LDL.LU.64 R232, [R1+0x388] ;  /* 0x0003880001e87983 */ /* 0x000ee80000300a00 */
[----:B------:R-:W3:Y:S04]  /*145c0*/  LDL.LU.64 R236, [R1+0x380] ;  /* 0x0003800001ec7983 */ /* 0x000ee80000300a00 */
[----:B------:R-:W3:Y:S04]  /*145d0*/  LDL.LU.64 R240, [R1+0x378] ;  /* 0x0003780001f07983 */ /* 0x000ee80000300a00 */
[----:B------:R-:W3:Y:S04]  /*145e0*/  LDL.LU.64 R242, [R1+0x370] ;  /* 0x0003700001f27983 */ /* 0x000ee80000300a00 */
[----:B------:R-:W3:Y:S01]  /*145f0*/  LDL.LU.64 R246, [R1+0x368] ;  /* 0x0003680001f67983 */ /* 0x000ee20000300a00 */
[----:B------:R-:W-:-:S02]  /*14600*/  VIADD R235, R24, 0xffffff22 ;  /* 0xffffff2218eb7836 */ /* 0x000fc40000000000 */
[----:B------:R-:W3:Y:S01]  /*14610*/  LDC R24, c[0x0][0x230] ;  /* 0x00008c00ff187b82 */ /* 0x000ee20000000800 */
[----:B------:R1:W-:Y:S04]  /*14620*/  LDGSTS.E [R12+0x74008], desc[UR48][R30.64], !P2 ;  /* 0x740080001e0c7fae */ /* 0x0003e8000d121870 */
[----:B------:R1:W-:Y:S04]  /*14630*/  LDGSTS.E [R12+0x78008], desc[UR48][R28.64], !P2 ;  /* 0x780080001c0c7fae */ /* 0x0003e8000d121870 */
[----:B------:R1:W-:Y:S01]  /*14640*/  LDGSTS.E [R12+0x7c008], desc[UR48][R26.64], !P2 ;  /* 0x7c0080001a0c7fae */ /* 0x0003e2000d121870 */
[----:B------:R-:W-:-:S02]  /*14650*/  ISETP.GE.U32.AND P3, PT, R235, 0x7ffffee3, PT ;  /* 0x7ffffee3eb00780c */ /* 0x000fc40003f66070 */
[----:B------:R-:W-:Y:S02]  /*14660*/  IADD3 R235, R252, -0xdf, RZ ;  /* 0xffffff21fceb7810 */ /* 0x000fe40007ffe0ff */
[----:B------:R-:W1:Y:S01]  /*14670*/  LDC R252, c[0x0][0x230] ;  /* 0x00008c00fffc7b82 */ /* 0x000e620000000800 */
[----:B--2---:R-:W-:-:S04]  /*14680*/  IMAD.WIDE R32, R8, 0x4, R238 ;  /* 0x0000000408207825 */ /* 0x004fc800078e02ee */
[C---:B-1----:R-:W-:Y:S01]  /*14690*/  IMAD.WIDE R30, R8.reuse, 0x4, R244 ;  /* 0x00000004081e7825 */ /* 0x042fe200078e02f4 */
[----:B------:R1:W-:Y:S03]  /*146a0*/  STL.64 [R1+0x540], R32 ;  /* 0x0005402001007387 */ /* 0x0003e60000100a00 */
[----:B------:R-:W-:Y:S01]  /*146b0*/  IMAD.WIDE R28, R8, 0x4, R248 ;  /* 0x00000004081c7825 */ /* 0x000fe200078e02f8 */
[----:B------:R1:W-:Y:S04]  /*146c0*/  LDGSTS.E [R12+0x7000c], desc[UR48][R32.64], !P1 ;  /* 0x7000c000200c7fae */ /* 0x0003e8000c921870 */
[----:B------:R-:W-:Y:S04]  /*146d0*/  STL.64 [R1+0x538], R30 ;  /* 0x0005381e01007387 */ /* 0x000fe80000100a00 */
[----:B------:R-:W-:Y:S04]  /*146e0*/  LDGSTS.E [R12+0x7400c], desc[UR48][R30.64], !P1 ;  /* 0x7400c0001e0c7fae */ /* 0x000fe8000c921870 */
[----:B------:R-:W-:Y:S04]  /*146f0*/  STL.64 [R1+0x530], R28 ;  /* 0x0005301c01007387 */ /* 0x000fe80000100a00 */
[----:B------:R-:W-:Y:S01]  /*14700*/  LDGSTS.E [R12+0x7800c], desc[UR48][R28.64], !P1 ;  /* 0x7800c0001c0c7fae */ /* 0x000fe2000c921870 */
[----:B------:R-:W-:Y:S01]  /*14710*/  ISETP.GE.U32.AND P5, PT, R235, 0x7ffffee2, PT ;  /* 0x7ffffee2eb00780c */ /* 0x000fe20003fa6070 */
[----:B------:R-:W-:-:S05]  /*14720*/  VIADD R235, R25, 0xffffff20 ;  /* 0xffffff2019eb7836 */ /* 0x000fca0000000000 */
[----:B------:R-:W-:Y:S02]  /*14730*/  ISETP.GE.U32.AND P0, PT, R235, 0x7ffffee1, PT ;  /* 0x7ffffee1eb00780c */ /* 0x000fe40003f06070 */
[----:B------:R-:W-:Y:S02]  /*14740*/  IADD3 R235, R21, -0xfd, RZ ;  /* 0xffffff0315eb7810 */ /* 0x000fe40007ffe0ff */
[----:B------:R-:W2:Y:S02]  /*14750*/  LDC R21, c[0x0][0x230] ;  /* 0x00008c00ff157b82 */ /* 0x000ea40000000800 */
[----:B------:R-:W-:Y:S01]  /*14760*/  ISETP.GE.U32.AND P2, PT, R235, 0x7ffffec4, PT ;  /* 0x7ffffec4eb00780c */ /* 0x000fe20003f46070 */
[----:B------:R-:W-:Y:S02]  /*14770*/  VIADD R235, R252, 0xffffff02 ;  /* 0xffffff02fceb7836 */ /* 0x000fe40000000000 */
[----:B------:R-:W-:-:S05]  /*14780*/  IMAD.WIDE R26, R8, 0x4, R250 ;  /* 0x00000004081a7825 */ /* 0x000fca00078e02fa */
[----:B------:R4:W-:Y:S04]  /*14790*/  STL.64 [R1+0x528], R26 ;  /* 0x0005281a01007387 */ /* 0x0009e80000100a00 */
[----:B------:R4:W-:Y:S04]  /*147a0*/  LDGSTS.E [R12+0x7c00c], desc[UR48][R26.64], !P1 ;  /* 0x7c00c0001a0c7fae */ /* 0x0009e8000c921870 */
[----:B------:R-:W2:Y:S04]  /*147b0*/  LDL.LU.64 R238, [R1+0x360] ;  /* 0x0003600001ee7983 */ /* 0x000ea80000300a00 */
[----:B------:R-:W2:Y:S04]  /*147c0*/  LDL.LU.64 R244, [R1+0x350] ;  /* 0x0003500001f47983 */ /* 0x000ea80000300a00 */
[----:B------:R-:W2:Y:S04]  /*147d0*/  LDL.LU.64 R248, [R1+0x348] ;  /* 0x0003480001f87983 */ /* 0x000ea80000300a00 */
[----:B------:R-:W2:Y:S01]  /*147e0*/  LDL.LU.64 R250, [R1+0x338] ;  /* 0x0003380001fa7983 */ /* 0x000ea20000300a00 */
[----:B-1----:R-:W-:-:S04]  /*147f0*/  IMAD.WIDE R32, R8, 0x4, R22 ;  /* 0x0000000408207825 */ /* 0x002fc800078e0216 */
[C---:B----4-:R-:W-:Y:S01]  /*14800*/  IMAD.WIDE R26, R8.reuse, 0x4, R18 ;  /* 0x00000004081a7825 */ /* 0x050fe200078e0212 */
[----:B------:R-:W-:Y:S04]  /*14810*/  STL.64 [R1+0x680], R32 ;  /* 0x0006802001007387 */ /* 0x000fe80000100a00 */
[----:B------:R-:W-:Y:S04]  /*14820*/  STL.64 [R1+0x760], R26 ;  /* 0x0007601a01007387 */ /* 0x000fe80000100a00 */
[----:B------:R-:W-:Y:S01]  /*14830*/  LDGSTS.E [R11+0x60000], desc[UR48][R32.64], !P6 ;  /* 0x60000000200b7fae */ /* 0x000fe2000f121870 */
[----:B---3--:R-:W-:-:S05]  /*14840*/  IMAD.WIDE R4, R8, 0x4, R4 ;  /* 0x0000000408047825 */ /* 0x008fca00078e0204 */
[----:B------:R1:W-:Y:S04]  /*14850*/  STL.64 [R1+0x520], R4 ;  /* 0x0005200401007387 */ /* 0x0003e80000100a00 */
[----:B------:R1:W-:Y:S02]  /*14860*/  LDGSTS.E [R11+0x64000], desc[UR48][R4.64], !P6 ;  /* 0x64000000040b7fae */ /* 0x0003e4000f121870 */
[----:B-1----:R-:W1:Y:S01]  /*14870*/  S2R R5, SR_TID.X ;  /* 0x0000000000057919 */ /* 0x002e620000002100 */
[----:B------:R-:W-:Y:S01]  /*14880*/  ISETP.GE.U32.AND P1, PT, R235, 0x7ffffec3, PT ;  /* 0x7ffffec3eb00780c */ /* 0x000fe20003f26070 */
[----:B------:R-:W-:Y:S01]  /*14890*/  IMAD.WIDE R30, R8, 0x4, R232 ;  /* 0x00000004081e7825 */ /* 0x000fe200078e02e8 */
[----:B------:R-:W-:-:S03]  /*148a0*/  IADD3 R235, R24, -0xff, RZ ;  /* 0xffffff0118eb7810 */ /* 0x000fc60007ffe0ff */
[C---:B------:R-:W-:Y:S01]  /*148b0*/  IMAD.WIDE R28, R8.reuse, 0x4, R236 ;  /* 0x00000004081c7825 */ /* 0x040fe200078e02ec */
[----:B------:R-:W-:Y:S01]  /*148c0*/  STL.64 [R1+0x518], R30 ;  /* 0x0005181e01007387 */ /* 0x000fe20000100a00 */
[----:B------:R-:W3:Y:S02]  /*148d0*/  LDC R237, c[0x0][0x230] ;  /* 0x00008c00ffed7b82 */ /* 0x000ee40000000800 */
[C---:B------:R-:W-:Y:S01]  /*148e0*/  IMAD.WIDE R24, R8.reuse, 0x4, R240 ;  /* 0x0000000408187825 */ /* 0x040fe200078e02f0 */
[----:B------:R2:W-:Y:S03]  /*148f0*/  STL.64 [R1+0x510], R28 ;  /* 0x0005101c01007387 */ /* 0x0005e60000100a00 */
[C---:B------:R-:W-:Y:S01]  /*14900*/  IMAD.WIDE R22, R8.reuse, 0x4, R242 ;  /* 0x0000000408167825 */ /* 0x040fe200078e02f2 */
[----:B------:R4:W-:Y:S03]  /*14910*/  STL.64 [R1+0x678], R24 ;  /* 0x0006781801007387 */ /* 0x0009e60000100a00 */
[----:B------:R-:W-:Y:S01]  /*14920*/  IMAD.WIDE R18, R8, 0x4, R246 ;  /* 0x0000000408127825 */ /* 0x000fe200078e02f6 */
[----:B------:R4:W-:Y:S04]  /*14930*/  STL.64 [R1+0x670], R22 ;  /* 0x0006701601007387 */ /* 0x0009e80000100a00 */
[----:B------:R4:W-:Y:S04]  /*14940*/  STL.64 [R1+0x668], R18 ;  /* 0x0006681201007387 */ /* 0x0009e80000100a00 */
[----:B------:R-:W4:Y:S04]  /*14950*/  LDL.LU.64 R240, [R1+0x330] ;  /* 0x0003300001f07983 */ /* 0x000f280000300a00 */
[----:B------:R-:W4:Y:S01]  /*14960*/  LDL.LU.64 R242, [R1+0x320] ;  /* 0x0003200001f27983 */ /* 0x000f220000300a00 */
[----:B-1----:R-:W-:-:S03]  /*14970*/  LOP3.LUT R247, R5, 0x3f, RZ, 0xc0, !PT ;  /* 0x0000003f05f77812 */ /* 0x002fc600078ec0ff */
[----:B------:R-:W4:Y:S01]  /*14980*/  LDL.LU.64 R4, [R1+0x318] ;  /* 0x0003180001047983 */ /* 0x000f220000300a00 */
[----:B------:R-:W-:-:S03]  /*14990*/  VIADD R252, R20, 0xffffff00 ;  /* 0xffffff0014fc7836 */ /* 0x000fc60000000000 */
[----:B------:R-:W-:Y:S01]  /*149a0*/  LDGSTS.E [R11+0x68000], desc[UR48][R30.64], !P6 ;  /* 0x680000001e0b7fae */ /* 0x000fe2000f121870 */
[----:B---3--:R-:W-:Y:S01]  /*149b0*/  IADD3 R237, R237, 0x3f, RZ ;  /* 0x0000003feded7810 */ /* 0x008fe20007ffe0ff */
[----:B------:R-:W1:Y:S02]  /*149c0*/  LDC R20, c[0x0][0x230] ;  /* 0x00008c00ff147b82 */ /* 0x000e640000000800 */
[----:B------:R2:W-:Y:S01]  /*149d0*/  LDGSTS.E [R11+0x6c000], desc[UR48][R28.64], !P6 ;  /* 0x6c0000001c0b7fae */ /* 0x0005e2000f121870 */
[----:B------:R-:W-:-:S03]  /*149e0*/  ISETP.GE.AND P6, PT, R247, R252, PT ;  /* 0x000000fcf700720c */ /* 0x000fc60003fc6270 */
[----:B------:R-:W3:Y:S04]  /*149f0*/  LDL.LU.64 R246, [R1+0x308] ;  /* 0x0003080001f67983 */ /* 0x000ee80000300a00 */
[----:B------:R2:W-:Y:S04]  /*14a00*/  LDGSTS.E [R11+0x60004], desc[UR48][R26.64], !P3 ;  /* 0x600040001a0b7fae */ /* 0x0005e8000d921870 */
[----:B------:R4:W-:Y:S04]  /*14a10*/  LDGSTS.E [R11+0x64004], desc[UR48][R24.64], !P3 ;  /* 0x64004000180b7fae */ /* 0x0009e8000d921870 */
[----:B------:R4:W-:Y:S04]  /*14a20*/  LDGSTS.E [R11+0x68004], desc[UR48][R22.64], !P3 ;  /* 0x68004000160b7fae */ /* 0x0009e8000d921870 */
[----:B------:R-:W-:Y:S01]  /*14a30*/  LDGSTS.E [R11+0x6c004], desc[UR48][R18.64], !P3 ;  /* 0x6c004000120b7fae */ /* 0x000fe2000d921870 */
[----:B--2---:R-:W-:-:S04]  /*14a40*/  IMAD.WIDE R28, R8, 0x4, R238 ;  /* 0x00000004081c7825 */ /* 0x004fc800078e02ee */
[C---:B------:R-:W-:Y:S01]  /*14a50*/  IMAD.WIDE R26, R8.reuse, 0x4, R244 ;  /* 0x00000004081a7825 */ /* 0x040fe200078e02f4 */
[----:B------:R-:W-:Y:S03]  /*14a60*/  STL.64 [R1+0x660], R28 ;  /* 0x0006601c01007387 */ /* 0x000fe60000100a00 */
[C---:B----4-:R-:W-:Y:S01]  /*14a70*/  IMAD.WIDE R24, R8.reuse, 0x4, R248 ;  /* 0x0000000408187825 */ /* 0x050fe200078e02f8 */
[----:B------:R-:W-:Y:S03]  /*14a80*/  LDGSTS.E [R11+0x60008], desc[UR48][R28.64], !P5 ;  /* 0x600080001c0b7fae */ /* 0x000fe6000e921870 */
[C---:B------:R-:W-:Y:S01]  /*14a90*/  IMAD.WIDE R22, R8.reuse, 0x4, R250 ;  /* 0x0000000408167825 */ /* 0x040fe200078e02fa */
[----:B------:R-:W2:Y:S04]  /*14aa0*/  LDL.LU.64 R248, [R1+0x238] ;  /* 0x0002380001f87983 */ /* 0x000ea80000300a00 */
[----:B------:R-:W-:Y:S04]  /*14ab0*/  STL.64 [R1+0x658], R26 ;  /* 0x0006581a01007387 */ /* 0x000fe80000100a00 */
[----:B------:R-:W4:Y:S04]  /*14ac0*/  LDL.LU.64 R18, [R1+0x200] ;  /* 0x0002000001127983 */ /* 0x000f280000300a00 */
[----:B------:R1:W-:Y:S04]  /*14ad0*/  STL.64 [R1+0x650], R24 ;  /* 0x0006501801007387 */ /* 0x0003e80000100a00 */
[----:B------:R-:W4:Y:S04]  /*14ae0*/  LDL.LU.64 R232, [R1+0x1f8] ;  /* 0x0001f80001e87983 */ /* 0x000f280000300a00 */
[----:B------:R3:W-:Y:S04]  /*14af0*/  STL.64 [R1+0x648], R22 ;  /* 0x0006481601007387 */ /* 0x0007e80000100a00 */
[----:B------:R-:W4:Y:S04]  /*14b00*/  LDL.LU.64 R238, [R1+0x1c0] ;  /* 0x0001c00001ee7983 */ /* 0x000f280000300a00 */
[----:B------:R-:W4:Y:S04]  /*14b10*/  LDL.LU.64 R244, [R1+0x198] ;  /* 0x0001980001f47983 */ /* 0x000f280000300a00 */
[----:B------:R-:W4:Y:S04]  /*14b20*/  LDL.LU.64 R250, [R1+0x170] ;  /* 0x0001700001fa7983 */ /* 0x000f280000300a00 */
[----:B------:R-:W-:Y:S04]  /*14b30*/  LDGSTS.E [R11+0x64008], desc[UR48][R26.64], !P5 ;  /* 0x640080001a0b7fae */ /* 0x000fe8000e921870 */
[----:B------:R1:W-:Y:S04]  /*14b40*/  LDGSTS.E [R11+0x68008], desc[UR48][R24.64], !P5 ;  /* 0x68008000180b7fae */ /* 0x0003e8000e921870 */
[----:B------:R3:W-:Y:S01]  /*14b50*/  LDGSTS.E [R11+0x6c008], desc[UR48][R22.64], !P5 ;  /* 0x6c008000160b7fae */ /* 0x0007e2000e921870 */
[----:B-1----:R-:W-:-:S03]  /*14b60*/  IMAD.WIDE R24, R8, 0x4, R4 ;  /* 0x0000000408187825 */ /* 0x002fc600078e0204 */
[----:B------:R-:W4:Y:S01]  /*14b70*/  LDL.LU.64 R4, [R1+0x158] ;  /* 0x0001580001047983 */ /* 0x000f220000300a00 */
[----:B------:R-:W-:-:S04]  /*14b80*/  IMAD.WIDE R28, R8, 0x4, R240 ;  /* 0x00000004081c7825 */ /* 0x000fc800078e02f0 */
[C---:B------:R-:W-:Y:S01]  /*14b90*/  IMAD.WIDE R26, R8.reuse, 0x4, R242 ;  /* 0x00000004081a7825 */ /* 0x040fe200078e02f2 */
[----:B------:R-:W-:Y:S03]  /*14ba0*/  STL.64 [R1+0x640], R28 ;  /* 0x0006401c01007387 */ /* 0x000fe60000100a00 */
[----:B---3--:R-:W-:Y:S01]  /*14bb0*/  IMAD.WIDE R22, R8, 0x4, R246 ;  /* 0x0000000408167825 */ /* 0x008fe200078e02f6 */
[----:B------:R-:W-:Y:S01]  /*14bc0*/  STL.64 [R1+0x638], R26 ;  /* 0x0006381a01007387 */ /* 0x000fe20000100a00 */
[----:B------:R-:W-:-:S03]  /*14bd0*/  ISETP.GE.U32.AND P3, PT, R235, 0x7ffffec2, PT ;  /* 0x7ffffec2eb00780c */ /* 0x000fc60003f66070 */
[----:B------:R-:W-:Y:S01]  /*14be0*/  STL.64 [R1+0x630], R24 ;  /* 0x0006301801007387 */ /* 0x000fe20000100a00 */
[----:B------:R-:W-:-:S03]  /*14bf0*/  SEL R235, RZ, 0x4, P6 ;  /* 0x00000004ffeb7807 */ /* 0x000fc60003000000 */
[----:B------:R1:W-:Y:S01]  /*14c00*/  STL.64 [R1+0x628], R22 ;  /* 0x0006281601007387 */ /* 0x0003e20000100a00 */
[----:B------:R-:W-:-:S03]  /*14c10*/  ISETP.GT.AND P6, PT, R237, 0x13f, PT ;  /* 0x0000013fed00780c */ /* 0x000fc60003fc4270 */
[----:B------:R-:W3:Y:S04]  /*14c20*/  LDL.LU.64 R240, [R1+0x140] ;  /* 0x0001400001f07983 */ /* 0x000ee80000300a00 */
[----:B------:R-:W3:Y:S04]  /*14c30*/  LDL.LU.64 R246, [R1+0x128] ;  /* 0x0001280001f67983 */ /* 0x000ee80000300a00 */
[----:B------:R-:W3:Y:S04]  /*14c40*/  LDL.LU.64 R236, [R1+0x120] ;  /* 0x0001200001ec7983 */ /* 0x000ee80000300a00 */
[----:B------:R-:W3:Y:S04]  /*14c50*/  LDL.LU.64 R242, [R1+0x108] ;  /* 0x0001080001f27983 */ /* 0x000ee80000300a00 */
[----:B------:R1:W-:Y:S04]  /*14c60*/  LDGSTS.E [R11+0x6000c], desc[UR48][R28.64], !P0 ;  /* 0x6000c0001c0b7fae */ /* 0x0003e8000c121870 */
[----:B------:R1:W-:Y:S01]  /*14c70*/  LDGSTS.E [R11+0x6400c], desc[UR48][R26.64], !P0 ;  /* 0x6400c0001a0b7fae */ /* 0x0003e2000c121870 */
[----:B------:R-:W-:-:S03]  /*14c80*/  SEL R235, R235, RZ, P6 ;  /* 0x000000ffebeb7207 */ /* 0x000fc60003000000 */
[----:B------:R3:W-:Y:S04]  /*14c90*/  LDGSTS.E [R11+0x6800c], desc[UR48][R24.64], !P0 ;  /* 0x6800c000180b7fae */ /* 0x0007e8000c121870 */
[----:B------:R3:W-:Y:S01]  /*14ca0*/  LDGSTS.E [R11+0x6c00c], desc[UR48][R22.64], !P0 ;  /* 0x6c00c000160b7fae */ /* 0x0007e2000c121870 */
[----:B------:R-:W-:Y:S02]  /*14cb0*/  ISETP.GE.U32.AND P6, PT, R252, 0x7ffffec1, PT ;  /* 0x7ffffec1fc00780c */ /* 0x000fe40003fc6070 */
[----:B------:R-:W-:Y:S01]  /*14cc0*/  ISETP.NE.U32.AND P5, PT, R235, RZ, PT ;  /* 0x000000ffeb00720c */ /* 0x000fe20003fa5070 */
[----:B------:R-:W-:Y:S01]  /*14cd0*/  VIADD R235, R21, 0xfffffeff ;  /* 0xfffffeff15eb7836 */ /* 0x000fe20000000000 */
[----:B------:R-:W-:Y:S01]  /*14ce0*/  IADD3 R252, R20, -0x102, RZ ;  /* 0xfffffefe14fc7810 */ /* 0x000fe20007ffe0ff */
[----:B--2---:R-:W-:-:S02]  /*14cf0*/  IMAD.WIDE R58, R2, 0x4, R248 ;  /* 0x00000004023a7825 */ /* 0x004fc400078e02f8 */
[----:B------:R-:W2:Y:S04]  /*14d00*/  LDL.LU.64 R248, [R1+0x100] ;  /* 0x0001000001f87983 */ /* 0x000ea80000300a00 */
[----:B------:R-:W2:Y:S01]  /*14d10*/  LDL.LU.64 R30, [R1+0xe8] ;  /* 0x0000e800011e7983 */ /* 0x000ea20000300a00 */
[----:B----4-:R-:W-:-:S03]  /*14d20*/  IMAD.WIDE R44, R2, 0x4, R18 ;  /* 0x00000004022c7825 */ /* 0x010fc600078e0212 */
[----:B------:R-:W-:Y:S04]  /*14d30*/  STL.64 [R1+0xab0], R58 ;  /* 0x000ab03a01007387 */ /* 0x000fe80000100a00 */
[----:B-1----:R-:W4:Y:S01]  /*14d40*/  LDL.LU.64 R22, [R1+0xe0] ;  /* 0x0000e00001167983 */ /* 0x002f220000300a00 */
[----:B------:R-:W-:-:S03]  /*14d50*/  IMAD.WIDE R28, R2, 0x4, R232 ;  /* 0x00000004021c7825 */ /* 0x000fc600078e02e8 */
[----:B------:R-:W4:Y:S04]  /*14d60*/  LDL.LU.64 R232, [R1+0xa8] ;  /* 0x0000a80001e87983 */ /* 0x000f280000300a00 */
[----:B------:R-:W-:Y:S01]  /*14d70*/  STL.64 [R1+0xaa8], R44 ;  /* 0x000aa82c01007387 */ /* 0x000fe20000100a00 */
[----:B------:R-:W-:-:S03]  /*14d80*/  IMAD.WIDE R56, R2, 0x4, R244 ;  /* 0x0000000402387825 */ /* 0x000fc600078e02f4 */
[----:B------:R-:W4:Y:S01]  /*14d90*/  LDL.LU.64 R244, [R1+0xa0] ;  /* 0x0000a00001f47983 */ /* 0x000f220000300a00 */
[----:B------:R-:W-:-:S03]  /*14da0*/  IMAD.WIDE R42, R2, 0x4, R250 ;  /* 0x00000004022a7825 */ /* 0x000fc600078e02fa */
[----:B------:R-:W4:Y:S04]  /*14db0*/  LDL.LU.64 R250, [R1+0x98] ;  /* 0x0000980001fa7983 */ /* 0x000f280000300a00 */
[----:B------:R-:W-:Y:S04]  /*14dc0*/  STL.64 [R1+0xaa0], R28 ;  /* 0x000aa01c01007387 */ /* 0x000fe80000100a00 */
[----:B------:R-:W-:Y:S04]  /*14dd0*/  STL.64 [R1+0xa90], R56 ;  /* 0x000a903801007387 */ /* 0x000fe80000100a00 */
[----:B------:R-:W4:Y:S01]  /*14de0*/  LDL.LU.64 R20, [R1+0x90] ;  /* 0x0000900001147983 */ /* 0x000f220000300a00 */
[----:B------:R-:W-:-:S03]  /*14df0*/  IMAD.WIDE R26, R2, 0x4, R4 ;  /* 0x00000004021a7825 */ /* 0x000fc600078e0204 */
[----:B------:R-:W4:Y:S01]  /*14e00*/  LDL.LU.64 R4, [R1+0x88] ;  /* 0x0000880001047983 */ /* 0x000f220000300a00 */
[----:B------:R-:W-:-:S05]  /*14e10*/  IMAD.WIDE R238, R2, 0x4, R238 ;  /* 0x0000000402ee7825 */ /* 0x000fca00078e02ee */
[----:B------:R-:W-:Y:S04]  /*14e20*/  STL.64 [R1+0xa98], R238 ;  /* 0x000a98ee01007387 */ /* 0x000fe80000100a00 */
[----:B------:R-:W-:Y:S01]  /*14e30*/  STL.64 [R1+0xa88], R42 ;  /* 0x000a882a01007387 */ /* 0x000fe20000100a00 */
[----:B---3--:R-:W-:-:S03]  /*14e40*/  IMAD.WIDE R54, R2, 0x4, R246 ;  /* 0x0000000402367825 */ /* 0x008fc600078e02f6 */
[----:B------:R-:W3:Y:S01]  /*14e50*/  LDL.LU.64 R246, [R1+0x80] ;  /* 0x0000800001f67983 */ /* 0x000ee20000300a00 */
[----:B------:R-:W-:-:S03]  /*14e60*/  IMAD.WIDE R40, R2, 0x4, R236 ;  /* 0x0000000402287825 */ /* 0x000fc600078e02ec */
[----:B------:R-:W-:Y:S04]  /*14e70*/  STL.64 [R1+0xa80], R26 ;  /* 0x000a801a01007387 */ /* 0x000fe80000100a00 */
[----:B------:R-:W3:Y:S01]  /*14e80*/  LDL.LU.64 R236, [R1+0x78] ;  /* 0x0000780001ec7983 */ /* 0x000ee20000300a00 */
[----:B------:R-:W-:-:S03]  /*14e90*/  IMAD.WIDE R240, R2, 0x4, R240 ;  /* 0x0000000402f07825 */ /* 0x000fc600078e02f0 */
[----:B------:R-:W3:Y:S04]  /*14ea0*/  LDL.LU.64 R34, [R1+0x70] ;  /* 0x0000700001227983 */ /* 0x000ee80000300a00 */
[----:B------:R-:W3:Y:S01]  /*14eb0*/  LDL.LU.64 R18, [R1+0x68] ;  /* 0x0000680001127983 */ /* 0x000ee20000300a00 */
[----:B------:R-:W-:-:S03]  /*14ec0*/  IMAD.WIDE R24, R2, 0x4, R242 ;  /* 0x0000000402187825 */ /* 0x000fc600078e02f2 */
[----:B------:R-:W-:Y:S04]  /*14ed0*/  STL.64 [R1+0xa68], R54 ;  /* 0x000a683601007387 */ /* 0x000fe80000100a00 */
[----:B------:R-:W-:Y:S01]  /*14ee0*/  STL.64 [R1+0xa70], R240 ;  /* 0x000a70f001007387 */ /* 0x000fe20000100a00 */
[----:B--2---:R-:W-:-:S03]  /*14ef0*/  IMAD.WIDE R242, R2, 0x4, R248 ;  /* 0x0000000402f27825 */ /* 0x004fc600078e02f8 */
[----:B------:R-:W2:Y:S01]  /*14f00*/  LDL.LU.64 R248, [R1+0x60] ;  /* 0x0000600001f87983 */ /* 0x000ea20000300a00 */
[----:B------:R-:W-:-:S03]  /*14f10*/  IMAD.WIDE R52, R2, 0x4, R30 ;  /* 0x0000000402347825 */ /* 0x000fc600078e021e */
[----:B------:R-:W2:Y:S04]  /*14f20*/  LDL.LU.64 R46, [R1+0x58] ;  /* 0x00005800012e7983 */ /* 0x000ea80000300a00 */
[----:B------:R-:W-:Y:S01]  /*14f30*/  STL.64 [R1+0xa60], R40 ;  /* 0x000a602801007387 */ /* 0x000fe20000100a00 */
[----:B----4-:R-:W-:-:S03]  /*14f40*/  IMAD.WIDE R38, R2, 0x4, R22 ;  /* 0x0000000402267825 */ /* 0x010fc600078e0216 */
[----:B------:R-:W4:Y:S01]  /*14f50*/  LDL.LU.64 R32, [R1+0x50] ;  /* 0x0000500001207983 */ /* 0x000f220000300a00 */
[----:B------:R-:W-:-:S03]  /*14f60*/  IMAD.WIDE R22, R2, 0x4, R232 ;  /* 0x0000000402167825 */ /* 0x000fc600078e02e8 */
[----:B------:R-:W-:Y:S04]  /*14f70*/  STL.64 [R1+0xa58], R24 ;  /* 0x000a581801007387 */ /* 0x000fe80000100a00 */
[----:B------:R-:W4:Y:S04]  /*14f80*/  LDL.LU.64 R232, [R1+0x48] ;  /* 0x0000480001e87983 */ /* 0x000f280000300a00 */
[----:B------:R-:W-:Y:S04]  /*14f90*/  STL.64 [R1+0xa48], R52 ;  /* 0x000a483401007387 */ /* 0x000fe80000100a00 */
[----:B------:R-:W-:Y:S01]  /*14fa0*/  STL.64 [R1+0xa50], R242 ;  /* 0x000a50f201007387 */ /* 0x000fe20000100a00 */
[----:B------:R-:W-:-:S03]  /*14fb0*/  IMAD.WIDE R50, R2, 0x4, R250 ;  /* 0x0000000402327825 */ /* 0x000fc600078e02fa */
[----:B------:R-:W-:Y:S04]  /*14fc0*/  STL.64 [R1+0xa40], R38 ;  /* 0x000a402601007387 */ /* 0x000fe80000100a00 */
[----:B------:R-:W4:Y:S04]  /*14fd0*/  LDL.LU.64 R250, [R1+0x40] ;  /* 0x0000400001fa7983 */ /* 0x000f280000300a00 */
[----:B------:R-:W-:Y:S01]  /*14fe0*/  STL.64 [R1+0xa38], R22 ;  /* 0x000a381601007387 */ /* 0x000fe20000100a00 */
[----:B------:R-:W-:-:S04]  /*14ff0*/  IMAD.WIDE R36, R2, 0x4, R20 ;  /* 0x0000000402247825 */ /* 0x000fc800078e0214 */
[C---:B------:R-:W-:Y:S02]  /*15000*/  IMAD.WIDE R20, R2.reuse, 0x4, R4 ;  /* 0x0000000402147825 */ /* 0x040fe400078e0204 */
[----:B------:R-:W4:Y:S02]  /*15010*/  LDL.LU.64 R4, [R1+0x38] ;  /* 0x0000380001047983 */ /* 0x000f240000300a00 */
[C---:B------:R-:W-:Y:S02]  /*15020*/  IMAD.WIDE R244, R2.reuse, 0x4, R244 ;  /* 0x0000000402f47825 */ /* 0x040fe400078e02f4 */
[----:B------:R-:W-:Y:S04]  /*15030*/  STL.64 [R1+0xa28], R50 ;  /* 0x000a283201007387 */ /* 0x000fe80000100a00 */
[----:B------:R-:W-:Y:S04]  /*15040*/  STL.64 [R1+0xa30], R244 ;  /* 0x000a30f401007387 */ /* 0x000fe80000100a00 */
[----:B------:R-:W4:Y:S04]  /*15050*/  LDL.LU.64 R30, [R1+0x30] ;  /* 0x00003000011e7983 */ /* 0x000f280000300a00 */
[----:B------:R-:W-:Y:S01]  /*15060*/  STL.64 [R1+0xa20], R36 ;  /* 0x000a202401007387 */ /* 0x000fe20000100a00 */
[----:B---3--:R-:W-:-:S04]  /*15070*/  IMAD.WIDE R246, R2, 0x4, R246 ;  /* 0x0000000402f67825 */ /* 0x008fc800078e02f6 */
[C---:B------:R-:W-:Y:S02]  /*15080*/  IMAD.WIDE R48, R2.reuse, 0x4, R236 ;  /* 0x0000000402307825 */ /* 0x040fe400078e02ec */
[----:B------:R-:W3:Y:S02]  /*15090*/  LDL.LU.64 R236, [R1+0x28] ;  /* 0x0000280001ec7983 */ /* 0x000ee40000300a00 */
[C---:B------:R-:W-:Y:S02]  /*150a0*/  IMAD.WIDE R34, R2.reuse, 0x4, R34 ;  /* 0x0000000402227825 */ /* 0x040fe400078e0222 */
[----:B------:R-:W-:Y:S02]  /*150b0*/  STL.64 [R1+0xa18], R20 ;  /* 0x000a181401007387 */ /* 0x000fe40000100a00 */
[C---:B------:R-:W-:Y:S02]  /*150c0*/  IMAD.WIDE R18, R2.reuse, 0x4, R18 ;  /* 0x0000000402127825 */ /* 0x040fe400078e0212 */
[----:B------:R-:W-:Y:S04]  /*150d0*/  STL.64 [R1+0x948], R48 ;  /* 0x0009483001007387 */ /* 0x000fe80000100a00 */
[----:B------:R-:W-:Y:S04]  /*150e0*/  STL.64 [R1+0xa10], R246 ;  /* 0x000a10f601007387 */ /* 0x000fe80000100a00 */
[----:B------:R-:W-:Y:S04]  /*150f0*/  STL.64 [R1+0x928], R34 ;  /* 0x0009282201007387 */ /* 0x000fe80000100a00 */
[----:B------:R-:W3:Y:S04]  /*15100*/  LDL.LU.64 R92, [R1+0x18] ;  /* 0x00001800015c7983 */ /* 0x000ee80000300a00 */
[----:B------:R-:W-:Y:S04]  /*15110*/  STL.64 [R1+0x920], R18 ;  /* 0x0009201201007387 */ /* 0x000fe80000100a00 */
[----:B------:R-:W3:Y:S04]  /*15120*/  LDL.LU.64 R90, [R1+0x968] ;  /* 0x00096800015a7983 */ /* 0x000ee80000300a00 */
[----:B------:R-:W3:Y:S04]  /*15130*/  LDL.LU.64 R82, [R1+0x2f0] ;  /* 0x0002f00001527983 */ /* 0x000ee80000300a00 */
[----:B------:R-:W3:Y:S04]  /*15140*/  LDL.LU.64 R74, [R1+0x2c0] ;  /* 0x0002c000014a7983 */ /* 0x000ee80000300a00 */
[----:B------:R-:W3:Y:S04]  /*15150*/  LDL.LU.64 R66, [R1+0x2a0] ;  /* 0x0002a00001427983 */ /* 0x000ee80000300a00 */
[----:B------:R-:W3:Y:S04]  /*15160*/  LDL.LU.64 R88, [R1+0x9b0] ;  /* 0x0009b00001587983 */ /* 0x000ee80000300a00 */
[----:B------:R-:W3:Y:S01]  /*15170*/  LDL.LU.64 R86, [R1+0x9a8] ;  /* 0x0009a80001567983 */ /* 0x000ee20000300a00 */
[----:B--2---:R-:W-:-:S04]  /*15180*/  IMAD.WIDE R248, R2, 0x4, R248 ;  /* 0x0000000402f87825 */ /* 0x004fc800078e02f8 */
[----:B------:R-:W-:-:S05]  /*15190*/  IMAD.WIDE R46, R2, 0x4, R46 ;  /* 0x00000004022e7825 */ /* 0x000fca00078e022e */
[----:B------:R-:W-:Y:S01]  /*151a0*/  STL.64 [R1+0x910], R46 ;  /* 0x0009102e01007387 */ /* 0x000fe20000100a00 */
[----:B----4-:R-:W-:-:S03]  /*151b0*/  IMAD.WIDE R32, R2, 0x4, R32 ;  /* 0x0000000402207825 */ /* 0x010fc600078e0220 */
[----:B------:R-:W-:Y:S04]  /*151c0*/  STL.64 [R1+0x918], R248 ;  /* 0x000918f801007387 */ /* 0x000fe80000100a00 */
[----:B------:R-:W2:Y:S01]  /*151d0*/  LDL.LU.64 R84, [R1+0x9a0] ;  /* 0x0009a00001547983 */ /* 0x000ea20000300a00 */
[----:B------:R-:W-:-:S03]  /*151e0*/  IMAD.WIDE R232, R2, 0x4, R232 ;  /* 0x0000000402e87825 */ /* 0x000fc600078e02e8 */
[----:B------:R-:W-:Y:S04]  /*151f0*/  STL.64 [R1+0x908], R32 ;  /* 0x0009082001007387 */ /* 0x000fe80000100a00 */
[----:B------:R-:W4:Y:S04]  /*15200*/  LDL.LU.64 R80, [R1+0x998] ;  /* 0x0009980001507983 */ /* 0x000f280000300a00 */
[----:B------:R-:W4:Y:S04]  /*15210*/  LDL.LU.64 R78, [R1+0x990] ;  /* 0x00099000014e7983 */ /* 0x000f280000300a00 */
[----:B------:R-:W-:Y:S01]  /*15220*/  STL.64 [R1+0x900], R232 ;  /* 0x000900e801007387 */ /* 0x000fe20000100a00 */
[----:B------:R-:W-:-:S03]  /*15230*/  IMAD.WIDE R250, R2, 0x4, R250 ;  /* 0x0000000402fa7825 */ /* 0x000fc600078e02fa */
[----:B------:R-:W4:Y:S04]  /*15240*/  LDL.LU.64 R76, [R1+0x988] ;  /* 0x00098800014c7983 */ /* 0x000f280000300a00 */
[----:B------:R-:W4:Y:S04]  /*15250*/  LDL.LU.64 R72, [R1+0x980] ;  /* 0x0009800001487983 */ /* 0x000f280000300a00 */
[----:B------:R-:W4:Y:S04]  /*15260*/  LDL.LU.64 R70, [R1+0x978] ;  /* 0x0009780001467983 */ /* 0x000f280000300a00 */
[----:B------:R-:W4:Y:S04]  /*15270*/  LDL.LU.64 R68, [R1+0x970] ;  /* 0x0009700001447983 */ /* 0x000f280000300a00 */
[----:B------:R-:W4:Y:S01]  /*15280*/  LDL.LU.64 R64, [R1+0x960] ;  /* 0x0009600001407983 */ /* 0x000f220000300a00 */
[----:B------:R-:W-:-:S05]  /*15290*/  IMAD.WIDE R4, R2, 0x4, R4 ;  /* 0x0000000402047825 */ /* 0x000fca00078e0204 */
[----:B------:R-:W-:Y:S04]  /*152a0*/  STL.64 [R1+0x8e8], R4 ;  /* 0x0008e80401007387 */ /* 0x000fe80000100a00 */
[----:B------:R-:W-:Y:S04]  /*152b0*/  STL.64 [R1+0x8f8], R250 ;  /* 0x0008f8fa01007387 */ /* 0x000fe80000100a00 */
[----:B------:R-:W4:Y:S04]  /*152c0*/  LDL.LU.64 R62, [R1+0x958] ;  /* 0x00095800013e7983 */ /* 0x000f280000300a00 */
[----:B------:R-:W4:Y:S01]  /*152d0*/  LDL.LU.64 R60, [R1+0x950] ;  /* 0x00095000013c7983 */ /* 0x000f220000300a00 */
[----:B------:R-:W-:-:S04]  /*152e0*/  IMAD.WIDE R30, R2, 0x4, R30 ;  /* 0x00000004021e7825 */ /* 0x000fc800078e021e */
[C---:B------:R-:W-:Y:S01]  /*152f0*/  IMAD.WIDE R6, R2.reuse, 0x4, R6 ;  /* 0x0000000402067825 */ /* 0x040fe200078e0206 */
[----:B------:R-:W-:Y:S03]  /*15300*/  STL.64 [R1+0x8e0], R30 ;  /* 0x0008e01e01007387 */ /* 0x000fe60000100a00 */
[----:B---3--:R-:W-:-:S04]  /*15310*/  IMAD.WIDE R236, R2, 0x4, R236 ;  /* 0x0000000402ec7825 */ /* 0x008fc800078e02ec */
[----:B------:R-:W-:-:S05]  /*15320*/  IMAD.WIDE R92, R8, 0x4, R92 ;  /* 0x00000004085c7825 */ /* 0x000fca00078e025c */
[----:B------:R1:W-:Y:S01]  /*15330*/  STL.64 [R1+0x4d0], R92 ;  /* 0x0004d05c01007387 */ /* 0x0003e20000100a00 */
[----:B------:R-:W-:-:S04]  /*15340*/  IMAD.WIDE R90, R8, 0x4, R90 ;  /* 0x00000004085a7825 */ /* 0x000fc800078e025a */
[C---:B------:R-:W-:Y:S01]  /*15350*/  IMAD.WIDE R82, R8.reuse, 0x4, R82 ;  /* 0x0000000408527825 */ /* 0x040fe200078e0252 */
[----:B------:R-:W-:Y:S03]  /*15360*/  LDGSTS.E [R11+0x70000], desc[UR48][R90.64], !P2 ;  /* 0x700000005a0b7fae */ /* 0x000fe6000d121870 */
[C---:B------:R-:W-:Y:S01]  /*15370*/  IMAD.WIDE R74, R8.reuse, 0x4, R74 ;  /* 0x00000004084a7825 */ /* 0x040fe200078e024a */
[----:B-1----:R-:W3:Y:S03]  /*15380*/  LDL.LU.64 R92, [R1+0xc70] ;  /* 0x000c7000015c7983 */ /* 0x002ee60000300a00 */
[C---:B------:R-:W-:Y:S01]  /*15390*/  IMAD.WIDE R66, R8.reuse, 0x4, R66 ;  /* 0x0000000408427825 */ /* 0x040fe200078e0242 */
[----:B------:R-:W-:Y:S03]  /*153a0*/  STL.64 [R1+0x8d8], R236 ;  /* 0x0008d8ec01007387 */ /* 0x000fe60000100a00 */
[C---:B------:R-:W-:Y:S01]  /*153b0*/  IMAD.WIDE R88, R8.reuse, 0x4, R88 ;  /* 0x0000000408587825 */ /* 0x040fe200078e0258 */
[----:B------:R-:W-:Y:S03]  /*153c0*/  STL.64 [R1+0x8d0], R6 ;  /* 0x0008d00601007387 */ /* 0x000fe60000100a00 */
[C---:B------:R-:W-:Y:S01]  /*153d0*/  IMAD.WIDE R86, R8.reuse, 0x4, R86 ;  /* 0x0000000408567825 */ /* 0x040fe200078e0256 */
[----:B------:R1:W-:Y:S04]  /*153e0*/  STL.64 [R1+0x410], R90 ;  /* 0x0004105a01007387 */ /* 0x0003e80000100a00 */
[----:B------:R-:W-:Y:S04]  /*153f0*/  STL.64 [R1+0x448], R82 ;  /* 0x0004485201007387 */ /* 0x000fe80000100a00 */
[----:B------:R-:W-:Y:S04]  /*15400*/  STL.64 [R1+0x468], R74 ;  /* 0x0004684a01007387 */ /* 0x000fe80000100a00 */
[----:B------:R1:W-:Y:S04]  /*15410*/  STL.64 [R1+0x3c8], R88 ;  /* 0x0003c85801007387 */ /* 0x0003e80000100a00 */
[----:B------:R-:W-:Y:S04]  /*15420*/  STL.64 [R1+0x488], R66 ;  /* 0x0004884201007387 */ /* 0x000fe80000100a00 */
[----:B------:R1:W-:Y:S04]  /*15430*/  STL.64 [R1+0x3e8], R86 ;  /* 0x0003e85601007387 */ /* 0x0003e80000100a00 */
[----:B------:R-:W-:Y:S04]  /*15440*/  LDGSTS.E [R11+0x74000], desc[UR48][R88.64], !P2 ;  /* 0x74000000580b7fae */ /* 0x000fe8000d121870 */
[----:B------:R-:W-:Y:S01]  /*15450*/  LDGSTS.E [R11+0x78000], desc[UR48][R86.64], !P2 ;  /* 0x78000000560b7fae */ /* 0x000fe2000d121870 */
[----:B--2---:R-:W-:-:S04]  /*15460*/  IMAD.WIDE R84, R8, 0x4, R84 ;  /* 0x0000000408547825 */ /* 0x004fc800078e0254 */
[C---:B----4-:R-:W-:Y:S01]  /*15470*/  IMAD.WIDE R80, R8.reuse, 0x4, R80 ;  /* 0x0000000408507825 */ /* 0x050fe200078e0250 */
[----:B------:R2:W-:Y:S03]  /*15480*/  STL.64 [R1+0x408], R84 ;  /* 0x0004085401007387 */ /* 0x0005e60000100a00 */
[C---:B------:R-:W-:Y:S01]  /*15490*/  IMAD.WIDE R78, R8.reuse, 0x4, R78 ;  /* 0x00000004084e7825 */ /* 0x040fe200078e024e */
        /* <DEDUP_REMOVED lines=10> */
[----:B------:R4:W-:Y:S04]  /*15540*/  STL.64 [R1+0x480], R68 ;  /* 0x0004804401007387 */ /* 0x0009e80000100a00 */
[----:B-1----:R-:W3:Y:S04]  /*15550*/  LDL.LU.64 R90, [R1+0xc68] ;  /* 0x000c6800015a7983 */ /* 0x002ee80000300a00 */
[----:B------:R1:W-:Y:S04]  /*15560*/  STL.64 [R1+0x4a0], R64 ;  /* 0x0004a04001007387 */ /* 0x0003e80000100a00 */
[----:B------:R-:W3:Y:S04]  /*15570*/  LDL.LU.64 R88, [R1+0xc60] ;  /* 0x000c600001587983 */ /* 0x000ee80000300a00 */
[----:B------:R-:W-:Y:S04]  /*15580*/  LDGSTS.E [R11+0x7c000], desc[UR48][R84.64], !P2 ;  /* 0x7c000000540b7fae */ /* 0x000fe8000d121870 */
        /* <DEDUP_REMOVED lines=9> */
[----:B------:R-:W-:Y:S01]  /*15620*/  LDGSTS.E [R11+0x7400c], desc[UR48][R64.64], !P6 ;  /* 0x7400c000400b7fae */ /* 0x000fe2000f121870 */
[----:B------:R-:W-:-:S04]  /*15630*/  IMAD.WIDE R62, R8, 0x4, R62 ;  /* 0x00000004083e7825 */ /* 0x000fc800078e023e */
[----:B------:R-:W-:Y:S01]  /*15640*/  IMAD.WIDE R60, R8, 0x4, R60 ;  /* 0x00000004083c7825 */ /* 0x000fe200078e023c */
[----:B------:R1:W-:Y:S04]  /*15650*/  STL.64 [R1+0x4a8], R62 ;  /* 0x0004a83e01007387 */ /* 0x0003e80000100a00 */
[----:B------:R-:W3:Y:S04]  /*15660*/  LDL.LU.64 R86, [R1+0xc58] ;  /* 0x000c580001567983 */ /* 0x000ee80000300a00 */
[----:B------:R1:W-:Y:S04]  /*15670*/  STL.64 [R1+0x4d8], R60 ;  /* 0x0004d83c01007387 */ /* 0x0003e80000100a00 */
[----:B--2---:R-:W2:Y:S04]  /*15680*/  LDL.LU.64 R84, [R1+0xc50] ;  /* 0x000c500001547983 */ /* 0x004ea80000300a00 */
[----:B------:R-:W3:Y:S04]  /*15690*/  LDL.LU.64 R82, [R1+0xc48] ;  /* 0x000c480001527983 */ /* 0x000ee80000300a00 */
[----:B----4-:R-:W4:Y:S04]  /*156a0*/  LDL.LU.64 R80, [R1+0xc40] ;  /* 0x000c400001507983 */ /* 0x010f280000300a00 */
[----:B------:R-:W2:Y:S04]  /*156b0*/  LDL.LU.64 R78, [R1+0xc38] ;  /* 0x000c3800014e7983 */ /* 0x000ea80000300a00 */
[----:B------:R-:W3:Y:S04]  /*156c0*/  LDL.LU.64 R76, [R1+0xc30] ;  /* 0x000c3000014c7983 */ /* 0x000ee80000300a00 */
[----:B------:R-:W4:Y:S04]  /*156d0*/  LDL.LU.64 R74, [R1+0xc28] ;  /* 0x000c2800014a7983 */ /* 0x000f280000300a00 */
[----:B------:R-:W2:Y:S04]  /*156e0*/  LDL.LU.64 R72, [R1+0xc20] ;  /* 0x000c200001487983 */ /* 0x000ea80000300a00 */
[----:B------:R-:W3:Y:S04]  /*156f0*/  LDL.LU.64 R70, [R1+0xc18] ;  /* 0x000c180001467983 */ /* 0x000ee80000300a00 */
[----:B------:R-:W4:Y:S04]  /*15700*/  LDL.LU.64 R68, [R1+0xc10] ;  /* 0x000c100001447983 */ /* 0x000f280000300a00 */
[----:B------:R-:W2:Y:S04]  /*15710*/  LDL.LU.64 R66, [R1+0xc08] ;  /* 0x000c080001427983 */ /* 0x000ea80000300a00 */
[----:B------:R-:W-:Y:S04]  /*15720*/  LDGSTS.E [R11+0x7800c], desc[UR48][R62.64], !P6 ;  /* 0x7800c0003e0b7fae */ /* 0x000fe8000f121870 */
[----:B-1----:R-:W3:Y:S04]  /*15730*/  LDL.LU.64 R64, [R1+0xc00] ;  /* 0x000c000001407983 */ /* 0x002ee80000300a00 */
[----:B------:R-:W-:Y:S04]  /*15740*/  LDGSTS.E [R11+0x7c00c], desc[UR48][R60.64], !P6 ;  /* 0x7c00c0003c0b7fae */ /* 0x000fe8000f121870 */
[----:B------:R-:W4:Y:S04]  /*15750*/  LDL.LU.64 R62, [R1+0xbf8] ;  /* 0x000bf800013e7983 */ /* 0x000f280000300a00 */
[----:B------:R-:W0:Y:S04]  /*15760*/  LDGDEPBAR ;  /* 0x00000000000079af */ /* 0x000e280000000000 */
[----:B------:R-:W2:Y:S04]  /*15770*/  LDL.LU.64 R60, [R1+0xbf0] ;  /* 0x000bf000013c7983 */ /* 0x000ea80000300a00 */
[----:B------:R-:W-:Y:S04]  /*15780*/  LDGSTS.E [R3+-0x14000], desc[UR48][R58.64], P4 ;  /* 0xec0000003a037fae */ /* 0x000fe8000a121870 */
[----:B------:R-:W-:Y:S04]  /*15790*/  LDGSTS.E [R3+-0x13c00], desc[UR48][R56.64], P4 ;  /* 0xec40000038037fae */ /* 0x000fe8000a121870 */
[----:B------:R-:W-:Y:S04]  /*157a0*/  LDGSTS.E [R3+-0x13800], desc[UR48][R54.64], P4 ;  /* 0xec80000036037fae */ /* 0x000fe8000a121870 */
[----:B------:R-:W3:Y:S04]  /*157b0*/  LDL.LU.64 R58, [R1+0xbe8] ;  /* 0x000be800013a7983 */ /* 0x000ee80000300a00 */
[----:B------:R-:W4:Y:S04]  /*157c0*/  LDL.LU.64 R56, [R1+0xbe0] ;  /* 0x000be00001387983 */ /* 0x000f280000300a00 */
        /* <DEDUP_REMOVED lines=9> */
[----:B------:R-:W3:Y:S04]  /*15860*/  LDL.LU.64 R46, [R1+0xbb8] ;  /* 0x000bb800012e7983 */ /* 0x000ee80000300a00 */
[----:B------:R-:W4:Y:S04]  /*15870*/  LDL.LU.64 R4, [R1+0xbb0] ;  /* 0x000bb00001047983 */ /* 0x000f280000300a00 */
[----:B----4-:R-:W-:Y:S04]  /*15880*/  LDGSTS.E [R5+-0x13f00], desc[UR48][R44.64], P4 ;  /* 0xec1000002c057fae */ /* 0x010fe8000a121870 */
[----:B------:R-:W-:Y:S04]  /*15890*/  LDGSTS.E [R5+-0x13b00], desc[UR48][R42.64], P4 ;  /* 0xec5000002a057fae */ /* 0x000fe8000a121870 */
[----:B------:R-:W-:Y:S04]  /*158a0*/  LDGSTS.E [R5+-0x13700], desc[UR48][R40.64], P4 ;  /* 0xec90000028057fae */ /* 0x000fe8000a121870 */
[----:B------:R-:W4:Y:S04]  /*158b0*/  LDL.LU.64 R44, [R1+0xba8] ;  /* 0x000ba800012c7983 */ /* 0x000f280000300a00 */
[----:B------:R-:W2:Y:S04]  /*158c0*/  LDL.LU.64 R42, [R1+0xba0] ;  /* 0x000ba000012a7983 */ /* 0x000ea80000300a00 */
[----:B------:R-:W3:Y:S04]  /*158d0*/  LDL.LU.64 R40, [R1+0xb98] ;  /* 0x000b980001287983 */ /* 0x000ee80000300a00 */
[----:B------:R-:W-:Y:S04]  /*158e0*/  LDGSTS.E [R5+-0x13300], desc[UR48][R38.64], P4 ;  /* 0xecd0000026057fae */ /* 0x000fe8000a121870 */
        /* <DEDUP_REMOVED lines=34> */
[----:B------:R-:W4:Y:S04]  /*15b10*/  LDL.LU.64 R246, [R1+0xb08] ;  /* 0x000b080001f67983 */ /* 0x000f280000300a00 */
[----:B------:R-:W-:Y:S04]  /*15b20*/  LDGSTS.E [R0+-0x12900], desc[UR48][R248.64], P4 ;  /* 0xed700000f8007fae */ /* 0x000fe8000a121870 */
[----:B------:R-:W-:Y:S04]  /*15b30*/  LDGSTS.E [R0+-0x12500], desc[UR48][R250.64], P4 ;  /* 0xedb00000fa007fae */ /* 0x000fe8000a121870 */
[----:B------:R1:W-:Y:S04]  /*15b40*/  LDGSTS.E [R0+-0x12100], desc[UR48][R6.64], P4 ;  /* 0xedf0000006007fae */ /* 0x0003e8000a121870 */
[----:B------:R-:W2:Y:S04]  /*15b50*/  LDL.LU.64 R248, [R1+0xb00] ;  /* 0x000b000001f87983 */ /* 0x000ea80000300a00 */
[----:B------:R-:W4:Y:S04]  /*15b60*/  LDL.LU.64 R250, [R1+0xaf8] ;  /* 0x000af80001fa7983 */ /* 0x000f280000300a00 */
[----:B------:R-:W3:Y:S04]  /*15b70*/  LDL.LU.64 R6, [R1+0xaf0] ;  /* 0x000af00001067983 */ /* 0x000ee80000300a00 */
[----:B------:R-:W0:Y:S01]  /*15b80*/  LDGDEPBAR ;  /* 0x00000000000079af */ /* 0x000e220000000000 */
[----:B------:R-:W-:Y:S01]  /*15b90*/  ISETP.GE.U32.AND P0, PT, R235, 0x7ffffec0, PT ;  /* 0x7ffffec0eb00780c */ /* 0x000fe20003f06070 */
[----:B------:R-:W-:-:S02]  /*15ba0*/  VIADD R235, R234, 0x100000 ;  /* 0x00100000eaeb7836 */ /* 0x000fc40000000000 */
[----:B------:R1:W-:Y:S04]  /*15bb0*/  STL.64 [R1+0xd00], R12 ;  /* 0x000d000c01007387 */ /* 0x0003e80000100a00 */
[----:B-1----:R-:W2:Y:S04]  /*15bc0*/  LDL.LU.64 R12, [R1+0x10] ;  /* 0x00001000010c7983 */ /* 0x002ea80000300a00 */
[----:B------:R1:W-:Y:S04]  /*15bd0*/  STL.64 [R1+0xcf8], R10 ;  /* 0x000cf80a01007387 */ /* 0x0003e80000100a00 */
[----:B-1----:R-:W4:Y:S04]  /*15be0*/  LDL.LU.64 R10, [R1+0x8] ;  /* 0x00000800010a7983 */ /* 0x002f280000300a00 */
[----:B------:R1:W-:Y:S04]  /*15bf0*/  STL.64 [R1+0xbf8], R2 ;  /* 0x000bf80201007387 */ /* 0x0003e80000100a00 */
[----:B-1----:R-:W4:Y:S04]  /*15c00*/  LDL.LU.64 R2, [R1] ;  /* 0x0000000001027983 */ /* 0x002f280000300a00 */
[----:B------:R1:W-:Y:S04]  /*15c10*/  STL.64 [R1+0xbf0], R4 ;  /* 0x000bf00401007387 */ /* 0x0003e80000100a00 */
[----:B-1----:R-:W4:Y:S01]  /*15c20*/  LDL.64 R4, [R1+0x4d0] ;  /* 0x0004d00001047983 */ /* 0x002f220000100a00 */
[----:B------:R-:W-:Y:S01]  /*15c30*/  BAR.SYNC.DEFER_BLOCKING 0x0 ;  /* 0x0000000000007b1d */ /* 0x000fe20000010000 */
[----:B------:R-:W-:Y:S01]  /*15c40*/  ISETP.GE.U32.AND P1, PT, R252, 0x7ffffebf, PT ;  /* 0x7ffffebffc00780c */ /* 0x000fe20003f26070 */
[----:B------:R-:W-:-:S04]  /*15c50*/  VIADD R252, R234, 0x100000 ;  /* 0x00100000eafc7836 */ /* 0x000fc80000000000 */
[----:B---3--:R1:W-:Y:S02]  /*15c60*/  STL.64 [R1+0xaf0], R6 ;  /* 0x000af00601007387 */ /* 0x0083e40000100a00 */
[----:B-1----:R-:W-:Y:S01]  /*15c70*/  IADD3 R6, R234, 0x100000, RZ ;  /* 0x00100000ea067810 */ /* 0x002fe20007ffe0ff */
[----:B------:R-:W1:Y:S01]  /*15c80*/  LDC R7, c[0x0][0x230] ;  /* 0x00008c00ff077b82 */ /* 0x000e620000000800 */
[----:B------:R-:W-:-:S04]  /*15c90*/  IMAD.WIDE R240, R8, 0x4, R240 ;  /* 0x0000000408f07825 */ /* 0x000fc800078e02f0 */
[----:B--2---:R-:W-:-:S05]  /*15ca0*/  IMAD.WIDE R12, R8, 0x4, R12 ;  /* 0x00000004080c7825 */ /* 0x004fca00078e020c */
[----:B------:R2:W-:Y:S01]  /*15cb0*/  STL.64 [R1+0x4c0], R12 ;  /* 0x0004c00c01007387 */ /* 0x0005e20000100a00 */
[----:B----4-:R-:W-:-:S03]  /*15cc0*/  IMAD.WIDE R10, R8, 0x4, R10 ;  /* 0x00000004080a7825 */ /* 0x010fc600078e020a */
[----:B------:R-:W-:Y:S01]  /*15cd0*/  @!PT LDS RZ, [RZ] ;  /* 0x00000000fffff984 */ /* 0x000fe20000000800 */
[----:B------:R-:W-:Y:S01]  /*15ce0*/  @!PT LDS RZ, [RZ] ;  /* 0x00000000fffff984 */ /* 0x000fe20000000800 */
[----:B------:R-:W-:Y:S01]  /*15cf0*/  @!PT LDS RZ, [RZ] ;  /* 0x00000000fffff984 */ /* 0x000fe20000000800 */
[----:B------:R3:W-:Y:S02]  /*15d00*/  LDGSTS.E [R235+-0x80000], desc[UR48][R4.64], !P0 ;  /* 0x8000000004eb7fae */ /* 0x0007e4000c121870 */
[----:B---3--:R-:W-:Y:S01]  /*15d10*/  IMAD.WIDE R4, R8, 0x4, R2 ;  /* 0x0000000408047825 */ /* 0x008fe200078e0202 */
[----:B------:R-:W-:-:S03]  /*15d20*/  IADD3 R235, R234, 0x100000, RZ ;  /* 0x00100000eaeb7810 */ /* 0x000fc60007ffe0ff */
[----:B------:R-:W-:-:S04]  /*15d30*/  IMAD.WIDE R2, R8, 0x4, R250 ;  /* 0x0000000408027825 */ /* 0x000fc800078e02fa */
[----:B------:R-:W-:-:S05]  /*15d40*/  VIADD R251, R234, 0x100000 ;  /* 0x00100000eafb7836 */ /* 0x000fca0000000000 */
[----:B------:R-:W-:Y:S04]  /*15d50*/  LDGSTS.E [R251+-0x7c000], desc[UR48][R12.64], !P0 ;  /* 0x840000000cfb7fae */ /* 0x000fe8000c121870 */
[----:B------:R3:W-:Y:S04]  /*15d60*/  LDGSTS.E [R6+-0x78000], desc[UR48][R10.64], !P0 ;  /* 0x880000000a067fae */ /* 0x0007e8000c121870 */
[----:B------:R4:W-:Y:S04]  /*15d70*/  LDGSTS.E [R252+-0x74000], desc[UR48][R4.64], !P0 ;  /* 0x8c00000004fc7fae */ /* 0x0009e8000c121870 */
[----:B--2---:R-:W2:Y:S01]  /*15d80*/  LDL.LU.64 R12, [R1+0xd00] ;  /* 0x000d0000010c7983 */ /* 0x004ea20000300a00 */
[----:B-1----:R-:W-:-:S03]  /*15d90*/  IADD3 R250, R7, -0x103, RZ ;  /* 0xfffffefd07fa7810 */ /* 0x002fc60007ffe0ff */
[----:B------:R1:W-:Y:S04]  /*15da0*/  STL.64 [R1+0x4b8], R10 ;  /* 0x0004b80a01007387 */ /* 0x0003e80000100a00 */
[----:B------:R4:W-:Y:S04]  /*15db0*/  STL.64 [R1+0x4b0], R4 ;  /* 0x0004b00401007387 */ /* 0x0009e80000100a00 */
[----:B------:R4:W-:Y:S04]  /*15dc0*/  LDGSTS.E [R235+-0x7fffc], desc[UR48][R2.64], !P1 ;  /* 0x8000400002eb7fae */ /* 0x0009e8000c921870 */
[----:B-1----:R-:W2:Y:S01]  /*15dd0*/  LDL.LU.64 R10, [R1+0xcf8] ;  /* 0x000cf800010a7983 */ /* 0x002ea20000300a00 */
[----:B---3--:R-:W-:Y:S01]  /*15de0*/  IMAD.WIDE R6, R8, 0x4, R246 ;  /* 0x0000000408067825 */ /* 0x008fe200078e02f6 */
[----:B------:R-:W-:-:S02]  /*15df0*/  ISETP.GE.U32.AND P0, PT, R250, 0x7ffffebe, PT ;  /* 0x7ffffebefa00780c */ /* 0x000fc40003f06070 */
[----:B------:R1:W-:Y:S01]  /*15e00*/  STL.64 [R1+0x4c8], R2 ;  /* 0x0004c80201007387 */ /* 0x0003e20000100a00 */
[----:B----4-:R-:W-:Y:S02]  /*15e10*/  IMAD.WIDE R4, R8, 0x4, R244 ;  /* 0x0000000408047825 */ /* 0x010fe400078e02f4 */
[----:B------:R-:W3:Y:S02]  /*15e20*/  LDC R245, c[0x0][0x230] ;  /* 0x00008c00fff57b82 */ /* 0x000ee40000000800 */
[C---:B------:R-:W-:Y:S02]  /*15e30*/  VIADD R250, R234.reuse, 0x100000 ;  /* 0x00100000eafa7836 */ /* 0x040fe40000000000 */
[----:B------:R-:W-:Y:S02]  /*15e40*/  VIADD R244, R234, 0x100000 ;  /* 0x00100000eaf47836 */ /* 0x000fe40000000000 */
[----:B-1----:R-:W-:Y:S02]  /*15e50*/  IMAD.WIDE R2, R8, 0x4, R248 ;  /* 0x0000000408027825 */ /* 0x002fe400078e02f8 */
[----:B------:R-:W1:Y:S02]  /*15e60*/  LDC R249, c[0x0][0x230] ;  /* 0x00008c00fff97b82 */ /* 0x000e640000000800 */
[----:B------:R-:W-:Y:S01]  /*15e70*/  IMAD.MOV.U32 R247, RZ, RZ, R3 ;  /* 0x000000fffff77224 */ /* 0x000fe200078e0003 */
[----:B------:R4:W-:Y:S01]  /*15e80*/  STL.64 [R1+0x758], R2 ;  /* 0x0007580201007387 */ /* 0x0009e20000100a00 */
[----:B------:R-:W-:-:S03]  /*15e90*/  MOV R246, R2 ;  /* 0x0000000200f67202 */ /* 0x000fc60000000f00 */
[----:B------:R1:W-:Y:S04]  /*15ea0*/  STL.64 [R1+0x750], R6 ;  /* 0x0007500601007387 */ /* 0x0003e80000100a00 */
[----:B------:R-:W-:Y:S01]  /*15eb0*/  LDGSTS.E [R252+-0x7bffc], desc[UR48][R246.64], !P1 ;  /* 0x84004000f6fc7fae */ /* 0x000fe2000c921870 */
[----:B----4-:R-:W-:-:S03]  /*15ec0*/  IMAD.WIDE R2, R8, 0x4, R242 ;  /* 0x0000000408027825 */ /* 0x010fc600078e02f2 */
[----:B------:R4:W-:Y:S01]  /*15ed0*/  LDGSTS.E [R251+-0x77ffc], desc[UR48][R6.64], !P1 ;  /* 0x8800400006fb7fae */ /* 0x0009e2000c921870 */
[----:B------:R-:W-:-:S03]  /*15ee0*/  IADD3 R243, R234, 0x100000, RZ ;  /* 0x00100000eaf37810 */ /* 0x000fc60007ffe0ff */
[----:B------:R3:W-:Y:S01]  /*15ef0*/  STL.64 [R1+0x748], R4 ;  /* 0x0007480401007387 */ /* 0x0007e20000100a00 */
[----:B-1----:R-:W-:-:S03]  /*15f00*/  IADD3 R242, R249, -0x104, RZ ;  /* 0xfffffefcf9f27810 */ /* 0x002fc60007ffe0ff */
[----:B------:R1:W-:Y:S01]  /*15f10*/  LDGSTS.E [R250+-0x73ffc], desc[UR48][R4.64], !P1 ;  /* 0x8c00400004fa7fae */ /* 0x0003e2000c921870 */
[----:B------:R-:W1:Y:S01]  /*15f20*/  LDC R249, c[0x0][0x230] ;  /* 0x00008c00fff97b82 */ /* 0x000e620000000800 */
[----:B------:R-:W-:Y:S01]  /*15f30*/  ISETP.GE.U32.AND P1, PT, R242, 0x7ffffebd, PT ;  /* 0x7ffffebdf200780c */ /* 0x000fe20003f26070 */
[----:B----4-:R-:W-:Y:S01]  /*15f40*/  IMAD.WIDE R6, R8, 0x4, R238 ;  /* 0x0000000408067825 */ /* 0x010fe200078e02ee */
[----:B------:R4:W-:Y:S03]  /*15f50*/  STL.64 [R1+0x498], R2 ;  /* 0x0004980201007387 */ /* 0x0009e60000100a00 */
[----:B------:R-:W-:Y:S01]  /*15f60*/  VIADD R242, R234, 0x100000 ;  /* 0x00100000eaf27836 */ /* 0x000fe20000000000 */
[----:B------:R4:W-:Y:S01]  /*15f70*/  LDGSTS.E [R235+-0x7fff8], desc[UR48][R2.64], !P0 ;  /* 0x8000800002eb7fae */ /* 0x0009e2000c121870 */
[----:B------:R-:W-:Y:S01]  /*15f80*/  IMAD.WIDE R238, R8, 0x4, R18 ;  /* 0x0000000408ee7825 */ /* 0x000fe200078e0212 */
[----:B---3--:R-:W-:-:S02]  /*15f90*/  IADD3 R19, R245, -0x122, RZ ;  /* 0xfffffedef5137810 */ /* 0x008fc40007ffe0ff */
[----:B------:R-:W-:Y:S01]  /*15fa0*/  LDGSTS.E [R244+-0x7bff8], desc[UR48][R240.64], !P0 ;  /* 0x84008000f0f47fae */ /* 0x000fe2000c121870 */
[----:B-1----:R-:W-:Y:S02]  /*15fb0*/  IMAD.WIDE R4, R8, 0x4, R236 ;  /* 0x0000000408047825 */ /* 0x002fe400078e02ec */
[----:B------:R-:W1:Y:S01]  /*15fc0*/  LDC R236, c[0x0][0x230] ;  /* 0x00008c00ffec7b82 */ /* 0x000e620000000800 */
[----:B------:R-:W-:Y:S01]  /*15fd0*/  STL.64 [R1+0x508], R240 ;  /* 0x000508f001007387 */ /* 0x000fe20000100a00 */
[----:B------:R-:W-:Y:S02]  /*15fe0*/  VIADD R18, R234, 0x100000 ;  /* 0x00100000ea127836 */ /* 0x000fe40000000000 */
[----:B----4-:R-:W-:Y:S01]  /*15ff0*/  IMAD.WIDE R2, R8, 0x4, R232 ;  /* 0x0000000408027825 */ /* 0x010fe200078e02e8 */
[----:B------:R3:W-:Y:S01]  /*16000*/  LDGSTS.E [R243+-0x77ff8], desc[UR48][R6.64], !P0 ;  /* 0x8800800006f37fae */ /* 0x0007e2000c121870 */
[----:B------:R-:W-:-:S03]  /*16010*/  IADD3 R232, R249, -0x121, RZ ;  /* 0xfffffedff9e87810 */ /* 0x000fc60007ffe0ff */
[----:B------:R3:W-:Y:S01]  /*16020*/  STL.64 [R1+0x500], R6 ;  /* 0x0005000601007387 */ /* 0x0007e20000100a00 */
[----:B------:R-:W-:-:S03]  /*16030*/  VIADD R233, R234, 0x100000 ;  /* 0x00100000eae97836 */ /* 0x000fc60000000000 */
[----:B------:R4:W-:Y:S01]  /*16040*/  LDGSTS.E [R242+-0x73ff8], desc[UR48][R4.64], !P0 ;  /* 0x8c00800004f27fae */ /* 0x0009e2000c121870 */
[----:B------:R-:W-:Y:S02]  /*16050*/  ISETP.GE.U32.AND P0, PT, R232, 0x7ffffea0, PT ;  /* 0x7ffffea0e800780c */ /* 0x000fe40003f06070 */
[----:B------:R-:W-:Y:S01]  /*16060*/  IADD3 R232, R234, 0x100000, RZ ;  /* 0x00100000eae87810 */ /* 0x000fe20007ffe0ff */
[----:B------:R4:W-:Y:S01]  /*16070*/  STL.64 [R1+0x4f8], R4 ;  /* 0x0004f80401007387 */ /* 0x0009e20000100a00 */
[----:B---3--:R-:W-:-:S03]  /*16080*/  IMAD.WIDE R6, R8, 0x4, R20 ;  /* 0x0000000408067825 */ /* 0x008fc600078e0214 */
[----:B------:R3:W-:Y:S01]  /*16090*/  STL.64 [R1+0x470], R2 ;  /* 0x0004700201007387 */ /* 0x0007e20000100a00 */
[C---:B------:R-:W-:Y:S01]  /*160a0*/  IADD3 R20, R234.reuse, 0x100000, RZ ;  /* 0x00100000ea147810 */ /* 0x040fe20007ffe0ff */
[----:B------:R-:W-:Y:S02]  /*160b0*/  VIADD R21, R234, 0x100000 ;  /* 0x00100000ea157836 */ /* 0x000fe40000000000 */
[----:B------:R3:W-:Y:S01]  /*160c0*/  LDGSTS.E [R235+-0x7fff4], desc[UR48][R2.64], !P1 ;  /* 0x8000c00002eb7fae */ /* 0x0007e2000c921870 */
[----:B----4-:R-:W-:-:S03]  /*160d0*/  IMAD.WIDE R4, R8, 0x4, R22 ;  /* 0x0000000408047825 */ /* 0x010fc600078e0216 */
[----:B------:R-:W-:Y:S01]  /*160e0*/  LDGSTS.E [R235+-0x7bff4], desc[UR48][R238.64], !P1 ;  /* 0x8400c000eeeb7fae */ /* 0x000fe2000c921870 */
[----:B------:R-:W4:Y:S03]  /*160f0*/  LDC R22, c[0x0][0x230] ;  /* 0x00008c00ff167b82 */ /* 0x000f260000000800 */
[----:B------:R1:W-:Y:S01]  /*16100*/  LDGSTS.E [R233+-0x77ff4], desc[UR48][R6.64], !P1 ;  /* 0x8800c00006e97fae */ /* 0x0003e2000c921870 */
[----:B---3--:R-:W-:-:S03]  /*16110*/  IMAD.WIDE R2, R8, 0x4, R24 ;  /* 0x0000000408027825 */ /* 0x008fc600078e0218 */
[----:B------:R-:W-:Y:S01]  /*16120*/  STL.64 [R1+0x4f0], R238 ;  /* 0x0004f0ee01007387 */ /* 0x000fe20000100a00 */
[----:B------:R-:W3:Y:S01]  /*16130*/  LDC R23, c[0x0][0x230] ;  /* 0x00008c00ff177b82 */ /* 0x000ee20000000800 */
[----:B------:R-:W-:Y:S02]  /*16140*/  IMAD.WIDE R24, R8, 0x4, R26 ;  /* 0x0000000408187825 */ /* 0x000fe400078e021a */
[----:B------:R1:W-:Y:S01]  /*16150*/  LDGSTS.E [R232+-0x73ff4], desc[UR48][R4.64], !P1 ;  /* 0x8c00c00004e87fae */ /* 0x0003e2000c921870 */
[----:B------:R-:W-:Y:S01]  /*16160*/  ISETP.GE.U32.AND P1, PT, R19, 0x7ffffe9f, PT ;  /* 0x7ffffe9f1300780c */ /* 0x000fe20003f26070 */
[----:B------:R-:W-:Y:S02]  /*16170*/  VIADD R19, R234, 0x100000 ;  /* 0x00100000ea137836 */ /* 0x000fe40000000000 */
[----:B------:R1:W-:Y:S01]  /*16180*/  STL.64 [R1+0x4e8], R6 ;  /* 0x0004e80601007387 */ /* 0x0003e20000100a00 */
[----:B------:R-:W2:Y:S03]  /*16190*/  LDC R26, c[0x0][0x230] ;  /* 0x00008c00ff1a7b82 */ /* 0x000ea60000000800 */
[----:B------:R1:W-:Y:S04]  /*161a0*/  STL.64 [R1+0x4e0], R4 ;  /* 0x0004e00401007387 */ /* 0x0003e80000100a00 */
[----:B------:R-:W-:Y:S01]  /*161b0*/  LDGSTS.E [R18+-0x70000], desc[UR48][R2.64], !P0 ;  /* 0x9000000002127fae */ /* 0x000fe2000c121870 */
[----:B-1----:R-:W-:-:S03]  /*161c0*/  IMAD.WIDE R6, R8, 0x4, R28 ;  /* 0x0000000408067825 */ /* 0x002fc600078e021c */
[----:B------:R1:W-:Y:S01]  /*161d0*/  LDGSTS.E [R21+-0x6c000], desc[UR48][R24.64], !P0 ;  /* 0x9400000018157fae */ /* 0x0003e2000c121870 */
[----:B------:R-:W-:-:S03]  /*161e0*/  IMAD.WIDE R4, R8, 0x4, R30 ;  /* 0x0000000408047825 */ /* 0x000fc600078e021e */
[----:B------:R4:W-:Y:S04]  /*161f0*/  LDGSTS.E [R20+-0x68000], desc[UR48][R6.64], !P0 ;  /* 0x9800000006147fae */ /* 0x0009e8000c121870 */
[----:B------:R4:W-:Y:S01]  /*16200*/  STL.64 [R1+0x490], R2 ;  /* 0x0004900201007387 */ /* 0x0009e20000100a00 */
[----:B-1----:R-:W-:-:S03]  /*16210*/  IADD3 R21, R236, -0x123, RZ ;  /* 0xfffffeddec157810 */ /* 0x002fc60007ffe0ff */
[----:B------:R1:W-:Y:S01]  /*16220*/  LDGSTS.E [R19+-0x64000], desc[UR48][R4.64], !P0 ;  /* 0x9c00000004137fae */ /* 0x0003e2000c121870 */
[----:B------:R-:W-:-:S03]  /*16230*/  ISETP.GE.U32.AND P0, PT, R21, 0x7ffffe9e, PT ;  /* 0x7ffffe9e1500780c */ /* 0x000fc60003f06070 */
[----:B------:R3:W-:Y:S01]  /*16240*/  STL.64 [R1+0x898], R24 ;  /* 0x0008981801007387 */ /* 0x0007e20000100a00 */
[----:B------:R-:W-:Y:S02]  /*16250*/  VIADD R21, R234, 0x100000 ;  /* 0x00100000ea157836 */ /* 0x000fe40000000000 */
[C---:B----4-:R-:W-:Y:S01]  /*16260*/  IMAD.WIDE R2, R8.reuse, 0x4, R32 ;  /* 0x0000000408027825 */ /* 0x050fe200078e0220 */
[----:B------:R4:W-:Y:S04]  /*16270*/  STL.64 [R1+0x890], R6 ;  /* 0x0008900601007387 */ /* 0x0009e80000100a00 */
[----:B------:R1:W-:Y:S01]  /*16280*/  STL.64 [R1+0x888], R4 ;  /* 0x0008880401007387 */ /* 0x0003e20000100a00 */
[----:B---3--:R-:W-:-:S03]  /*16290*/  IMAD.WIDE R24, R8, 0x4, R34 ;  /* 0x0000000408187825 */ /* 0x008fc600078e0222 */
[----:B------:R-:W-:Y:S01]  /*162a0*/  LDGSTS.E [R18+-0x6fffc], desc[UR48][R2.64], !P1 ;  /* 0x9000400002127fae */ /* 0x000fe2000c921870 */
[----:B------:R-:W3:Y:S01]  /*162b0*/  LDC R34, c[0x0][0x230] ;  /* 0x00008c00ff227b82 */ /* 0x000ee20000000800 */
[C---:B----4-:R-:W-:Y:S02]  /*162c0*/  IMAD.WIDE R6, R8.reuse, 0x4, R36 ;  /* 0x0000000408067825 */ /* 0x050fe400078e0224 */
[----:B------:R4:W-:Y:S02]  /*162d0*/  LDGSTS.E [R21+-0x6bffc], desc[UR48][R24.64], !P1 ;  /* 0x9400400018157fae */ /* 0x0009e4000c921870 */
[----:B-1----:R-:W-:Y:S02]  /*162e0*/  IMAD.WIDE R4, R8, 0x4, R38 ;  /* 0x0000000408047825 */ /* 0x002fe400078e0226 */
[----:B------:R1:W-:Y:S04]  /*162f0*/  LDGSTS.E [R20+-0x67ffc], desc[UR48][R6.64], !P1 ;  /* 0x9800400006147fae */ /* 0x0003e8000c921870 */
[----:B------:R1:W-:Y:S01]  /*16300*/  STL.64 [R1+0x458], R2 ;  /* 0x0004580201007387 */ /* 0x0003e20000100a00 */
[----:B----4-:R-:W-:-:S03]  /*16310*/  IADD3 R21, R22, -0x124, RZ ;  /* 0xfffffedc16157810 */ /* 0x010fc60007ffe0ff */
[----:B------:R4:W-:Y:S01]  /*16320*/  LDGSTS.E [R19+-0x63ffc], desc[UR48][R4.64], !P1 ;  /* 0x9c00400004137fae */ /* 0x0009e2000c921870 */
[----:B------:R-:W3:Y:S01]  /*16330*/  LDC R22, c[0x0][0x230] ;  /* 0x00008c00ff167b82 */ /* 0x000ee20000000800 */
[----:B------:R-:W-:Y:S02]  /*16340*/  ISETP.GE.U32.AND P1, PT, R21, 0x7ffffe9d, PT ;  /* 0x7ffffe9d1500780c */ /* 0x000fe40003f26070 */
[----:B------:R4:W-:Y:S01]  /*16350*/  STL.64 [R1+0x880], R24 ;  /* 0x0008801801007387 */ /* 0x0009e20000100a00 */
[----:B------:R-:W-:Y:S02]  /*16360*/  VIADD R21, R234, 0x100000 ;  /* 0x00100000ea157836 */ /* 0x000fe40000000000 */
[C---:B-1----:R-:W-:Y:S01]  /*16370*/  IMAD.WIDE R2, R8.reuse, 0x4, R40 ;  /* 0x0000000408027825 */ /* 0x042fe200078e0228 */
[----:B------:R1:W-:Y:S03]  /*16380*/  STL.64 [R1+0x878], R6 ;  /* 0x0008780601007387 */ /* 0x0003e60000100a00 */
[C---:B------:R-:W-:Y:S01]  /*16390*/  VIADD R33, R15.reuse, 0x100000 ;  /* 0x001000000f217836 */ /* 0x040fe20000000000 */
[----:B------:R-:W-:Y:S01]  /*163a0*/  LDGSTS.E [R18+-0x6fff8], desc[UR48][R2.64], !P0 ;  /* 0x9000800002127fae */ /* 0x000fe2000c121870 */
[C---:B------:R-:W-:Y:S01]  /*163b0*/  IADD3 R32, R15.reuse, 0x100000, RZ ;  /* 0x001000000f207810 */ /* 0x040fe20007ffe0ff */
[C---:B------:R-:W-:Y:S01]  /*163c0*/  VIADD R31, R15.reuse, 0x100000 ;  /* 0x001000000f1f7836 */ /* 0x040fe20000000000 */
[C---:B------:R-:W-:Y:S01]  /*163d0*/  IADD3 R30, R15.reuse, 0x100000, RZ ;  /* 0x001000000f1e7810 */ /* 0x040fe20007ffe0ff */
[C---:B----4-:R-:W-:Y:S01]  /*163e0*/  IMAD.WIDE R24, R8.reuse, 0x4, R42 ;  /* 0x0000000408187825 */ /* 0x050fe200078e022a */
[----:B------:R4:W-:Y:S01]  /*163f0*/  STL.64 [R1+0x870], R4 ;  /* 0x0008700401007387 */ /* 0x0009e20000100a00 */
[----:B------:R-:W2:Y:S02]  /*16400*/  LDC R40, c[0x0][0x230] ;  /* 0x00008c00ff287b82 */ /* 0x000ea40000000800 */
[C---:B-1----:R-:W-:Y:S01]  /*16410*/  IMAD.WIDE R6, R8.reuse, 0x4, R44 ;  /* 0x0000000408067825 */ /* 0x042fe200078e022c */
[----:B------:R1:W-:Y:S04]  /*16420*/  LDGSTS.E [R21+-0x6bff8], desc[UR48][R24.64], !P0 ;  /* 0x9400800018157fae */ /* 0x0003e8000c121870 */
[----:B------:R3:W-:Y:S01]  /*16430*/  LDGSTS.E [R20+-0x67ff8], desc[UR48][R6.64], !P0 ;  /* 0x9800800006147fae */ /* 0x0007e2000c121870 */
[C---:B------:R-:W-:Y:S01]  /*16440*/  IADD3 R39, R15.reuse, 0x100000, RZ ;  /* 0x001000000f277810 */ /* 0x040fe20007ffe0ff */
[C---:B------:R-:W-:Y:S01]  /*16450*/  VIADD R38, R15.reuse, 0x100000 ;  /* 0x001000000f267836 */ /* 0x040fe20000000000 */
[----:B------:R-:W-:Y:S01]  /*16460*/  IADD3 R37, R15, 0x100000, RZ ;  /* 0x001000000f257810 */ /* 0x000fe20007ffe0ff */
[----:B----4-:R-:W-:Y:S01]  /*16470*/  IMAD.WIDE R4, R8, 0x4, R46 ;  /* 0x0000000408047825 */ /* 0x010fe200078e022e */
[----:B------:R4:W-:Y:S01]  /*16480*/  STL.64 [R1+0x418], R2 ;  /* 0x0004180201007387 */ /* 0x0009e20000100a00 */
[----:B------:R-:W2:Y:S01]  /*16490*/  LDC R41, c[0x0][0x230] ;  /* 0x00008c00ff297b82 */ /* 0x000ea20000000800 */
[----:B-1----:R-:W-:-:S02]  /*164a0*/  IADD3 R21, R23, -0x105, RZ ;  /* 0xfffffefb17157810 */ /* 0x002fc40007ffe0ff */
[----:B------:R1:W-:Y:S02]  /*164b0*/  LDGSTS.E [R19+-0x63ff8], desc[UR48][R4.64], !P0 ;  /* 0x9c00800004137fae */ /* 0x0003e4000c121870 */
[----:B------:R-:W-:Y:S02]  /*164c0*/  ISETP.GE.U32.AND P0, PT, R21, 0x7ffffebc, PT ;  /* 0x7ffffebc1500780c */ /* 0x000fe40003f06070 */
[----:B------:R1:W-:Y:S01]  /*164d0*/  STL.64 [R1+0x868], R24 ;  /* 0x0008681801007387 */ /* 0x0003e20000100a00 */
[----:B------:R-:W2:Y:S01]  /*164e0*/  LDC R23, c[0x0][0x230] ;  /* 0x00008c00ff177b82 */ /* 0x000ea20000000800 */
[----:B------:R-:W-:Y:S02]  /*164f0*/  VIADD R21, R234, 0x100000 ;  /* 0x00100000ea157836 */ /* 0x000fe40000000000 */
[----:B----4-:R-:W-:Y:S01]  /*16500*/  IMAD.WIDE R2, R8, 0x4, R48 ;  /* 0x0000000408027825 */ /* 0x010fe200078e0230 */
[----:B------:R3:W-:Y:S04]  /*16510*/  STL.64 [R1+0x860], R6 ;  /* 0x0008600601007387 */ /* 0x0007e80000100a00 */
[----:B------:R4:W-:Y:S01]  /*16520*/  STL.64 [R1+0x858], R4 ;  /* 0x0008580401007387 */ /* 0x0009e20000100a00 */
[----:B------:R-:W-:Y:S01]  /*16530*/  VIADD R36, R14, 0x100000 ;  /* 0x001000000e247836 */ /* 0x000fe20000000000 */
[----:B------:R-:W2:Y:S01]  /*16540*/  LDC R42, c[0x0][0x230] ;  /* 0x00008c00ff2a7b82 */ /* 0x000ea20000000800 */
[C---:B-1----:R-:W-:Y:S01]  /*16550*/  IMAD.WIDE R24, R8.reuse, 0x4, R50 ;  /* 0x0000000408187825 */ /* 0x042fe200078e0232 */
[----:B------:R1:W-:Y:S03]  /*16560*/  LDGSTS.E [R18+-0x6fff4], desc[UR48][R2.64], !P1 ;  /* 0x9000c00002127fae */ /* 0x0003e6000c921870 */
[C---:B---3--:R-:W-:Y:S01]  /*16570*/  IMAD.WIDE R6, R8.reuse, 0x4, R52 ;  /* 0x0000000408067825 */ /* 0x048fe200078e0234 */
[----:B------:R3:W-:Y:S02]  /*16580*/  LDGSTS.E [R21+-0x6bff4], desc[UR48][R24.64], !P1 ;  /* 0x9400c00018157fae */ /* 0x0007e4000c921870 */
[----:B------:R-:W2:Y:S01]  /*16590*/  LDC R50, c[0x0][0x230] ;  /* 0x00008c00ff327b82 */ /* 0x000ea20000000800 */
[----:B----4-:R-:W-:Y:S01]  /*165a0*/  IMAD.WIDE R4, R8, 0x4, R54 ;  /* 0x0000000408047825 */ /* 0x010fe200078e0236 */
[----:B------:R4:W-:Y:S01]  /*165b0*/  LDGSTS.E [R20+-0x67ff4], desc[UR48][R6.64], !P1 ;  /* 0x9800c00006147fae */ /* 0x0009e2000c921870 */
[----:B-1----:R-:W-:-:S03]  /*165c0*/  IADD3 R18, R17, 0x100000, RZ ;  /* 0x0010000011127810 */ /* 0x002fc60007ffe0ff */
[----:B------:R1:W-:Y:S01]  /*165d0*/  STL.64 [R1+0x3a8], R2 ;  /* 0x0003a80201007387 */ /* 0x0003e20000100a00 */
[----:B---3--:R-:W-:-:S03]  /*165e0*/  VIADD R21, R22, 0xfffffefa ;  /* 0xfffffefa16157836 */ /* 0x008fc60000000000 */
[----:B------:R3:W-:Y:S01]  /*165f0*/  LDGSTS.E [R19+-0x63ff4], desc[UR48][R4.64], !P1 ;  /* 0x9c00c00004137fae */ /* 0x0007e2000c921870 */
[----:B------:R-:W2:Y:S01]  /*16600*/  LDC R22, c[0x0][0x230] ;  /* 0x00008c00ff167b82 */ /* 0x000ea20000000800 */
[----:B----4-:R-:W-:Y:S02]  /*16610*/  VIADD R20, R17, 0x100000 ;  /* 0x0010000011147836 */ /* 0x010fe40000000000 */
[----:B------:R4:W-:Y:S01]  /*16620*/  STL.64 [R1+0x850], R24 ;  /* 0x0008501801007387 */ /* 0x0009e20000100a00 */
[----:B------:R-:W-:Y:S01]  /*16630*/  ISETP.GE.U32.AND P1, PT, R21, 0x7ffffebb, PT ;  /* 0x7ffffebb1500780c */ /* 0x000fe20003f26070 */
[----:B-1----:R-:W-:Y:S01]  /*16640*/  IMAD.WIDE R2, R8, 0x4, R56 ;  /* 0x0000000408027825 */ /* 0x002fe200078e0238 */
[C---:B------:R-:W-:Y:S01]  /*16650*/  IADD3 R21, R17.reuse, 0x100000, RZ ;  /* 0x0010000011157810 */ /* 0x040fe20007ffe0ff */
[----:B------:R1:W-:Y:S01]  /*16660*/  STL.64 [R1+0x848], R6 ;  /* 0x0008480601007387 */ /* 0x0003e20000100a00 */
[----:B---3--:R-:W-:-:S03]  /*16670*/  IADD3 R19, R17, 0x100000, RZ ;  /* 0x0010000011137810 */ /* 0x008fc60007ffe0ff */
[----:B------:R-:W-:Y:S01]  /*16680*/  LDGSTS.E [R18+-0x80000], desc[UR48][R2.64], !P0 ;  /* 0x8000000002127fae */ /* 0x000fe2000c121870 */
[----:B----4-:R-:W-:-:S03]  /*16690*/  IMAD.WIDE R24, R8, 0x4, R58 ;  /* 0x0000000408187825 */ /* 0x010fc600078e023a */
[----:B------:R3:W-:Y:S01]  /*166a0*/  STL.64 [R1+0x840], R4 ;  /* 0x0008400401007387 */ /* 0x0007e20000100a00 */
[----:B------:R-:W4:Y:S01]  /*166b0*/  LDC R58, c[0x0][0x230] ;  /* 0x00008c00ff3a7b82 */ /* 0x000f220000000800 */
[C---:B-1----:R-:W-:Y:S02]  /*166c0*/  IMAD.WIDE R6, R8.reuse, 0x4, R60 ;  /* 0x0000000408067825 */ /* 0x042fe400078e023c */
[----:B------:R2:W-:Y:S04]  /*166d0*/  LDGSTS.E [R21+-0x7c000], desc[UR48][R24.64], !P0 ;  /* 0x8400000018157fae */ /* 0x0005e8000c121870 */
[----:B------:R1:W-:Y:S01]  /*166e0*/  LDGSTS.E [R20+-0x78000], desc[UR48][R6.64], !P0 ;  /* 0x8800000006147fae */ /* 0x0003e2000c121870 */
[----:B---3--:R-:W-:-:S03]  /*166f0*/  IMAD.WIDE R4, R8, 0x4, R62 ;  /* 0x0000000408047825 */ /* 0x008fc600078e023e */
[----:B------:R3:W-:Y:S01]  /*16700*/  STL.64 [R1+0x3a0], R2 ;  /* 0x0003a00201007387 */ /* 0x0007e20000100a00 */
[----:B--2---:R-:W-:-:S03]  /*16710*/  VIADD R21, R23, 0xfffffef9 ;  /* 0xfffffef917157836 */ /* 0x004fc60000000000 */
[----:B------:R2:W-:Y:S01]  /*16720*/  LDGSTS.E [R19+-0x74000], desc[UR48][R4.64], !P0 ;  /* 0x8c00000004137fae */ /* 0x0005e2000c121870 */
[----:B------:R-:W4:Y:S03]  /*16730*/  LDC R23, c[0x0][0x230] ;  /* 0x00008c00ff177b82 */ /* 0x000f260000000800 */
[----:B------:R1:W-:Y:S01]  /*16740*/  STL.64 [R1+0x430], R24 ;  /* 0x0004301801007387 */ /* 0x0003e20000100a00 */
[----:B------:R-:W-:Y:S01]  /*16750*/  ISETP.GE.U32.AND P0, PT, R21, 0x7ffffeba, PT ;  /* 0x7ffffeba1500780c */ /* 0x000fe20003f06070 */
[C---:B---3--:R-:W-:Y:S01]  /*16760*/  IMAD.WIDE R2, R8.reuse, 0x4, R64 ;  /* 0x0000000408027825 */ /* 0x048fe200078e0240 */
[----:B------:R-:W-:Y:S01]  /*16770*/  IADD3 R21, R17, 0x100000, RZ ;  /* 0x0010000011157810 */ /* 0x000fe20007ffe0ff */
[----:B------:R3:W-:Y:S04]  /*16780*/  STL.64 [R1+0x428], R6 ;  /* 0x0004280601007387 */ /* 0x0007e80000100a00 */
[----:B------:R2:W-:Y:S01]  /*16790*/  STL.64 [R1+0x420], R4 ;  /* 0x0004200401007387 */ /* 0x0005e20000100a00 */
[----:B-1----:R-:W-:-:S03]  /*167a0*/  IMAD.WIDE R24, R8, 0x4, R66 ;  /* 0x0000000408187825 */ /* 0x002fc600078e0242 */
[----:B------:R-:W-:Y:S01]  /*167b0*/  LDGSTS.E [R18+-0x7fffc], desc[UR48][R2.64], !P1 ;  /* 0x8000400002127fae */ /* 0x000fe2000c921870 */
[----:B------:R-:W-:-:S03]  /*167c0*/  VIADD R49, R14, 0x100000 ;  /* 0x001000000e317836 */ /* 0x000fc60000000000 */
[----:B------:R1:W-:Y:S01]  /*167d0*/  LDGSTS.E [R21+-0x7bffc], desc[UR48][R24.64], !P1 ;  /* 0x8400400018157fae */ /* 0x0003e2000c921870 */
[----:B---3--:R-:W-:Y:S01]  /*167e0*/  IMAD.WIDE R6, R8, 0x4, R68 ;  /* 0x0000000408067825 */ /* 0x008fe200078e0244 */
[----:B------:R-:W-:Y:S01]  /*167f0*/  IADD3 R48, R14, 0x100000, RZ ;  /* 0x001000000e307810 */ /* 0x000fe20007ffe0ff */
[----:B------:R-:W3:Y:S01]  /*16800*/  LDC R66, c[0x0][0x230] ;  /* 0x00008c00ff427b82 */ /* 0x000ee20000000800 */
[----:B------:R1:W-:Y:S01]  /*16810*/  STL.64 [R1+0x398], R2 ;  /* 0x0003980201007387 */ /* 0x0003e20000100a00 */
[----:B--2---:R-:W-:-:S03]  /*16820*/  IMAD.WIDE R4, R8, 0x4, R70 ;  /* 0x0000000408047825 */ /* 0x004fc600078e0246 */
[----:B------:R2:W-:Y:S01]  /*16830*/  LDGSTS.E [R20+-0x77ffc], desc[UR48][R6.64], !P1 ;  /* 0x8800400006147fae */ /* 0x0005e2000c921870 */
[----:B-1----:R-:W-:-:S03]  /*16840*/  VIADD R21, R22, 0xfffffef8 ;  /* 0xfffffef816157836 */ /* 0x002fc60000000000 */
[----:B------:R1:W-:Y:S01]  /*16850*/  LDGSTS.E [R19+-0x73ffc], desc[UR48][R4.64], !P1 ;  /* 0x8c00400004137fae */ /* 0x0003e2000c921870 */
[----:B------:R-:W3:Y:S01]  /*16860*/  LDC R22, c[0x0][0x230] ;  /* 0x00008c00ff167b82 */ /* 0x000ee20000000800 */
[----:B------:R-:W-:Y:S02]  /*16870*/  IMAD.WIDE R2, R8, 0x4, R72 ;  /* 0x0000000408027825 */ /* 0x000fe400078e0248 */
[----:B------:R2:W-:Y:S01]  /*16880*/  STL.64 [R1+0x400], R24 ;  /* 0x0004001801007387 */ /* 0x0005e20000100a00 */
[----:B------:R-:W-:Y:S02]  /*16890*/  ISETP.GE.U32.AND P1, PT, R21, 0x7ffffeb9, PT ;  /* 0x7ffffeb91500780c */ /* 0x000fe40003f26070 */
[----:B------:R-:W-:Y:S01]  /*168a0*/  IADD3 R21, R17, 0x100000, RZ ;  /* 0x0010000011157810 */ /* 0x000fe20007ffe0ff */
[----:B------:R4:W-:Y:S01]  /*168b0*/  STL.64 [R1+0x3f8], R6 ;  /* 0x0003f80601007387 */ /* 0x0009e20000100a00 */
[C---:B------:R-:W-:Y:S01]  /*168c0*/  VIADD R47, R14.reuse, 0x100000 ;  /* 0x001000000e2f7836 */ /* 0x040fe20000000000 */
[----:B------:R-:W-:-:S02]  /*168d0*/  IADD3 R46, R14, 0x100000, RZ ;  /* 0x001000000e2e7810 */ /* 0x000fc40007ffe0ff */
[C---:B------:R-:W-:Y:S01]  /*168e0*/  IADD3 R57, R14.reuse, 0x100000, RZ ;  /* 0x001000000e397810 */ /* 0x040fe20007ffe0ff */
[----:B------:R-:W-:Y:S01]  /*168f0*/  LDGSTS.E [R18+-0x7fff8], desc[UR48][R2.64], !P0 ;  /* 0x8000800002127fae */ /* 0x000fe2000c121870 */
[C---:B------:R-:W-:Y:S01]  /*16900*/  VIADD R56, R14.reuse, 0x100000 ;  /* 0x001000000e387836 */ /* 0x040fe20000000000 */
[----:B------:R-:W-:Y:S01]  /*16910*/  IADD3 R55, R14, 0x100000, RZ ;  /* 0x001000000e377810 */ /* 0x000fe20007ffe0ff */
[----:B--2---:R-:W-:Y:S01]  /*16920*/  IMAD.WIDE R24, R8, 0x4, R74 ;  /* 0x0000000408187825 */ /* 0x004fe200078e024a */
[----:B------:R1:W-:Y:S03]  /*16930*/  STL.64 [R1+0x3f0], R4 ;  /* 0x0003f00401007387 */ /* 0x0003e60000100a00 */
[----:B------:R-:W-:Y:S01]  /*16940*/  VIADD R54, R14, 0x100000 ;  /* 0x001000000e367836 */ /* 0x000fe20000000000 */
[----:B------:R2:W-:Y:S01]  /*16950*/  LDGSTS.E [R21+-0x7bff8], desc[UR48][R24.64], !P0 ;  /* 0x8400800018157fae */ /* 0x0005e2000c121870 */
[----:B----4-:R-:W-:-:S04]  /*16960*/  IMAD.WIDE R6, R8, 0x4, R76 ;  /* 0x0000000408067825 */ /* 0x010fc800078e024c */
[C---:B------:R-:W-:Y:S01]  /*16970*/  VIADD R65, R14.reuse, 0x100000 ;  /* 0x001000000e417836 */ /* 0x040fe20000000000 */
[----:B------:R4:W-:Y:S01]  /*16980*/  LDGSTS.E [R20+-0x77ff8], desc[UR48][R6.64], !P0 ;  /* 0x8800800006147fae */ /* 0x0009e2000c121870 */
[----:B------:R-:W-:Y:S01]  /*16990*/  IADD3 R64, R14, 0x100000, RZ ;  /* 0x001000000e407810 */ /* 0x000fe20007ffe0ff */
[----:B-1----:R-:W-:-:S04]  /*169a0*/  IMAD.WIDE R4, R8, 0x4, R78 ;  /* 0x0000000408047825 */ /* 0x002fc800078e024e */
[C---:B------:R-:W-:Y:S01]  /*169b0*/  VIADD R63, R14.reuse, 0x100000 ;  /* 0x001000000e3f7836 */ /* 0x040fe20000000000 */
[----:B------:R1:W-:Y:S01]  /*169c0*/  STL.64 [R1+0x390], R2 ;  /* 0x0003900201007387 */ /* 0x0003e20000100a00 */
[----:B--2---:R-:W-:Y:S01]  /*169d0*/  VIADD R21, R23, 0xfffffedb ;  /* 0xfffffedb17157836 */ /* 0x004fe20000000000 */
[C---:B------:R-:W-:Y:S01]  /*169e0*/  IADD3 R62, R14.reuse, 0x100000, RZ ;  /* 0x001000000e3e7810 */ /* 0x040fe20007ffe0ff */
[----:B------:R-:W2:Y:S01]  /*169f0*/  LDC R23, c[0x0][0x230] ;  /* 0x00008c00ff177b82 */ /* 0x000ea20000000800 */
[----:B------:R3:W-:Y:S02]  /*16a00*/  LDGSTS.E [R19+-0x73ff8], desc[UR48][R4.64], !P0 ;  /* 0x8c00800004137fae */ /* 0x0007e4000c121870 */
[----:B------:R-:W-:Y:S02]  /*16a10*/  ISETP.GE.U32.AND P0, PT, R21, 0x7ffffe9c, PT ;  /* 0x7ffffe9c1500780c */ /* 0x000fe40003f06070 */
[----:B------:R4:W-:Y:S01]  /*16a20*/  STL.64 [R1+0x3e0], R24 ;  /* 0x0003e01801007387 */ /* 0x0009e20000100a00 */
[----:B------:R-:W-:Y:S01]  /*16a30*/  IADD3 R21, R17, 0x100000, RZ ;  /* 0x0010000011157810 */ /* 0x000fe20007ffe0ff */
[C---:B------:R-:W-:Y:S01]  /*16a40*/  VIADD R70, R14.reuse, 0x100000 ;  /* 0x001000000e467836 */ /* 0x040fe20000000000 */
[----:B------:R-:W-:Y:S01]  /*16a50*/  IADD3 R71, R14, 0x100000, RZ ;  /* 0x001000000e477810 */ /* 0x000fe20007ffe0ff */
[----:B-1----:R-:W-:Y:S01]  /*16a60*/  IMAD.WIDE R2, R8, 0x4, R80 ;  /* 0x0000000408027825 */ /* 0x002fe200078e0250 */
[----:B------:R1:W-:Y:S01]  /*16a70*/  STL.64 [R1+0x3d8], R6 ;  /* 0x0003d80601007387 */ /* 0x0003e20000100a00 */
[----:B------:R-:W-:Y:S01]  /*16a80*/  IADD3 R69, R14, 0x100000, RZ ;  /* 0x001000000e457810 */ /* 0x000fe20007ffe0ff */
[----:B------:R-:W2:Y:S02]  /*16a90*/  LDC R72, c[0x0][0x230] ;  /* 0x00008c00ff487b82 */ /* 0x000ea40000000800 */
[----:B------:R3:W-:Y:S01]  /*16aa0*/  STL.64 [R1+0x3d0], R4 ;  /* 0x0003d00401007387 */ /* 0x0007e20000100a00 */
[----:B----4-:R-:W-:-:S03]  /*16ab0*/  IMAD.WIDE R24, R8, 0x4, R82 ;  /* 0x0000000408187825 */ /* 0x010fc600078e0252 */
[----:B------:R-:W-:Y:S02]  /*16ac0*/  LDGSTS.E [R18+-0x7fff4], desc[UR48][R2.64], !P1 ;  /* 0x8000c00002127fae */ /* 0x000fe4000c921870 */
[----:B------:R-:W4:Y:S01]  /*16ad0*/  LDC R73, c[0x0][0x230] ;  /* 0x00008c00ff497b82 */ /* 0x000f220000000800 */
[C---:B-1----:R-:W-:Y:S01]  /*16ae0*/  IMAD.WIDE R6, R8.reuse, 0x4, R84 ;  /* 0x0000000408067825 */ /* 0x042fe200078e0254 */
[----:B------:R1:W-:Y:S03]  /*16af0*/  LDGSTS.E [R21+-0x7bff4], desc[UR48][R24.64], !P1 ;  /* 0x8400c00018157fae */ /* 0x0003e6000c921870 */
[----:B---3--:R-:W-:Y:S01]  /*16b00*/  IMAD.WIDE R4, R8, 0x4, R86 ;  /* 0x0000000408047825 */ /* 0x008fe200078e0256 */
[----:B------:R3:W-:Y:S02]  /*16b10*/  LDGSTS.E [R20+-0x77ff4], desc[UR48][R6.64], !P1 ;  /* 0x8800c00006147fae */ /* 0x0007e4000c921870 */
[----:B------:R-:W4:Y:S02]  /*16b20*/  LDC R80, c[0x0][0x230] ;  /* 0x00008c00ff507b82 */ /* 0x000f240000000800 */
[----:B------:R3:W-:Y:S01]  /*16b30*/  STL.64 [R1+0x370], R2 ;  /* 0x0003700201007387 */ /* 0x0007e20000100a00 */
[----:B-1----:R-:W-:-:S03]  /*16b40*/  VIADD R21, R22, 0xfffffeda ;  /* 0xfffffeda16157836 */ /* 0x002fc60000000000 */
[----:B------:R1:W-:Y:S02]  /*16b50*/  LDGSTS.E [R19+-0x73ff4], desc[UR48][R4.64], !P1 ;  /* 0x8c00c00004137fae */ /* 0x0003e4000c921870 */
[----:B------:R-:W4:Y:S02]  /*16b60*/  LDC R22, c[0x0][0x230] ;  /* 0x00008c00ff167b82 */ /* 0x000f240000000800 */
[----:B------:R1:W-:Y:S01]  /*16b70*/  STL.64 [R1+0x3c0], R24 ;  /* 0x0003c01801007387 */ /* 0x0003e20000100a00 */
[----:B------:R-:W-:Y:S01]  /*16b80*/  ISETP.GE.U32.AND P1, PT, R21, 0x7ffffe9b, PT ;  /* 0x7ffffe9b1500780c */ /* 0x000fe20003f26070 */
[----:B---3--:R-:W-:Y:S01]  /*16b90*/  IMAD.WIDE R2, R8, 0x4, R88 ;  /* 0x0000000408027825 */ /* 0x008fe200078e0258 */
[----:B------:R-:W-:Y:S01]  /*16ba0*/  IADD3 R21, R17, 0x100000, RZ ;  /* 0x0010000011157810 */ /* 0x000fe20007ffe0ff */
[----:B------:R3:W-:Y:S02]  /*16bb0*/  STL.64 [R1+0x3b8], R6 ;  /* 0x0003b80601007387 */ /* 0x0007e40000100a00 */
[----:B------:R-:W-:-:S02]  /*16bc0*/  VIADD R68, R13, 0x100000 ;  /* 0x001000000d447836 */ /* 0x000fc40000000000 */
[C---:B------:R-:W-:Y:S01]  /*16bd0*/  VIADD R79, R13.reuse, 0x100000 ;  /* 0x001000000d4f7836 */ /* 0x040fe20000000000 */
[----:B------:R-:W-:Y:S01]  /*16be0*/  LDGSTS.E [R18+-0x70000], desc[UR48][R2.64], !P0 ;  /* 0x9000000002127fae */ /* 0x000fe2000c121870 */
[----:B------:R-:W-:Y:S01]  /*16bf0*/  IADD3 R78, R13, 0x100000, RZ ;  /* 0x001000000d4e7810 */ /* 0x000fe20007ffe0ff */
[----:B-1----:R-:W-:-:S04]  /*16c00*/  IMAD.WIDE R24, R8, 0x4, R90 ;  /* 0x0000000408187825 */ /* 0x002fc800078e025a */
[C---:B------:R-:W-:Y:S01]  /*16c10*/  VIADD R77, R13.reuse, 0x100000 ;  /* 0x001000000d4d7836 */ /* 0x040fe20000000000 */
[----:B------:R1:W-:Y:S01]  /*16c20*/  STL.64 [R1+0x3b0], R4 ;  /* 0x0003b00401007387 */ /* 0x0003e20000100a00 */
[C---:B---3--:R-:W-:Y:S01]  /*16c30*/  IMAD.WIDE R6, R8.reuse, 0x4, R92 ;  /* 0x0000000408067825 */ /* 0x048fe200078e025c */
[----:B------:R-:W-:Y:S01]  /*16c40*/  IADD3 R76, R13, 0x100000, RZ ;  /* 0x001000000d4c7810 */ /* 0x000fe20007ffe0ff */
[----:B------:R-:W3:Y:S01]  /*16c50*/  LDC R88, c[0x0][0x230] ;  /* 0x00008c00ff587b82 */ /* 0x000ee20000000800 */
[----:B------:R2:W-:Y:S04]  /*16c60*/  LDGSTS.E [R21+-0x6c000], desc[UR48][R24.64], !P0 ;  /* 0x9400000018157fae */ /* 0x0005e8000c121870 */
[----:B------:R4:W-:Y:S01]  /*16c70*/  LDGSTS.E [R20+-0x68000], desc[UR48][R6.64], !P0 ;  /* 0x9800000006147fae */ /* 0x0009e2000c121870 */
[----:B-1----:R-:W-:-:S03]  /*16c80*/  IMAD.WIDE R4, R8, 0x4, R94 ;  /* 0x0000000408047825 */ /* 0x002fc600078e025e */
[----:B------:R1:W-:Y:S01]  /*16c90*/  STL.64 [R1+0x320], R2 ;  /* 0x0003200201007387 */ /* 0x0003e20000100a00 */
[----:B--2---:R-:W-:-:S03]  /*16ca0*/  VIADD R21, R23, 0xfffffed9 ;  /* 0xfffffed917157836 */ /* 0x004fc60000000000 */
[----:B------:R2:W-:Y:S01]  /*16cb0*/  LDGSTS.E [R19+-0x64000], desc[UR48][R4.64], !P0 ;  /* 0x9c00000004137fae */ /* 0x0005e2000c121870 */
[----:B------:R-:W3:Y:S03]  /*16cc0*/  LDC R23, c[0x0][0x230] ;  /* 0x00008c00ff177b82 */ /* 0x000ee60000000800 */
[----:B------:R4:W-:Y:S01]  /*16cd0*/  STL.64 [R1+0x838], R24 ;  /* 0x0008381801007387 */ /* 0x0009e20000100a00 */
[----:B------:R-:W-:Y:S02]  /*16ce0*/  ISETP.GE.U32.AND P0, PT, R21, 0x7ffffe9a, PT ;  /* 0x7ffffe9a1500780c */ /* 0x000fe40003f06070 */
[----:B------:R-:W-:Y:S01]  /*16cf0*/  IADD3 R21, R17, 0x100000, RZ ;  /* 0x0010000011157810 */ /* 0x000fe20007ffe0ff */
[C---:B-1----:R-:W-:Y:S01]  /*16d00*/  IMAD.WIDE R2, R8.reuse, 0x4, R96 ;  /* 0x0000000408027825 */ /* 0x042fe200078e0260 */
[----:B------:R1:W-:Y:S01]  /*16d10*/  STL.64 [R1+0x830], R6 ;  /* 0x0008300601007387 */ /* 0x0003e20000100a00 */
[----:B------:R-:W3:Y:S03]  /*16d20*/  LDC R96, c[0x0][0x230] ;  /* 0x00008c00ff607b82 */ /* 0x000ee60000000800 */
[----:B------:R2:W-:Y:S01]  /*16d30*/  STL.64 [R1+0x828], R4 ;  /* 0x0008280401007387 */ /* 0x0005e20000100a00 */
[----:B----4-:R-:W-:-:S03]  /*16d40*/  IMAD.WIDE R24, R8, 0x4, R98 ;  /* 0x0000000408187825 */ /* 0x010fc600078e0262 */
[----:B------:R-:W-:Y:S01]  /*16d50*/  LDGSTS.E [R18+-0x6fffc], desc[UR48][R2.64], !P1 ;  /* 0x9000400002127fae */ /* 0x000fe2000c921870 */
[----:B-1----:R-:W-:-:S03]  /*16d60*/  IMAD.WIDE R6, R8, 0x4, R100 ;  /* 0x0000000408067825 */ /* 0x002fc600078e0264 */
[----:B------:R1:W-:Y:S01]  /*16d70*/  LDGSTS.E [R21+-0x6bffc], desc[UR48][R24.64], !P1 ;  /* 0x9400400018157fae */ /* 0x0003e2000c921870 */
[----:B--2---:R-:W-:-:S03]  /*16d80*/  IMAD.WIDE R4, R8, 0x4, R102 ;  /* 0x0000000408047825 */ /* 0x004fc600078e0266 */
[----:B------:R2:W-:Y:S04]  /*16d90*/  LDGSTS.E [R20+-0x67ffc], desc[UR48][R6.64], !P1 ;  /* 0x9800400006147fae */ /* 0x0005e8000c921870 */
[----:B------:R4:W-:Y:S01]  /*16da0*/  STL.64 [R1+0x318], R2 ;  /* 0x0003180201007387 */ /* 0x0009e20000100a00 */
[----:B-1----:R-:W-:-:S03]  /*16db0*/  VIADD R21, R22, 0xfffffed8 ;  /* 0xfffffed816157836 */ /* 0x002fc60000000000 */
[----:B------:R1:W-:Y:S01]  /*16dc0*/  LDGSTS.E [R19+-0x63ffc], desc[UR48][R4.64], !P1 ;  /* 0x9c00400004137fae */ /* 0x0003e2000c921870 */
[----:B------:R-:W3:Y:S03]  /*16dd0*/  LDC R22, c[0x0][0x230] ;  /* 0x00008c00ff167b82 */ /* 0x000ee60000000800 */
[----:B------:R2:W-:Y:S01]  /*16de0*/  STL.64 [R1+0x820], R24 ;  /* 0x0008201801007387 */ /* 0x0005e20000100a00 */
[----:B------:R-:W-:Y:S01]  /*16df0*/  ISETP.GE.U32.AND P1, PT, R21, 0x7ffffe99, PT ;  /* 0x7ffffe991500780c */ /* 0x000fe20003f26070 */
[C---:B----4-:R-:W-:Y:S01]  /*16e00*/  IMAD.WIDE R2, R8.reuse, 0x4, R104 ;  /* 0x0000000408027825 */ /* 0x050fe200078e0268 */
[----:B------:R-:W-:Y:S01]  /*16e10*/  IADD3 R21, R17, 0x100000, RZ ;  /* 0x0010000011157810 */ /* 0x000fe20007ffe0ff */
[----:B------:R4:W-:Y:S01]  /*16e20*/  STL.64 [R1+0x818], R6 ;  /* 0x0008180601007387 */ /* 0x0009e20000100a00 */
[----:B------:R-:W3:Y:S03]  /*16e30*/  LDC R104, c[0x0][0x230] ;  /* 0x00008c00ff687b82 */ /* 0x000ee60000000800 */
[----:B------:R-:W-:Y:S01]  /*16e40*/  LDGSTS.E [R18+-0x6fff8], desc[UR48][R2.64], !P0 ;  /* 0x9000800002127fae */ /* 0x000fe2000c121870 */
[----:B--2---:R-:W-:-:S03]  /*16e50*/  IMAD.WIDE R24, R8, 0x4, R106 ;  /* 0x0000000408187825 */ /* 0x004fc600078e026a */
[----:B------:R1:W-:Y:S01]  /*16e60*/  STL.64 [R1+0x810], R4 ;  /* 0x0008100401007387 */ /* 0x0003e20000100a00 */
[----:B----4-:R-:W-:-:S03]  /*16e70*/  IMAD.WIDE R6, R8, 0x4, R108 ;  /* 0x0000000408067825 */ /* 0x010fc600078e026c */
[----:B------:R3:W-:Y:S04]  /*16e80*/  LDGSTS.E [R21+-0x6bff8], desc[UR48][R24.64], !P0 ;  /* 0x9400800018157fae */ /* 0x0007e8000c121870 */
[----:B------:R2:W-:Y:S01]  /*16e90*/  LDGSTS.E [R20+-0x67ff8], desc[UR48][R6.64], !P0 ;  /* 0x9800800006147fae */ /* 0x0005e2000c121870 */
[----:B-1----:R-:W-:-:S03]  /*16ea0*/  IMAD.WIDE R4, R8, 0x4, R110 ;  /* 0x0000000408047825 */ /* 0x002fc600078e026e */
[----:B------:R1:W-:Y:S01]  /*16eb0*/  STL.64 [R1+0x310], R2 ;  /* 0x0003100201007387 */ /* 0x0003e20000100a00 */
[----:B---3--:R-:W-:-:S03]  /*16ec0*/  VIADD R21, R23, 0xfffffef7 ;  /* 0xfffffef717157836 */ /* 0x008fc60000000000 */
[----:B------:R3:W-:Y:S01]  /*16ed0*/  LDGSTS.E [R19+-0x63ff8], desc[UR48][R4.64], !P0 ;  /* 0x9c00800004137fae */ /* 0x0007e2000c121870 */
[----:B------:R-:W4:Y:S03]  /*16ee0*/  LDC R23, c[0x0][0x230] ;  /* 0x00008c00ff177b82 */ /* 0x000f260000000800 */
[----:B------:R2:W-:Y:S01]  /*16ef0*/  STL.64 [R1+0x808], R24 ;  /* 0x0008081801007387 */ /* 0x0005e20000100a00 */
[----:B------:R-:W-:Y:S01]  /*16f00*/  ISETP.GE.U32.AND P0, PT, R21, 0x7ffffeb8, PT ;  /* 0x7ffffeb81500780c */ /* 0x000fe20003f06070 */
[C---:B-1----:R-:W-:Y:S01]  /*16f10*/  IMAD.WIDE R2, R8.reuse, 0x4, R112 ;  /* 0x0000000408027825 */ /* 0x042fe200078e0270 */
[----:B------:R-:W-:Y:S01]  /*16f20*/  IADD3 R21, R17, 0x100000, RZ ;  /* 0x0010000011157810 */ /* 0x000fe20007ffe0ff */
[----:B------:R1:W-:Y:S01]  /*16f30*/  STL.64 [R1+0x800], R6 ;  /* 0x0008000601007387 */ /* 0x0003e20000100a00 */
[----:B------:R-:W4:Y:S03]  /*16f40*/  LDC R112, c[0x0][0x230] ;  /* 0x00008c00ff707b82 */ /* 0x000f260000000800 */
[----:B------:R3:W-:Y:S01]  /*16f50*/  STL.64 [R1+0x7f8], R4 ;  /* 0x0007f80401007387 */ /* 0x0007e20000100a00 */
[----:B--2---:R-:W-:-:S03]  /*16f60*/  IMAD.WIDE R24, R8, 0x4, R114 ;  /* 0x0000000408187825 */ /* 0x004fc600078e0272 */
[----:B------:R2:W-:Y:S01]  /*16f70*/  LDGSTS.E [R18+-0x6fff4], desc[UR48][R2.64], !P1 ;  /* 0x9000c00002127fae */ /* 0x0005e2000c921870 */
[----:B-1----:R-:W-:-:S03]  /*16f80*/  IMAD.WIDE R6, R8, 0x4, R116 ;  /* 0x0000000408067825 */ /* 0x002fc600078e0274 */
[----:B------:R1:W-:Y:S01]  /*16f90*/  LDGSTS.E [R21+-0x6bff4], desc[UR48][R24.64], !P1 ;  /* 0x9400c00018157fae */ /* 0x0003e2000c921870 */
[----:B---3--:R-:W-:-:S03]  /*16fa0*/  IMAD.WIDE R4, R8, 0x4, R118 ;  /* 0x0000000408047825 */ /* 0x008fc600078e0276 */
[----:B------:R3:W-:Y:S01]  /*16fb0*/  LDGSTS.E [R20+-0x67ff4], desc[UR48][R6.64], !P1 ;  /* 0x9800c00006147fae */ /* 0x0007e2000c921870 */
[----:B--2---:R-:W-:-:S03]  /*16fc0*/  VIADD R18, R16, 0x100000 ;  /* 0x0010000010127836 */ /* 0x004fc60000000000 */
[----:B------:R2:W-:Y:S01]  /*16fd0*/  STL.64 [R1+0x308], R2 ;  /* 0x0003080201007387 */ /* 0x0005e20000100a00 */
[----:B-1----:R-:W-:-:S03]  /*16fe0*/  IADD3 R21, R22, -0x10a, RZ ;  /* 0xfffffef616157810 */ /* 0x002fc60007ffe0ff */
[----:B------:R1:W-:Y:S01]  /*16ff0*/  LDGSTS.E [R19+-0x63ff4], desc[UR48][R4.64], !P1 ;  /* 0x9c00c00004137fae */ /* 0x0003e2000c921870 */
[----:B------:R-:W4:Y:S01]  /*17000*/  LDC R22, c[0x0][0x230] ;  /* 0x00008c00ff167b82 */ /* 0x000f220000000800 */
[----:B------:R-:W-:Y:S02]  /*17010*/  ISETP.GE.U32.AND P1, PT, R21, 0x7ffffeb7, PT ;  /* 0x7ffffeb71500780c */ /* 0x000fe40003f26070 */
[----:B------:R1:W-:Y:S01]  /*17020*/  STL.64 [R1+0x7f0], R24 ;  /* 0x0007f01801007387 */ /* 0x0003e20000100a00 */
[C---:B------:R-:W-:Y:S01]  /*17030*/  VIADD R21, R16.reuse, 0x100000 ;  /* 0x0010000010157836 */ /* 0x040fe20000000000 */
[----:B---3--:R-:W-:Y:S01]  /*17040*/  IADD3 R20, R16, 0x100000, RZ ;  /* 0x0010000010147810 */ /* 0x008fe20007ffe0ff */
[----:B--2---:R-:W-:Y:S01]  /*17050*/  IMAD.WIDE R2, R8, 0x4, R120 ;  /* 0x0000000408027825 */ /* 0x004fe200078e0278 */
[----:B------:R2:W-:Y:S01]  /*17060*/  STL.64 [R1+0x7e8], R6 ;  /* 0x0007e80601007387 */ /* 0x0005e20000100a00 */
[----:B------:R-:W3:Y:S03]  /*17070*/  LDC R120, c[0x0][0x230] ;  /* 0x00008c00ff787b82 */ /* 0x000ee60000000800 */
[----:B------:R-:W-:Y:S01]  /*17080*/  LDGSTS.E [R18+-0x80000], desc[UR48][R2.64], !P0 ;  /* 0x8000000002127fae */ /* 0x000fe2000c121870 */
[----:B-1----:R-:W-:-:S02]  /*17090*/  VIADD R19, R16, 0x100000 ;  /* 0x0010000010137836 */ /* 0x002fc40000000000 */
[C---:B------:R-:W-:Y:S01]  /*170a0*/  IMAD.WIDE R24, R8.reuse, 0x4, R122 ;  /* 0x0000000408187825 */ /* 0x040fe200078e027a */
[----:B------:R1:W-:Y:S03]  /*170b0*/  STL.64 [R1+0x7e0], R4 ;  /* 0x0007e00401007387 */ /* 0x0003e60000100a00 */
[C---:B--2---:R-:W-:Y:S01]  /*170c0*/  IMAD.WIDE R6, R8.reuse, 0x4, R124 ;  /* 0x0000000408067825 */ /* 0x044fe200078e027c */
[----:B------:R4:W-:Y:S04]  /*170d0*/  LDGSTS.E [R21+-0x7c000], desc[UR48][R24.64], !P0 ;  /* 0x8400000018157fae */ /* 0x0009e8000c121870 */
[----:B------:R2:W-:Y:S01]  /*170e0*/  LDGSTS.E [R20+-0x78000], desc[UR48][R6.64], !P0 ;  /* 0x8800000006147fae */ /* 0x0005e2000c121870 */
[----:B-1----:R-:W-:-:S03]  /*170f0*/  IMAD.WIDE R4, R8, 0x4, R126 ;  /* 0x0000000408047825 */ /* 0x002fc600078e027e */
        /* <DEDUP_REMOVED lines=8> */
[----:B------:R1:W-:Y:S01]  /*17180*/  STL.64 [R1+0x380], R6 ;  /* 0x0003800601007387 */ /* 0x0003e20000100a00 */
[----:B------:R-:W3:Y:S03]  /*17190*/  LDC R128, c[0x0][0x230] ;  /* 0x00008c00ff807b82 */ /* 0x000ee60000000800 */
[----:B------:R4:W-:Y:S01]  /*171a0*/  STL.64 [R1+0x378], R4 ;  /* 0x0003780401007387 */ /* 0x0009e20000100a00 */
[----:B--2---:R-:W-:-:S03]  /*171b0*/  IMAD.WIDE R24, R8, 0x4, R130 ;  /* 0x0000000408187825 */ /* 0x004fc600078e0282 */
[----:B------:R-:W-:Y:S01]  /*171c0*/  LDGSTS.E [R18+-0x7fffc], desc[UR48][R2.64], !P1 ;  /* 0x8000400002127fae */ /* 0x000fe2000c921870 */
[----:B-1----:R-:W-:-:S03]  /*171d0*/  IMAD.WIDE R6, R8, 0x4, R132 ;  /* 0x0000000408067825 */ /* 0x002fc600078e0284 */
[----:B------:R1:W-:Y:S01]  /*171e0*/  LDGSTS.E [R21+-0x7bffc], desc[UR48][R24.64], !P1 ;  /* 0x8400400018157fae */ /* 0x0003e2000c921870 */
[----:B----4-:R-:W-:-:S03]  /*171f0*/  IMAD.WIDE R4, R8, 0x4, R134 ;  /* 0x0000000408047825 */ /* 0x010fc600078e0286 */
[----:B------:R2:W-:Y:S04]  /*17200*/  LDGSTS.E [R20+-0x77ffc], desc[UR48][R6.64], !P1 ;  /* 0x8800400006147fae */ /* 0x0005e8000c921870 */
[----:B------:R4:W-:Y:S01]  /*17210*/  STL.64 [R1+0x2c0], R2 ;  /* 0x0002c00201007387 */ /* 0x0009e20000100a00 */
[----:B-1----:R-:W-:-:S03]  /*17220*/  IADD3 R21, R22, -0x10c, RZ ;  /* 0xfffffef416157810 */ /* 0x002fc60007ffe0ff */
[----:B------:R1:W-:Y:S01]  /*17230*/  LDGSTS.E [R19+-0x73ffc], desc[UR48][R4.64], !P1 ;  /* 0x8c00400004137fae */ /* 0x0003e2000c921870 */
[----:B------:R-:W3:Y:S01]  /*17240*/  LDC R22, c[0x0][0x230] ;  /* 0x00008c00ff167b82 */ /* 0x000ee20000000800 */
[----:B------:R-:W-:Y:S02]  /*17250*/  ISETP.GE.U32.AND P1, PT, R21, 0x7ffffeb5, PT ;  /* 0x7ffffeb51500780c */ /* 0x000fe40003f26070 */
[----:B------:R2:W-:Y:S01]  /*17260*/  STL.64 [R1+0x368], R24 ;  /* 0x0003681801007387 */ /* 0x0005e20000100a00 */
[----:B------:R-:W-:Y:S02]  /*17270*/  VIADD R21, R16, 0x100000 ;  /* 0x0010000010157836 */ /* 0x000fe40000000000 */
[C---:B----4-:R-:W-:Y:S01]  /*17280*/  IMAD.WIDE R2, R8.reuse, 0x4, R136 ;  /* 0x0000000408027825 */ /* 0x050fe200078e0288 */
        /* <DEDUP_REMOVED lines=10> */
[----:B---3--:R-:W-:-:S03]  /*17330*/  IADD3 R21, R23, -0x129, RZ ;  /* 0xfffffed717157810 */ /* 0x008fc60007ffe0ff */
[----:B------:R3:W-:Y:S01]  /*17340*/  LDGSTS.E [R19+-0x73ff8], desc[UR48][R4.64], !P0 ;  /* 0x8c00800004137fae */ /* 0x0007e2000c121870 */
[----:B------:R-:W4:Y:S01]  /*17350*/  LDC R23, c[0x0][0x230] ;  /* 0x00008c00ff177b82 */ /* 0x000f220000000800 */
[----:B------:R-:W-:Y:S02]  /*17360*/  ISETP.GE.U32.AND P0, PT, R21, 0x7ffffe98, PT ;  /* 0x7ffffe981500780c */ /* 0x000fe40003f06070 */
[----:B------:R2:W-:Y:S01]  /*17370*/  STL.64 [R1+0x350], R24 ;  /* 0x0003501801007387 */ /* 0x0005e20000100a00 */
[----:B------:R-:W-:Y:S02]  /*17380*/  VIADD R21, R16, 0x100000 ;  /* 0x0010000010157836 */ /* 0x000fe40000000000 */
[C---:B-1----:R-:W-:Y:S01]  /*17390*/  IMAD.WIDE R2, R8.reuse, 0x4, R144 ;  /* 0x0000000408027825 */ /* 0x042fe200078e0290 */
[----:B------:R1:W-:Y:S01]  /*173a0*/  STL.64 [R1+0x348], R6 ;  /* 0x0003480601007387 */ /* 0x0003e20000100a00 */
[----:B------:R-:W4:Y:S03]  /*173b0*/  LDC R144, c[0x0][0x230] ;  /* 0x00008c00ff907b82 */ /* 0x000f260000000800 */
[----:B------:R3:W-:Y:S01]  /*173c0*/  STL.64 [R1+0x340], R4 ;  /* 0x0003400401007387 */ /* 0x0007e20000100a00 */
[----:B--2---:R-:W-:-:S03]  /*173d0*/  IMAD.WIDE R24, R8, 0x4, R146 ;  /* 0x0000000408187825 */ /* 0x004fc600078e0292 */
[----:B------:R-:W-:Y:S01]  /*173e0*/  LDGSTS.E [R18+-0x7fff4], desc[UR48][R2.64], !P1 ;  /* 0x8000c00002127fae */ /* 0x000fe2000c921870 */
[----:B-1----:R-:W-:-:S03]  /*173f0*/  IMAD.WIDE R6, R8, 0x4, R148 ;  /* 0x0000000408067825 */ /* 0x002fc600078e0294 */
[----:B------:R1:W-:Y:S01]  /*17400*/  LDGSTS.E [R21+-0x7bff4], desc[UR48][R24.64], !P1 ;  /* 0x8400c00018157fae */ /* 0x0003e2000c921870 */
[----:B---3--:R-:W-:-:S03]  /*17410*/  IMAD.WIDE R4, R8, 0x4, R150 ;  /* 0x0000000408047825 */ /* 0x008fc600078e0296 */
[----:B------:R2:W-:Y:S04]  /*17420*/  LDGSTS.E [R20+-0x77ff4], desc[UR48][R6.64], !P1 ;  /* 0x8800c00006147fae */ /* 0x0005e8000c921870 */
[----:B------:R3:W-:Y:S01]  /*17430*/  STL.64 [R1+0x238], R2 ;  /* 0x0002380201007387 */ /* 0x0007e20000100a00 */
[----:B-1----:R-:W-:-:S03]  /*17440*/  IADD3 R21, R22, -0x12a, RZ ;  /* 0xfffffed616157810 */ /* 0x002fc60007ffe0ff */
[----:B------:R1:W-:Y:S01]  /*17450*/  LDGSTS.E [R19+-0x73ff4], desc[UR48][R4.64], !P1 ;  /* 0x8c00c00004137fae */ /* 0x0003e2000c921870 */
[----:B------:R-:W4:Y:S01]  /*17460*/  LDC R22, c[0x0][0x230] ;  /* 0x00008c00ff167b82 */ /* 0x000f220000000800 */
[----:B------:R-:W-:Y:S02]  /*17470*/  ISETP.GE.U32.AND P1, PT, R21, 0x7ffffe97, PT ;  /* 0x7ffffe971500780c */ /* 0x000fe40003f26070 */
[----:B------:R2:W-:Y:S01]  /*17480*/  STL.64 [R1+0x338], R24 ;  /* 0x0003381801007387 */ /* 0x0005e20000100a00 */
[----:B------:R-:W-:Y:S02]  /*17490*/  VIADD R21, R16, 0x100000 ;  /* 0x0010000010157836 */ /* 0x000fe40000000000 */
[C---:B---3--:R-:W-:Y:S01]  /*174a0*/  IMAD.WIDE R2, R8.reuse, 0x4, R152 ;  /* 0x0000000408027825 */ /* 0x048fe200078e0298 */
[----:B------:R3:W-:Y:S01]  /*174b0*/  STL.64 [R1+0x330], R6 ;  /* 0x0003300601007387 */ /* 0x0007e20000100a00 */
[----:B------:R-:W4:Y:S03]  /*174c0*/  LDC R152, c[0x0][0x230] ;  /* 0x00008c00ff987b82 */ /* 0x000f260000000800 */
[----:B------:R-:W-:Y:S01]  /*174d0*/  LDGSTS.E [R18+-0x70000], desc[UR48][R2.64], !P0 ;  /* 0x9000000002127fae */ /* 0x000fe2000c121870 */
[----:B--2---:R-:W-:-:S03]  /*174e0*/  IMAD.WIDE R24, R8, 0x4, R154 ;  /* 0x0000000408187825 */ /* 0x004fc600078e029a */
[----:B------:R1:W-:Y:S01]  /*174f0*/  STL.64 [R1+0x328], R4 ;  /* 0x0003280401007387 */ /* 0x0003e20000100a00 */
[----:B---3--:R-:W-:-:S03]  /*17500*/  IMAD.WIDE R6, R8, 0x4, R156 ;  /* 0x0000000408067825 */ /* 0x008fc600078e029c */
[----:B------:R4:W-:Y:S04]  /*17510*/  LDGSTS.E [R21+-0x6c000], desc[UR48][R24.64], !P0 ;  /* 0x9400000018157fae */ /* 0x0009e8000c121870 */
[----:B------:R2:W-:Y:S01]  /*17520*/  LDGSTS.E [R20+-0x68000], desc[UR48][R6.64], !P0 ;  /* 0x9800000006147fae */ /* 0x0005e2000c121870 */
[----:B-1----:R-:W-:-:S03]  /*17530*/  IMAD.WIDE R4, R8, 0x4, R158 ;  /* 0x0000000408047825 */ /* 0x002fc600078e029e */
[----:B------:R1:W-:Y:S01]  /*17540*/  STL.64 [R1+0x200], R2 ;  /* 0x0002000201007387 */ /* 0x0003e20000100a00 */
[----:B----4-:R-:W-:-:S03]  /*17550*/  IADD3 R21, R23, -0x12b, RZ ;  /* 0xfffffed517157810 */ /* 0x010fc60007ffe0ff */
        /* <DEDUP_REMOVED lines=49> */
[----:B--2---:R-:W-:-:S03]  /*17870*/  IADD3 R18, R15, 0x100000, RZ ;  /* 0x001000000f127810 */ /* 0x004fc60007ffe0ff */
[----:B------:R2:W-:Y:S01]  /*17880*/  STL.64 [R1+0x1b8], R2 ;  /* 0x0001b80201007387 */ /* 0x0005e20000100a00 */
[----:B-1----:R-:W-:-:S03]  /*17890*/  VIADD R21, R22, 0xfffffef2 ;  /* 0xfffffef216157836 */ /* 0x002fc60000000000 */
[----:B------:R1:W-:Y:S01]  /*178a0*/  LDGSTS.E [R19+-0x63ff4], desc[UR48][R4.64], !P1 ;  /* 0x9c00c00004137fae */ /* 0x0003e2000c921870 */
[----:B------:R-:W4:Y:S01]  /*178b0*/  LDC R22, c[0x0][0x230] ;  /* 0x00008c00ff167b82 */ /* 0x000f220000000800 */
[----:B---3--:R-:W-:Y:S02]  /*178c0*/  VIADD R20, R15, 0x100000 ;  /* 0x001000000f147836 */ /* 0x008fe40000000000 */
[----:B------:R3:W-:Y:S01]  /*178d0*/  STL.64 [R1+0xbe8], R16 ;  /* 0x000be81001007387 */ /* 0x0007e20000100a00 */
[----:B------:R-:W-:Y:S01]  /*178e0*/  ISETP.GE.U32.AND P1, PT, R21, 0x7ffffeb3, PT ;  /* 0x7ffffeb31500780c */ /* 0x000fe20003f26070 */
[----:B--2---:R-:W-:Y:S01]  /*178f0*/  IMAD.WIDE R2, R8, 0x4, R184 ;  /* 0x0000000408027825 */ /* 0x004fe200078e02b8 */
[C---:B------:R-:W-:Y:S01]  /*17900*/  IADD3 R21, R15.reuse, 0x100000, RZ ;  /* 0x001000000f157810 */ /* 0x040fe20007ffe0ff */
[----:B------:R-:W-:Y:S01]  /*17910*/  STL.64 [R1+0x790], R24 ;  /* 0x0007901801007387 */ /* 0x000fe20000100a00 */
[----:B------:R-:W2:Y:S01]  /*17920*/  LDC R184, c[0x0][0x230] ;  /* 0x00008c00ffb87b82 */ /* 0x000ea20000000800 */
[----:B-1----:R-:W-:-:S02]  /*17930*/  IADD3 R19, R15, 0x100000, RZ ;  /* 0x001000000f137810 */ /* 0x002fc40007ffe0ff */
[----:B------:R1:W-:Y:S01]  /*17940*/  STL.64 [R1+0x788], R6 ;  /* 0x0007880601007387 */ /* 0x0003e20000100a00 */
[----:B---3--:R-:W-:-:S03]  /*17950*/  IMAD.WIDE R16, R8, 0x4, R186 ;  /* 0x0000000408107825 */ /* 0x008fc600078e02ba */
[----:B------:R-:W-:Y:S04]  /*17960*/  LDGSTS.E [R18+-0x80000], desc[UR48][R2.64], !P0 ;  /* 0x8000000002127fae */ /* 0x000fe8000c121870 */
[----:B------:R3:W-:Y:S01]  /*17970*/  STL.64 [R1+0x780], R4 ;  /* 0x0007800401007387 */ /* 0x0007e20000100a00 */
[----:B-1----:R-:W-:-:S03]  /*17980*/  IMAD.WIDE R6, R8, 0x4, R188 ;  /* 0x0000000408067825 */ /* 0x002fc600078e02bc */
[----:B------:R4:W-:Y:S04]  /*17990*/  LDGSTS.E [R21+-0x7c000], desc[UR48][R16.64], !P0 ;  /* 0x8400000010157fae */ /* 0x0009e8000c121870 */
[----:B------:R1:W-:Y:S01]  /*179a0*/  LDGSTS.E [R20+-0x78000], desc[UR48][R6.64], !P0 ;  /* 0x8800000006147fae */ /* 0x0003e2000c121870 */
[----:B---3--:R-:W-:-:S03]  /*179b0*/  IMAD.WIDE R4, R8, 0x4, R190 ;  /* 0x0000000408047825 */ /* 0x008fc600078e02be */
[----:B------:R3:W-:Y:S01]  /*179c0*/  STL.64 [R1+0x190], R2 ;  /* 0x0001900201007387 */ /* 0x0007e20000100a00 */
[----:B----4-:R-:W-:-:S03]  /*179d0*/  VIADD R21, R23, 0xfffffef1 ;  /* 0xfffffef117157836 */ /* 0x010fc60000000000 */
[----:B------:R4:W-:Y:S01]  /*179e0*/  LDGSTS.E [R19+-0x74000], desc[UR48][R4.64], !P0 ;  /* 0x8c00000004137fae */ /* 0x0009e2000c121870 */
[----:B------:R-:W2:Y:S03]  /*179f0*/  LDC R23, c[0x0][0x230] ;  /* 0x00008c00ff177b82 */ /* 0x000ea60000000800 */
[----:B------:R1:W-:Y:S01]  /*17a00*/  STL.64 [R1+0x1c0], R16 ;  /* 0x0001c01001007387 */ /* 0x0003e20000100a00 */
[----:B------:R-:W-:Y:S01]  /*17a10*/  ISETP.GE.U32.AND P0, PT, R21, 0x7ffffeb2, PT ;  /* 0x7ffffeb21500780c */ /* 0x000fe20003f06070 */
[C---:B---3--:R-:W-:Y:S01]  /*17a20*/  IMAD.WIDE R2, R8.reuse, 0x4, R192 ;  /* 0x0000000408027825 */ /* 0x048fe200078e02c0 */
[C---:B------:R-:W-:Y:S01]  /*17a30*/  IADD3 R21, R15.reuse, 0x100000, RZ ;  /* 0x001000000f157810 */ /* 0x040fe20007ffe0ff */
[----:B------:R3:W-:Y:S01]  /*17a40*/  STL.64 [R1+0x198], R6 ;  /* 0x0001980601007387 */ /* 0x0007e20000100a00 */
[C---:B------:R-:W-:Y:S01]  /*17a50*/  IADD3 R25, R15.reuse, 0x100000, RZ ;  /* 0x001000000f197810 */ /* 0x040fe20007ffe0ff */
[----:B------:R-:W-:Y:S01]  /*17a60*/  VIADD R24, R15, 0x100000 ;  /* 0x001000000f187836 */ /* 0x000fe20000000000 */
[----:B------:R-:W2:Y:S01]  /*17a70*/  LDC R192, c[0x0][0x230] ;  /* 0x00008c00ffc07b82 */ /* 0x000ea20000000800 */
[----:B------:R4:W-:Y:S01]  /*17a80*/  STL.64 [R1+0x170], R4 ;  /* 0x0001700401007387 */ /* 0x0009e20000100a00 */
[----:B-1----:R-:W-:-:S03]  /*17a90*/  IMAD.WIDE R16, R8, 0x4, R194 ;  /* 0x0000000408107825 */ /* 0x002fc600078e02c2 */
[----:B------:R-:W-:Y:S01]  /*17aa0*/  LDGSTS.E [R18+-0x7fffc], desc[UR48][R2.64], !P1 ;  /* 0x8000400002127fae */ /* 0x000fe2000c921870 */
[----:B---3--:R-:W-:-:S03]  /*17ab0*/  IMAD.WIDE R6, R8, 0x4, R196 ;  /* 0x0000000408067825 */ /* 0x008fc600078e02c4 */
[----:B------:R1:W-:Y:S01]  /*17ac0*/  LDGSTS.E [R21+-0x7bffc], desc[UR48][R16.64], !P1 ;  /* 0x8400400010157fae */ /* 0x0003e2000c921870 */
[----:B----4-:R-:W-:-:S03]  /*17ad0*/  IMAD.WIDE R4, R8, 0x4, R198 ;  /* 0x0000000408047825 */ /* 0x010fc600078e02c6 */
[----:B------:R3:W-:Y:S04]  /*17ae0*/  LDGSTS.E [R20+-0x77ffc], desc[UR48][R6.64], !P1 ;  /* 0x8800400006147fae */ /* 0x0007e8000c921870 */
[----:B------:R4:W-:Y:S01]  /*17af0*/  STL.64 [R1+0x168], R2 ;  /* 0x0001680201007387 */ /* 0x0009e20000100a00 */
[----:B-1----:R-:W-:-:S03]  /*17b00*/  VIADD R21, R22, 0xfffffef0 ;  /* 0xfffffef016157836 */ /* 0x002fc60000000000 */
[----:B------:R1:W-:Y:S01]  /*17b10*/  LDGSTS.E [R19+-0x73ffc], desc[UR48][R4.64], !P1 ;  /* 0x8c00400004137fae */ /* 0x0003e2000c921870 */
[----:B------:R-:W2:Y:S03]  /*17b20*/  LDC R22, c[0x0][0x230] ;  /* 0x00008c00ff167b82 */ /* 0x000ea60000000800 */
[----:B------:R3:W-:Y:S01]  /*17b30*/  STL.64 [R1+0x158], R16 ;  /* 0x0001581001007387 */ /* 0x0007e20000100a00 */
[----:B------:R-:W-:Y:S01]  /*17b40*/  ISETP.GE.U32.AND P1, PT, R21, 0x7ffffeb1, PT ;  /* 0x7ffffeb11500780c */ /* 0x000fe20003f26070 */
[C---:B----4-:R-:W-:Y:S01]  /*17b50*/  IMAD.WIDE R2, R8.reuse, 0x4, R200 ;  /* 0x0000000408027825 */ /* 0x050fe200078e02c8 */
[----:B------:R-:W-:Y:S01]  /*17b60*/  IADD3 R21, R15, 0x100000, RZ ;  /* 0x001000000f157810 */ /* 0x000fe20007ffe0ff */
[----:B------:R4:W-:Y:S01]  /*17b70*/  STL.64 [R1+0x150], R6 ;  /* 0x0001500601007387 */ /* 0x0009e20000100a00 */
[----:B------:R-:W2:Y:S03]  /*17b80*/  LDC R200, c[0x0][0x230] ;  /* 0x00008c00ffc87b82 */ /* 0x000ea60000000800 */
[----:B------:R1:W-:Y:S01]  /*17b90*/  STL.64 [R1+0x140], R4 ;  /* 0x0001400401007387 */ /* 0x0003e20000100a00 */
[----:B---3--:R-:W-:-:S03]  /*17ba0*/  IMAD.WIDE R16, R8, 0x4, R202 ;  /* 0x0000000408107825 */ /* 0x008fc600078e02ca */
[----:B------:R-:W-:Y:S01]  /*17bb0*/  LDGSTS.E [R18+-0x7fff8], desc[UR48][R2.64], !P0 ;  /* 0x8000800002127fae */ /* 0x000fe2000c121870 */
[----:B----4-:R-:W-:-:S03]  /*17bc0*/  IMAD.WIDE R6, R8, 0x4, R204 ;  /* 0x0000000408067825 */ /* 0x010fc600078e02cc */
[----:B------:R2:W-:Y:S01]  /*17bd0*/  LDGSTS.E [R21+-0x7bff8], desc[UR48][R16.64], !P0 ;  /* 0x8400800010157fae */ /* 0x0005e2000c121870 */
[----:B-1----:R-:W-:-:S03]  /*17be0*/  IMAD.WIDE R4, R8, 0x4, R206 ;  /* 0x0000000408047825 */ /* 0x002fc600078e02ce */
[----:B------:R1:W-:Y:S04]  /*17bf0*/  LDGSTS.E [R20+-0x77ff8], desc[UR48][R6.64], !P0 ;  /* 0x8800800006147fae */ /* 0x0003e8000c121870 */
[----:B------:R3:W-:Y:S01]  /*17c00*/  LDGSTS.E [R19+-0x73ff8], desc[UR48][R4.64], !P0 ;  /* 0x8c00800004137fae */ /* 0x0007e2000c121870 */
[----:B--2---:R-:W-:-:S03]  /*17c10*/  VIADD R21, R23, 0xfffffed3 ;  /* 0xfffffed317157836 */ /* 0x004fc60000000000 */
[----:B------:R2:W-:Y:S01]  /*17c20*/  STL.64 [R1+0x138], R2 ;  /* 0x0001380201007387 */ /* 0x0005e20000100a00 */
[----:B------:R-:W4:Y:S01]  /*17c30*/  LDC R23, c[0x0][0x230] ;  /* 0x00008c00ff177b82 */ /* 0x000f220000000800 */
[----:B------:R-:W-:Y:S02]  /*17c40*/  ISETP.GE.U32.AND P0, PT, R21, 0x7ffffe94, PT ;  /* 0x7ffffe941500780c */ /* 0x000fe40003f06070 */
[----:B------:R1:W-:Y:S01]  /*17c50*/  STL.64 [R1+0x128], R16 ;  /* 0x0001281001007387 */ /* 0x0003e20000100a00 */
[----:B------:R-:W-:-:S03]  /*17c60*/  IADD3 R21, R15, 0x100000, RZ ;  /* 0x001000000f157810 */ /* 0x000fc60007ffe0ff */
[----:B------:R3:W-:Y:S01]  /*17c70*/  STL.64 [R1+0x120], R6 ;  /* 0x0001200601007387 */ /* 0x0007e20000100a00 */
[----:B--2---:R-:W-:-:S03]  /*17c80*/  IMAD.WIDE R2, R8, 0x4, R208 ;  /* 0x0000000408027825 */ /* 0x004fc600078e02d0 */
[----:B------:R2:W-:Y:S01]  /*17c90*/  STL.64 [R1+0x118], R4 ;  /* 0x0001180401007387 */ /* 0x0005e20000100a00 */
[----:B------:R-:W4:Y:S01]  /*17ca0*/  LDC R208, c[0x0][0x230] ;  /* 0x00008c00ffd07b82 */ /* 0x000f220000000800 */
[C---:B-1----:R-:W-:Y:S02]  /*17cb0*/  IMAD.WIDE R16, R8.reuse, 0x4, R210 ;  /* 0x0000000408107825 */ /* 0x042fe400078e02d2 */
[----:B------:R1:W-:Y:S02]  /*17cc0*/  STL.64 [R1+0x108], R2 ;  /* 0x0001080201007387 */ /* 0x0003e40000100a00 */
[C---:B---3--:R-:W-:Y:S02]  /*17cd0*/  IMAD.WIDE R6, R8.reuse, 0x4, R212 ;  /* 0x0000000408067825 */ /* 0x048fe400078e02d4 */
[----:B------:R1:W-:Y:S02]  /*17ce0*/  LDGSTS.E [R18+-0x7fff4], desc[UR48][R2.64], !P1 ;  /* 0x8000c00002127fae */ /* 0x0003e4000c921870 */
[----:B--2---:R-:W-:-:S02]  /*17cf0*/  IMAD.WIDE R4, R8, 0x4, R214 ;  /* 0x0000000408047825 */ /* 0x004fc400078e02d6 */
[----:B------:R2:W-:Y:S04]  /*17d00*/  STL.64 [R1+0x100], R16 ;  /* 0x0001001001007387 */ /* 0x0005e80000100a00 */
[----:B------:R3:W-:Y:S01]  /*17d10*/  LDGSTS.E [R21+-0x7bff4], desc[UR48][R16.64], !P1 ;  /* 0x8400c00010157fae */ /* 0x0007e2000c921870 */
[----:B-1----:R-:W-:-:S03]  /*17d20*/  IMAD.WIDE R2, R8, 0x4, R216 ;  /* 0x0000000408027825 */ /* 0x002fc600078e02d8 */
[----:B------:R1:W-:Y:S01]  /*17d30*/  STL.64 [R1+0xf8], R6 ;  /* 0x0000f80601007387 */ /* 0x0003e20000100a00 */
[----:B------:R-:W4:Y:S03]  /*17d40*/  LDC R216, c[0x0][0x230] ;  /* 0x00008c00ffd87b82 */ /* 0x000f260000000800 */
[----:B------:R1:W-:Y:S01]  /*17d50*/  STL.64 [R1+0xe8], R4 ;  /* 0x0000e80401007387 */ /* 0x0003e20000100a00 */
[----:B---3--:R-:W-:-:S03]  /*17d60*/  VIADD R21, R22, 0xfffffed2 ;  /* 0xfffffed216157836 */ /* 0x008fc60000000000 */
[----:B------:R1:W-:Y:S01]  /*17d70*/  LDGSTS.E [R20+-0x77ff4], desc[UR48][R6.64], !P1 ;  /* 0x8800c00006147fae */ /* 0x0003e2000c921870 */
[----:B--2---:R-:W-:-:S03]  /*17d80*/  IMAD.WIDE R16, R8, 0x4, R218 ;  /* 0x0000000408107825 */ /* 0x004fc600078e02da */
[----:B------:R2:W-:Y:S04]  /*17d90*/  STL.64 [R1+0xe0], R2 ;  /* 0x0000e00201007387 */ /* 0x0005e80000100a00 */
[----:B------:R3:W-:Y:S01]  /*17da0*/  LDGSTS.E [R19+-0x73ff4], desc[UR48][R4.64], !P1 ;  /* 0x8c00c00004137fae */ /* 0x0007e2000c921870 */
[----:B------:R-:W-:Y:S01]  /*17db0*/  ISETP.GE.U32.AND P1, PT, R21, 0x7ffffe93, PT ;  /* 0x7ffffe931500780c */ /* 0x000fe20003f26070 */
[----:B-1----:R-:W-:Y:S02]  /*17dc0*/  IMAD.WIDE R6, R8, 0x4, R220 ;  /* 0x0000000408067825 */ /* 0x002fe400078e02dc */
[----:B------:R-:W4:Y:S01]  /*17dd0*/  LDL.LU.64 R248, [R1+0xb8] ;  /* 0x0000b80001f87983 */ /* 0x000f220000300a00 */
[----:B------:R-:W-:-:S03]  /*17de0*/  IADD3 R21, R15, 0x100000, RZ ;  /* 0x001000000f157810 */ /* 0x000fc60007ffe0ff */
[----:B------:R2:W-:Y:S01]  /*17df0*/  LDGSTS.E [R18+-0x70000], desc[UR48][R2.64], !P0 ;  /* 0x9000000002127fae */ /* 0x0005e2000c121870 */
[----:B---3--:R-:W-:-:S03]  /*17e00*/  IMAD.WIDE R4, R8, 0x4, R222 ;  /* 0x0000000408047825 */ /* 0x008fc600078e02de */
[----:B------:R-:W-:Y:S04]  /*17e10*/  STL.64 [R1+0x778], R16 ;  /* 0x0007781001007387 */ /* 0x000fe80000100a00 */
[----:B------:R1:W-:Y:S01]  /*17e20*/  STL.64 [R1+0x770], R6 ;  /* 0x0007700601007387 */ /* 0x0003e20000100a00 */
[----:B--2---:R-:W-:-:S03]  /*17e30*/  IMAD.WIDE R2, R8, 0x4, R224 ;  /* 0x0000000408027825 */ /* 0x004fc600078e02e0 */
[----:B------:R2:W-:Y:S04]  /*17e40*/  STL.64 [R1+0x768], R4 ;  /* 0x0007680401007387 */ /* 0x0005e80000100a00 */
[----:B------:R3:W-:Y:S04]  /*17e50*/  STL.64 [R1+0xc0], R2 ;  /* 0x0000c00201007387 */ /* 0x0007e80000100a00 */
[----:B------:R-:W3:Y:S04]  /*17e60*/  LDL.LU.64 R242, [R1+0xc8] ;  /* 0x0000c80001f27983 */ /* 0x000ee80000300a00 */
[----:B------:R4:W-:Y:S04]  /*17e70*/  LDGSTS.E [R21+-0x6c000], desc[UR48][R16.64], !P0 ;  /* 0x9400000010157fae */ /* 0x0009e8000c121870 */
[----:B------:R-:W3:Y:S04]  /*17e80*/  LDL.LU.64 R238, [R1+0xd0] ;  /* 0x0000d00001ee7983 */ /* 0x000ee80000300a00 */
[----:B------:R-:W-:Y:S04]  /*17e90*/  LDGSTS.E [R20+-0x68000], desc[UR48][R6.64], !P0 ;  /* 0x9800000006147fae */ /* 0x000fe8000c121870 */
[----:B------:R-:W3:Y:S01]  /*17ea0*/  LDL.LU.64 R240, [R1+0xd8] ;  /* 0x0000d80001f07983 */ /* 0x000ee20000300a00 */
[----:B----4-:R-:W-:-:S03]  /*17eb0*/  VIADD R21, R23, 0xfffffed1 ;  /* 0xfffffed117157836 */ /* 0x010fc60000000000 */
[----:B------:R2:W-:Y:S04]  /*17ec0*/  LDGSTS.E [R19+-0x64000], desc[UR48][R4.64], !P0 ;  /* 0x9c00000004137fae */ /* 0x0005e8000c121870 */
[----:B-1----:R-:W4:Y:S01]  /*17ed0*/  LDL.LU.64 R6, [R1+0xf0] ;  /* 0x0000f00001067983 */ /* 0x002f220000300a00 */
[----:B------:R-:W-:-:S03]  /*17ee0*/  ISETP.GE.U32.AND P0, PT, R21, 0x7ffffe92, PT ;  /* 0x7ffffe921500780c */ /* 0x000fc60003f06070 */
[----:B------:R-:W4:Y:S01]  /*17ef0*/  LDL.LU.64 R244, [R1+0x110] ;  /* 0x0001100001f47983 */ /* 0x000f220000300a00 */
[----:B------:R-:W-:-:S03]  /*17f00*/  IADD3 R23, R15, 0x100000, RZ ;  /* 0x001000000f177810 */ /* 0x000fc60007ffe0ff */
[----:B------:R3:W-:Y:S01]  /*17f10*/  LDGSTS.E [R18+-0x6fffc], desc[UR48][R2.64], !P1 ;  /* 0x9000400002127fae */ /* 0x0007e2000c921870 */
[----:B--2---:R-:W-:-:S03]  /*17f20*/  IMAD.WIDE R4, R8, 0x4, R228 ;  /* 0x0000000408047825 */ /* 0x004fc600078e02e4 */
[----:B------:R-:W2:Y:S01]  /*17f30*/  LDL.LU.64 R250, [R1+0x130] ;  /* 0x0001300001fa7983 */ /* 0x000ea20000300a00 */
[----:B------:R-:W-:-:S03]  /*17f40*/  VIADD R22, R15, 0x100000 ;  /* 0x001000000f167836 */ /* 0x000fc60000000000 */
[----:B------:R-:W2:Y:S01]  /*17f50*/  LDL.LU.64 R246, [R1+0x148] ;  /* 0x0001480001f67983 */ /* 0x000ea20000300a00 */
[C---:B---3--:R-:W-:Y:S01]  /*17f60*/  IMAD.WIDE R2, R8.reuse, 0x4, R226 ;  /* 0x0000000408027825 */ /* 0x048fe200078e02e2 */
[----:B------:R-:W1:Y:S01]  /*17f70*/  S2R R252, SR_TID.X ;  /* 0x0000000000fc7919 */ /* 0x000e620000002100 */
[----:B------:R-:W3:Y:S02]  /*17f80*/  LDC R227, c[0x0][0x230] ;  /* 0x00008c00ffe37b82 */ /* 0x000ee40000000800 */
[----:B------:R-:W-:Y:S01]  /*17f90*/  IMAD.WIDE R18, R8, 0x4, R230 ;  /* 0x0000000408127825 */ /* 0x000fe200078e02e6 */
[----:B------:R1:W-:Y:S04]  /*17fa0*/  LDGSTS.E [R25+-0x6bffc], desc[UR48][R2.64], !P1 ;  /* 0x9400400002197fae */ /* 0x0003e8000c921870 */
[----:B------:R-:W-:Y:S04]  /*17fb0*/  LDGSTS.E [R24+-0x67ffc], desc[UR48][R4.64], !P1 ;  /* 0x9800400004187fae */ /* 0x000fe8000c921870 */
[----:B------:R-:W-:Y:S01]  /*17fc0*/  LDGSTS.E [R23+-0x63ffc], desc[UR48][R18.64], !P1 ;  /* 0x9c00400012177fae */ /* 0x000fe2000c921870 */
[----:B-1----:R-:W-:-:S04]  /*17fd0*/  IADD3 R25, R26, -0x130, RZ ;  /* 0xfffffed01a197810 */ /* 0x002fc80007ffe0ff */
[----:B------:R-:W-:Y:S01]  /*17fe0*/  ISETP.GE.U32.AND P1, PT, R25, 0x7ffffe91, PT ;  /* 0x7ffffe911900780c */ /* 0x000fe20003f26070 */
[C---:B------:R-:W-:Y:S02]  /*17ff0*/  IMAD.WIDE R20, R8.reuse, 0x4, R248 ;  /* 0x0000000408147825 */ /* 0x040fe400078e02f8 */
[----:B------:R-:W3:Y:S04]  /*18000*/  LDL.LU.64 R248, [R1+0x160] ;  /* 0x0001600001f87983 */ /* 0x000ee80000300a00 */
[----:B------:R-:W-:Y:S04]  /*18010*/  STL.64 [R1+0xc00], R2 ;  /* 0x000c000201007387 */ /* 0x000fe80000100a00 */
[----:B------:R-:W-:Y:S04]  /*18020*/  STL.64 [R1+0xc08], R4 ;  /* 0x000c080401007387 */ /* 0x000fe80000100a00 */
[----:B------:R-:W-:Y:S04]  /*18030*/  STL.64 [R1+0xc10], R18 ;  /* 0x000c101201007387 */ /* 0x000fe80000100a00 */
[----:B------:R1:W-:Y:S04]  /*18040*/  LDGSTS.E [R22+-0x6fff8], desc[UR48][R20.64], !P0 ;  /* 0x9000800014167fae */ /* 0x0003e8000c121870 */
[----:B------:R-:W-:Y:S01]  /*18050*/  STL.64 [R1+0xc50], R20 ;  /* 0x000c501401007387 */ /* 0x000fe20000100a00 */
[----:B-1----:R-:W-:-:S03]  /*18060*/  IMAD.WIDE R22, R8, 0x4, R242 ;  /* 0x0000000408167825 */ /* 0x002fc600078e02f2 */
[----:B------:R-:W3:Y:S01]  /*18070*/  LDL.LU.64 R242, [R1+0x178] ;  /* 0x0001780001f27983 */ /* 0x000ee20000300a00 */
[----:B------:R-:W-:-:S03]  /*18080*/  IMAD.WIDE R24, R8, 0x4, R238 ;  /* 0x0000000408187825 */ /* 0x000fc600078e02ee */
[----:B------:R1:W-:Y:S04]  /*18090*/  LDGSTS.E [R33+-0x6bff8], desc[UR48][R22.64], !P0 ;  /* 0x9400800016217fae */ /* 0x0003e8000c121870 */
[----:B------:R2:W-:Y:S01]  /*180a0*/  LDGSTS.E [R32+-0x67ff8], desc[UR48][R24.64], !P0 ;  /* 0x9800800018207fae */ /* 0x0005e2000c121870 */
[----:B------:R-:W-:-:S05]  /*180b0*/  IMAD.WIDE R26, R8, 0x4, R240 ;  /* 0x00000004081a7825 */ /* 0x000fca00078e02f0 */
[----:B------:R-:W-:Y:S01]  /*180c0*/  LDGSTS.E [R31+-0x63ff8], desc[UR48][R26.64], !P0 ;  /* 0x9c0080001a1f7fae */ /* 0x000fe2000c121870 */
[----:B----4-:R-:W-:-:S03]  /*180d0*/  IMAD.WIDE R28, R8, 0x4, R6 ;  /* 0x00000004081c7825 */ /* 0x010fc600078e0206 */
[----:B------:R-:W4:Y:S04]  /*180e0*/  LDL.LU.64 R6, [R1+0x180] ;  /* 0x0001800001067983 */ /* 0x000f280000300a00 */
[----:B------:R-:W4:Y:S04]  /*180f0*/  LDL.LU.64 R238, [R1+0x188] ;  /* 0x0001880001ee7983 */ /* 0x000f280000300a00 */
[----:B------:R-:W4:Y:S01]  /*18100*/  LDL.LU.64 R240, [R1+0x1a0] ;  /* 0x0001a00001f07983 */ /* 0x000f220000300a00 */
[----:B-1----:R-:W-:-:S03]  /*18110*/  VIADD R33, R34, 0xfffffeef ;  /* 0xfffffeef22217836 */ /* 0x002fc60000000000 */
[----:B------:R-:W-:Y:S02]  /*18120*/  STL.64 [R1+0xc18], R22 ;  /* 0x000c181601007387 */ /* 0x000fe40000100a00 */
[----:B------:R-:W-:Y:S02]  /*18130*/  ISETP.GE.U32.AND P0, PT, R33, 0x7ffffeb0, PT ;  /* 0x7ffffeb02100780c */ /* 0x000fe40003f06070 */
[----:B------:R-:W-:Y:S01]  /*18140*/  STL.64 [R1+0xc20], R24 ;  /* 0x000c201801007387 */ /* 0x000fe20000100a00 */
[----:B--2---:R-:W-:-:S03]  /*18150*/  IMAD.WIDE R32, R8, 0x4, R250 ;  /* 0x0000000408207825 */ /* 0x004fc600078e02fa */
[----:B------:R-:W-:Y:S01]  /*18160*/  STL.64 [R1+0xc28], R26 ;  /* 0x000c281a01007387 */ /* 0x000fe20000100a00 */
[----:B------:R-:W-:-:S03]  /*18170*/  IMAD.WIDE R34, R8, 0x4, R246 ;  /* 0x0000000408227825 */ /* 0x000fc600078e02f6 */
[----:B------:R1:W-:Y:S04]  /*18180*/  LDGSTS.E [R30+-0x6fff4], desc[UR48][R28.64], !P1 ;  /* 0x9000c0001c1e7fae */ /* 0x0003e8000c921870 */
[----:B------:R3:W-:Y:S01]  /*18190*/  STL.64 [R1+0xc58], R28 ;  /* 0x000c581c01007387 */ /* 0x0007e20000100a00 */
[----:B-1----:R-:W-:-:S03]  /*181a0*/  IMAD.WIDE R30, R8, 0x4, R244 ;  /* 0x00000004081e7825 */ /* 0x002fc600078e02f4 */
[----:B------:R-:W2:Y:S04]  /*181b0*/  LDL.LU.64 R244, [R1+0x1a8] ;  /* 0x0001a80001f47983 */ /* 0x000ea80000300a00 */
[----:B------:R-:W2:Y:S04]  /*181c0*/  LDL.LU.64 R250, [R1+0x1b0] ;  /* 0x0001b00001fa7983 */ /* 0x000ea80000300a00 */
[----:B------:R-:W2:Y:S04]  /*181d0*/  LDL.LU.64 R246, [R1+0x1c8] ;  /* 0x0001c80001f67983 */ /* 0x000ea80000300a00 */
[----:B------:R1:W-:Y:S04]  /*181e0*/  LDGSTS.E [R39+-0x6bff4], desc[UR48][R30.64], !P1 ;  /* 0x9400c0001e277fae */ /* 0x0003e8000c921870 */
[----:B------:R-:W-:Y:S04]  /*181f0*/  LDGSTS.E [R38+-0x67ff4], desc[UR48][R32.64], !P1 ;  /* 0x9800c00020267fae */ /* 0x000fe8000c921870 */
[----:B------:R1:W-:Y:S01]  /*18200*/  LDGSTS.E [R37+-0x63ff4], desc[UR48][R34.64], !P1 ;  /* 0x9c00c00022257fae */ /* 0x0003e2000c921870 */
[----:B---3--:R-:W-:-:S03]  /*18210*/  IMAD.WIDE R28, R8, 0x4, R248 ;  /* 0x00000004081c7825 */ /* 0x008fc600078e02f8 */
[----:B------:R-:W3:Y:S04]  /*18220*/  LDL.LU.64 R248, [R1+0x1d0] ;  /* 0x0001d00001f87983 */ /* 0x000ee80000300a00 */
[----:B------:R-:W-:Y:S04]  /*18230*/  STL.64 [R1+0xc30], R30 ;  /* 0x000c301e01007387 */ /* 0x000fe80000100a00 */
[----:B------:R-:W-:Y:S04]  /*18240*/  STL.64 [R1+0xc38], R32 ;  /* 0x000c382001007387 */ /* 0x000fe80000100a00 */
[----:B------:R2:W-:Y:S04]  /*18250*/  STL.64 [R1+0xc40], R34 ;  /* 0x000c402201007387 */ /* 0x0005e80000100a00 */
[----:B------:R-:W-:Y:S01]  /*18260*/  STL.64 [R1+0xc60], R28 ;  /* 0x000c601c01007387 */ /* 0x000fe20000100a00 */
[----:B------:R-:W-:-:S04]  /*18270*/  IMAD.WIDE R16, R8, 0x4, R242 ;  /* 0x0000000408107825 */ /* 0x000fc800078e02f2 */
[C---:B----4-:R-:W-:Y:S01]  /*18280*/  IMAD.WIDE R6, R8.reuse, 0x4, R6 ;  /* 0x0000000408067825 */ /* 0x050fe200078e0206 */
[----:B------:R-:W-:Y:S03]  /*18290*/  STL.64 [R1+0x98], R16 ;  /* 0x0000981001007387 */ /* 0x000fe60000100a00 */
[C---:B------:R-:W-:Y:S01]  /*182a0*/  IMAD.WIDE R4, R8.reuse, 0x4, R238 ;  /* 0x0000000408047825 */ /* 0x040fe200078e02ee */
[----:B------:R4:W-:Y:S03]  /*182b0*/  STL.64 [R1+0x90], R6 ;  /* 0x0000900601007387 */ /* 0x0009e60000100a00 */
[----:B------:R-:W-:Y:S01]  /*182c0*/  IMAD.WIDE R2, R8, 0x4, R240 ;  /* 0x0000000408027825 */ /* 0x000fe200078e02f0 */
[----:B------:R4:W-:Y:S04]  /*182d0*/  STL.64 [R1+0x88], R4 ;  /* 0x0000880401007387 */ /* 0x0009e80000100a00 */
[----:B------:R3:W-:Y:S04]  /*182e0*/  STL.64 [R1+0x80], R2 ;  /* 0x0000800201007387 */ /* 0x0007e80000100a00 */
[----:B------:R-:W3:Y:S04]  /*182f0*/  LDL.LU.64 R242, [R1+0x1d8] ;  /* 0x0001d80001f27983 */ /* 0x000ee80000300a00 */
[----:B------:R-:W3:Y:S04]  /*18300*/  LDL.LU.64 R238, [R1+0x1e8] ;  /* 0x0001e80001ee7983 */ /* 0x000ee80000300a00 */
[----:B------:R-:W3:Y:S01]  /*18310*/  LDL.LU.64 R240, [R1+0x1f0] ;  /* 0x0001f00001f07983 */ /* 0x000ee20000300a00 */
[----:B-1----:R-:W-:Y:S01]  /*18320*/  IADD3 R39, R40, -0x112, RZ ;  /* 0xfffffeee28277810 */ /* 0x002fe20007ffe0ff */
[C---:B------:R-:W-:Y:S01]  /*18330*/  VIADD R37, R14.reuse, 0x100000 ;  /* 0x001000000e257836 */ /* 0x040fe20000000000 */
[C---:B------:R-:W-:Y:S01]  /*18340*/  IADD3 R38, R14.reuse, 0x100000, RZ ;  /* 0x001000000e267810 */ /* 0x040fe20007ffe0ff */
[----:B------:R-:W-:Y:S01]  /*18350*/  LDGSTS.E [R36+-0x80000], desc[UR48][R28.64], !P0 ;  /* 0x800000001c247fae */ /* 0x000fe2000c121870 */
[----:B------:R-:W-:Y:S01]  /*18360*/  ISETP.GE.U32.AND P1, PT, R39, 0x7ffffeaf, PT ;  /* 0x7ffffeaf2700780c */ /* 0x000fe20003f26070 */
[----:B------:R-:W-:Y:S01]  /*18370*/  VIADD R39, R14, 0x100000 ;  /* 0x001000000e277836 */ /* 0x000fe20000000000 */
[----:B------:R-:W1:Y:S04]  /*18380*/  LDC R40, c[0x0][0x230] ;  /* 0x00008c00ff287b82 */ /* 0x000e680000000800 */
[----:B------:R-:W-:Y:S04]  /*18390*/  LDGSTS.E [R39+-0x7c000], desc[UR48][R16.64], !P0 ;  /* 0x8400000010277fae */ /* 0x000fe8000c121870 */
[----:B------:R-:W-:Y:S04]  /*183a0*/  LDGSTS.E [R38+-0x78000], desc[UR48][R6.64], !P0 ;  /* 0x8800000006267fae */ /* 0x000fe8000c121870 */
[----:B------:R4:W-:Y:S01]  /*183b0*/  LDGSTS.E [R37+-0x74000], desc[UR48][R4.64], !P0 ;  /* 0x8c00000004257fae */ /* 0x0009e2000c121870 */
[----:B--2---:R-:W-:-:S03]  /*183c0*/  IMAD.WIDE R34, R8, 0x4, R250 ;  /* 0x0000000408227825 */ /* 0x004fc600078e02fa */
[----:B------:R3:W-:Y:S01]  /*183d0*/  LDGSTS.E [R36+-0x7fffc], desc[UR48][R2.64], !P1 ;  /* 0x8000400002247fae */ /* 0x0007e2000c921870 */
[----:B------:R-:W-:-:S03]  /*183e0*/  IMAD.WIDE R32, R8, 0x4, R246 ;  /* 0x0000000408207825 */ /* 0x000fc600078e02f6 */
[----:B----4-:R-:W2:Y:S01]  /*183f0*/  LDL.LU.64 R6, [R1+0x208] ;  /* 0x0002080001067983 */ /* 0x010ea20000300a00 */
[----:B------:R-:W-:-:S05]  /*18400*/  IMAD.WIDE R4, R8, 0x4, R244 ;  /* 0x0000000408047825 */ /* 0x000fca00078e02f4 */
[----:B------:R4:W-:Y:S01]  /*18410*/  STL.64 [R1+0x78], R4 ;  /* 0x0000780401007387 */ /* 0x0009e20000100a00 */
[----:B---3--:R-:W-:-:S05]  /*18420*/  IMAD.WIDE R2, R8, 0x4, R248 ;  /* 0x0000000408027825 */ /* 0x008fca00078e02f8 */
[----:B------:R-:W-:Y:S04]  /*18430*/  STL.64 [R1+0x60], R2 ;  /* 0x0000600201007387 */ /* 0x000fe80000100a00 */
[----:B------:R3:W-:Y:S04]  /*18440*/  STL.64 [R1+0xc48], R34 ;  /* 0x000c482201007387 */ /* 0x0007e80000100a00 */
[----:B------:R-:W-:Y:S04]  /*18450*/  STL.64 [R1+0xc68], R32 ;  /* 0x000c682001007387 */ /* 0x000fe80000100a00 */
[----:B------:R-:W4:Y:S04]  /*18460*/  LDL.LU.64 R244, [R1+0x210] ;  /* 0x0002100001f47983 */ /* 0x000f280000300a00 */
[----:B------:R-:W3:Y:S04]  /*18470*/  LDL.LU.64 R250, [R1+0x218] ;  /* 0x0002180001fa7983 */ /* 0x000ee80000300a00 */
[----:B------:R-:W3:Y:S04]  /*18480*/  LDL.LU.64 R246, [R1+0x220] ;  /* 0x0002200001f67983 */ /* 0x000ee80000300a00 */
[----:B------:R-:W3:Y:S01]  /*18490*/  LDL.LU.64 R248, [R1+0x228] ;  /* 0x0002280001f87983 */ /* 0x000ee20000300a00 */
[----:B------:R-:W-:-:S03]  /*184a0*/  IMAD.WIDE R30, R8, 0x4, R242 ;  /* 0x00000004081e7825 */ /* 0x000fc600078e02f2 */
[----:B------:R-:W3:Y:S01]  /*184b0*/  LDL.LU.64 R242, [R1+0x230] ;  /* 0x0002300001f27983 */ /* 0x000ee20000300a00 */
[----:B------:R-:W-:-:S03]  /*184c0*/  IMAD.WIDE R26, R8, 0x4, R238 ;  /* 0x00000004081a7825 */ /* 0x000fc600078e02ee */
[----:B------:R-:W3:Y:S01]  /*184d0*/  LDL.LU.64 R238, [R1+0x240] ;  /* 0x0002400001ee7983 */ /* 0x000ee20000300a00 */
[----:B------:R-:W-:-:S03]  /*184e0*/  IMAD.WIDE R24, R8, 0x4, R240 ;  /* 0x0000000408187825 */ /* 0x000fc600078e02f0 */
[----:B------:R-:W3:Y:S01]  /*184f0*/  LDL.LU.64 R240, [R1+0x248] ;  /* 0x0002480001f07983 */ /* 0x000ee20000300a00 */
[----:B------:R-:W-:Y:S02]  /*18500*/  IADD3 R39, R41, -0x113, RZ ;  /* 0xfffffeed29277810 */ /* 0x000fe40007ffe0ff */
[----:B------:R-:W2:Y:S02]  /*18510*/  LDC R41, c[0x0][0x230] ;  /* 0x00008c00ff297b82 */ /* 0x000ea40000000800 */
[----:B------:R-:W-:Y:S01]  /*18520*/  ISETP.GE.U32.AND P0, PT, R39, 0x7ffffeae, PT ;  /* 0x7ffffeae2700780c */ /* 0x000fe20003f06070 */
[----:B------:R-:W-:-:S05]  /*18530*/  VIADD R39, R14, 0x100000 ;  /* 0x001000000e277836 */ /* 0x000fca0000000000 */
[----:B------:R1:W-:Y:S04]  /*18540*/  LDGSTS.E [R39+-0x7bffc], desc[UR48][R4.64], !P1 ;  /* 0x8400400004277fae */ /* 0x0003e8000c921870 */
[----:B------:R-:W-:Y:S04]  /*18550*/  LDGSTS.E [R38+-0x77ffc], desc[UR48][R34.64], !P1 ;  /* 0x8800400022267fae */ /* 0x000fe8000c921870 */
[----:B------:R-:W-:Y:S01]  /*18560*/  LDGSTS.E [R37+-0x73ffc], desc[UR48][R32.64], !P1 ;  /* 0x8c00400020257fae */ /* 0x000fe2000c921870 */
[----:B-1----:R-:W-:-:S03]  /*18570*/  IADD3 R39, R40, -0x114, RZ ;  /* 0xfffffeec28277810 */ /* 0x002fc60007ffe0ff */
[----:B------:R-:W-:Y:S01]  /*18580*/  LDGSTS.E [R36+-0x7fff8], desc[UR48][R2.64], !P0 ;  /* 0x8000800002247fae */ /* 0x000fe2000c121870 */
[----:B------:R-:W-:Y:S01]  /*18590*/  ISETP.GE.U32.AND P1, PT, R39, 0x7ffffead, PT ;  /* 0x7ffffead2700780c */ /* 0x000fe20003f26070 */
[----:B------:R-:W-:Y:S02]  /*185a0*/  VIADD R39, R14, 0x100000 ;  /* 0x001000000e277836 */ /* 0x000fe40000000000 */
[----:B--2---:R-:W-:Y:S02]  /*185b0*/  IMAD.WIDE R20, R8, 0x4, R6 ;  /* 0x0000000408147825 */ /* 0x004fe400078e0206 */
[----:B------:R-:W2:Y:S04]  /*185c0*/  LDL.LU.64 R6, [R1+0x250] ;  /* 0x0002500001067983 */ /* 0x000ea80000300a00 */
[----:B------:R1:W-:Y:S04]  /*185d0*/  LDGSTS.E [R39+-0x7bff8], desc[UR48][R30.64], !P0 ;  /* 0x840080001e277fae */ /* 0x0003e8000c121870 */
[----:B------:R-:W-:Y:S04]  /*185e0*/  LDGSTS.E [R38+-0x77ff8], desc[UR48][R26.64], !P0 ;  /* 0x880080001a267fae */ /* 0x000fe8000c121870 */
[----:B------:R-:W-:Y:S01]  /*185f0*/  LDGSTS.E [R37+-0x73ff8], desc[UR48][R24.64], !P0 ;  /* 0x8c00800018257fae */ /* 0x000fe2000c121870 */
[----:B-1----:R-:W-:-:S03]  /*18600*/  IADD3 R39, R41, -0x131, RZ ;  /* 0xfffffecf29277810 */ /* 0x002fc60007ffe0ff */
[----:B------:R-:W-:Y:S01]  /*18610*/  STL.64 [R1+0xc70], R30 ;  /* 0x000c701e01007387 */ /* 0x000fe20000100a00 */
[----:B------:R-:W-:-:S03]  /*18620*/  ISETP.GE.U32.AND P0, PT, R39, 0x7ffffe90, PT ;  /* 0x7ffffe902700780c */ /* 0x000fc60003f06070 */
[----:B------:R-:W-:Y:S01]  /*18630*/  STL.64 [R1+0xc78], R26 ;  /* 0x000c781a01007387 */ /* 0x000fe20000100a00 */
[----:B------:R-:W-:-:S03]  /*18640*/  VIADD R41, R14, 0x100000 ;  /* 0x001000000e297836 */ /* 0x000fc60000000000 */
[----:B------:R-:W-:Y:S01]  /*18650*/  STL.64 [R1+0xc80], R24 ;  /* 0x000c801801007387 */ /* 0x000fe20000100a00 */
[----:B------:R-:W-:-:S03]  /*18660*/  IADD3 R40, R14, 0x100000, RZ ;  /* 0x001000000e287810 */ /* 0x000fc60007ffe0ff */
[----:B------:R-:W-:Y:S01]  /*18670*/  STL.64 [R1+0xc88], R20 ;  /* 0x000c881401007387 */ /* 0x000fe20000100a00 */
[----:B------:R-:W-:-:S03]  /*18680*/  VIADD R39, R14, 0x100000 ;  /* 0x001000000e277836 */ /* 0x000fc60000000000 */
[----:B------:R1:W-:Y:S01]  /*18690*/  LDGSTS.E [R36+-0x7fff4], desc[UR48][R20.64], !P1 ;  /* 0x8000c00014247fae */ /* 0x0003e2000c921870 */
[----:B----4-:R-:W-:-:S03]  /*186a0*/  IMAD.WIDE R22, R8, 0x4, R244 ;  /* 0x0000000408167825 */ /* 0x010fc600078e02f4 */
[----:B------:R-:W4:Y:S01]  /*186b0*/  LDL.LU.64 R244, [R1+0x258] ;  /* 0x0002580001f47983 */ /* 0x000f220000300a00 */
[----:B---3--:R-:W-:-:S03]  /*186c0*/  IMAD.WIDE R18, R8, 0x4, R250 ;  /* 0x0000000408127825 */ /* 0x008fc600078e02fa */
[----:B------:R-:W3:Y:S01]  /*186d0*/  LDL.LU.64 R250, [R1+0x260] ;  /* 0x0002600001fa7983 */ /* 0x000ee20000300a00 */
[----:B------:R-:W-:-:S03]  /*186e0*/  IMAD.WIDE R4, R8, 0x4, R246 ;  /* 0x0000000408047825 */ /* 0x000fc600078e02f6 */
[----:B------:R-:W3:Y:S01]  /*186f0*/  LDL.LU.64 R246, [R1+0x268] ;  /* 0x0002680001f67983 */ /* 0x000ee20000300a00 */
[----:B-1----:R-:W-:-:S03]  /*18700*/  IMAD.WIDE R36, R8, 0x4, R248 ;  /* 0x0000000408247825 */ /* 0x002fc600078e02f8 */
[----:B------:R-:W3:Y:S04]  /*18710*/  LDL.LU.64 R248, [R1+0x270] ;  /* 0x0002700001f87983 */ /* 0x000ee80000300a00 */
[----:B------:R1:W-:Y:S04]  /*18720*/  LDGSTS.E [R41+-0x7bff4], desc[UR48][R22.64], !P1 ;  /* 0x8400c00016297fae */ /* 0x0003e8000c921870 */
[----:B------:R-:W-:Y:S04]  /*18730*/  STL.64 [R1+0xc90], R22 ;  /* 0x000c901601007387 */ /* 0x000fe80000100a00 */
[----:B------:R1:W-:Y:S02]  /*18740*/  LDGSTS.E [R40+-0x77ff4], desc[UR48][R18.64], !P1 ;  /* 0x8800c00012287fae */ /* 0x0003e4000c921870 */
[----:B-1----:R-:W-:-:S02]  /*18750*/  IADD3 R41, R42, -0x132, RZ ;  /* 0xfffffece2a297810 */ /* 0x002fc40007ffe0ff */
[----:B------:R-:W-:Y:S04]  /*18760*/  STL.64 [R1+0xc98], R18 ;  /* 0x000c981201007387 */ /* 0x000fe80000100a00 */
[----:B------:R-:W-:Y:S01]  /*18770*/  LDGSTS.E [R39+-0x73ff4], desc[UR48][R4.64], !P1 ;  /* 0x8c00c00004277fae */ /* 0x000fe2000c921870 */
[----:B------:R-:W-:-:S03]  /*18780*/  ISETP.GE.U32.AND P1, PT, R41, 0x7ffffe8f, PT ;  /* 0x7ffffe8f2900780c */ /* 0x000fc60003f26070 */
[----:B------:R-:W-:Y:S04]  /*18790*/  STL.64 [R1+0xca0], R4 ;  /* 0x000ca00401007387 */ /* 0x000fe80000100a00 */
[----:B------:R1:W-:Y:S04]  /*187a0*/  LDGSTS.E [R38+-0x70000], desc[UR48][R36.64], !P0 ;  /* 0x9000000024267fae */ /* 0x0003e8000c121870 */
[----:B------:R-:W-:Y:S01]  /*187b0*/  STL.64 [R1+0xca8], R36 ;  /* 0x000ca82401007387 */ /* 0x000fe20000100a00 */
[----:B------:R-:W-:-:S04]  /*187c0*/  IMAD.WIDE R40, R8, 0x4, R238 ;  /* 0x0000000408287825 */ /* 0x000fc800078e02ee */
[C---:B-1----:R-:W-:Y:S02]  /*187d0*/  IMAD.WIDE R38, R8.reuse, 0x4, R242 ;  /* 0x0000000408267825 */ /* 0x042fe400078e02f2 */
[----:B------:R-:W3:Y:S02]  /*187e0*/  LDL.LU.64 R242, [R1+0x278] ;  /* 0x0002780001f27983 */ /* 0x000ee40000300a00 */
[----:B------:R-:W-:Y:S02]  /*187f0*/  IMAD.WIDE R42, R8, 0x4, R240 ;  /* 0x00000004082a7825 */ /* 0x000fe400078e02f0 */
[----:B------:R-:W3:Y:S04]  /*18800*/  LDL.LU.64 R238, [R1+0x280] ;  /* 0x0002800001ee7983 */ /* 0x000ee80000300a00 */
[----:B------:R-:W3:Y:S04]  /*18810*/  LDL.LU.64 R240, [R1+0x288] ;  /* 0x0002880001f07983 */ /* 0x000ee80000300a00 */
[----:B------:R1:W-:Y:S04]  /*18820*/  LDGSTS.E [R49+-0x6c000], desc[UR48][R38.64], !P0 ;  /* 0x9400000026317fae */ /* 0x0003e8000c121870 */
[----:B------:R-:W-:Y:S04]  /*18830*/  LDGSTS.E [R48+-0x68000], desc[UR48][R40.64], !P0 ;  /* 0x9800000028307fae */ /* 0x000fe8000c121870 */
[----:B------:R-:W-:Y:S01]  /*18840*/  LDGSTS.E [R47+-0x64000], desc[UR48][R42.64], !P0 ;  /* 0x9c0000002a2f7fae */ /* 0x000fe2000c121870 */
[----:B-1----:R-:W-:-:S02]  /*18850*/  VIADD R49, R50, 0xfffffecd ;  /* 0xfffffecd32317836 */ /* 0x002fc40000000000 */
[----:B--2---:R-:W-:-:S03]  /*18860*/  IMAD.WIDE R44, R8, 0x4, R6 ;  /* 0x00000004082c7825 */ /* 0x004fc600078e0206 */
[----:B------:R-:W-:Y:S01]  /*18870*/  ISETP.GE.U32.AND P0, PT, R49, 0x7ffffe8e, PT ;  /* 0x7ffffe8e3100780c */ /* 0x000fe20003f06070 */
[----:B------:R-:W2:Y:S04]  /*18880*/  LDL.LU.64 R6, [R1+0x290] ;  /* 0x0002900001067983 */ /* 0x000ea80000300a00 */
[----:B------:R-:W-:Y:S04]  /*18890*/  STL.64 [R1+0xcb0], R38 ;  /* 0x000cb02601007387 */ /* 0x000fe80000100a00 */
[----:B------:R4:W-:Y:S04]  /*188a0*/  LDGSTS.E [R46+-0x6fffc], desc[UR48][R44.64], !P1 ;  /* 0x900040002c2e7fae */ /* 0x0009e8000c921870 */
[----:B------:R-:W-:Y:S04]  /*188b0*/  STL.64 [R1+0xcb8], R40 ;  /* 0x000cb82801007387 */ /* 0x000fe80000100a00 */
[----:B------:R-:W-:Y:S04]  /*188c0*/  STL.64 [R1+0xcc0], R42 ;  /* 0x000cc02a01007387 */ /* 0x000fe80000100a00 */
[----:B------:R-:W-:Y:S01]  /*188d0*/  STL.64 [R1+0xcc8], R44 ;  /* 0x000cc82c01007387 */ /* 0x000fe20000100a00 */
[----:B----4-:R-:W-:-:S03]  /*188e0*/  IMAD.WIDE R46, R8, 0x4, R244 ;  /* 0x00000004082e7825 */ /* 0x010fc600078e02f4 */
[----:B------:R-:W4:Y:S01]  /*188f0*/  LDL.LU.64 R244, [R1+0x298] ;  /* 0x0002980001f47983 */ /* 0x000f220000300a00 */
[----:B---3--:R-:W-:-:S03]  /*18900*/  IMAD.WIDE R48, R8, 0x4, R250 ;  /* 0x0000000408307825 */ /* 0x008fc600078e02fa */
[----:B------:R-:W3:Y:S01]  /*18910*/  LDL.LU.64 R250, [R1+0x2a8] ;  /* 0x0002a80001fa7983 */ /* 0x000ee20000300a00 */
[----:B------:R-:W-:-:S03]  /*18920*/  IMAD.WIDE R50, R8, 0x4, R246 ;  /* 0x0000000408327825 */ /* 0x000fc600078e02f6 */
[----:B------:R-:W3:Y:S01]  /*18930*/  LDL.LU.64 R246, [R1+0x2b0] ;  /* 0x0002b00001f67983 */ /* 0x000ee20000300a00 */
[----:B------:R-:W-:-:S03]  /*18940*/  IMAD.WIDE R52, R8, 0x4, R248 ;  /* 0x0000000408347825 */ /* 0x000fc600078e02f8 */
[----:B------:R1:W-:Y:S04]  /*18950*/  LDGSTS.E [R57+-0x6bffc], desc[UR48][R46.64], !P1 ;  /* 0x940040002e397fae */ /* 0x0003e8000c921870 */
[----:B------:R-:W3:Y:S04]  /*18960*/  LDL.LU.64 R248, [R1+0x2b8] ;  /* 0x0002b80001f87983 */ /* 0x000ee80000300a00 */
[----:B------:R-:W-:Y:S01]  /*18970*/  STL.64 [R1+0xcd0], R46 ;  /* 0x000cd02e01007387 */ /* 0x000fe20000100a00 */
[----:B-1----:R-:W-:-:S03]  /*18980*/  IADD3 R57, R58, -0x134, RZ ;  /* 0xfffffecc3a397810 */ /* 0x002fc60007ffe0ff */
[----:B------:R-:W-:Y:S04]  /*18990*/  LDGSTS.E [R56+-0x67ffc], desc[UR48][R48.64], !P1 ;  /* 0x9800400030387fae */ /* 0x000fe8000c921870 */
[----:B------:R-:W-:Y:S04]  /*189a0*/  STL.64 [R1+0xcd8], R48 ;  /* 0x000cd83001007387 */ /* 0x000fe80000100a00 */
[----:B------:R-:W-:Y:S01]  /*189b0*/  LDGSTS.E [R55+-0x63ffc], desc[UR48][R50.64], !P1 ;  /* 0x9c00400032377fae */ /* 0x000fe2000c921870 */
[----:B------:R-:W-:-:S03]  /*189c0*/  ISETP.GE.U32.AND P1, PT, R57, 0x7ffffe8d, PT ;  /* 0x7ffffe8d3900780c */ /* 0x000fc60003f26070 */
[----:B------:R-:W-:Y:S04]  /*189d0*/  STL.64 [R1+0xce0], R50 ;  /* 0x000ce03201007387 */ /* 0x000fe80000100a00 */
[----:B------:R1:W-:Y:S04]  /*189e0*/  LDGSTS.E [R54+-0x6fff8], desc[UR48][R52.64], !P0 ;  /* 0x9000800034367fae */ /* 0x0003e8000c121870 */
[----:B------:R-:W-:Y:S01]  /*189f0*/  STL.64 [R1+0xce8], R52 ;  /* 0x000ce83401007387 */ /* 0x000fe20000100a00 */
[----:B-1----:R-:W-:-:S03]  /*18a00*/  IMAD.WIDE R54, R8, 0x4, R242 ;  /* 0x0000000408367825 */ /* 0x002fc600078e02f2 */
[----:B------:R-:W3:Y:S01]  /*18a10*/  LDL.LU.64 R242, [R1+0x2c8] ;  /* 0x0002c80001f27983 */ /* 0x000ee20000300a00 */
[----:B------:R-:W-:-:S03]  /*18a20*/  IMAD.WIDE R56, R8, 0x4, R238 ;  /* 0x0000000408387825 */ /* 0x000fc600078e02ee */
[----:B------:R-:W3:Y:S01]  /*18a30*/  LDL.LU.64 R238, [R1+0x2d0] ;  /* 0x0002d00001ee7983 */ /* 0x000ee20000300a00 */
[----:B------:R-:W-:-:S03]  /*18a40*/  IMAD.WIDE R58, R8, 0x4, R240 ;  /* 0x00000004083a7825 */ /* 0x000fc600078e02f0 */
        /* <DEDUP_REMOVED lines=9> */
[----:B------:R1:W-:Y:S04]  /*18ae0*/  STL.64 [R1+0xbe0], R14 ;  /* 0x000be00e01007387 */ /* 0x0003e80000100a00 */
[----:B------:R4:W-:Y:S02]  /*18af0*/  LDGSTS.E [R62+-0x6fff4], desc[UR48][R60.64], !P1 ;  /* 0x9000c0003c3e7fae */ /* 0x0009e4000c921870 */
[----:B----4-:R-:W-:-:S04]  /*18b00*/  IMAD.WIDE R62, R8, 0x4, R244 ;  /* 0x00000004083e7825 */ /* 0x010fc800078e02f4 */
[C---:B---3--:R-:W-:Y:S01]  /*18b10*/  IMAD.WIDE R64, R8.reuse, 0x4, R250 ;  /* 0x0000000408407825 */ /* 0x048fe200078e02fa */
[----:B------:R3:W-:Y:S03]  /*18b20*/  LDGSTS.E [R71+-0x6bff4], desc[UR48][R62.64], !P1 ;  /* 0x9400c0003e477fae */ /* 0x0007e6000c921870 */
[C---:B------:R-:W-:Y:S01]  /*18b30*/  IMAD.WIDE R66, R8.reuse, 0x4, R246 ;  /* 0x0000000408427825 */ /* 0x040fe200078e02f6 */
[----:B------:R-:W4:Y:S04]  /*18b40*/  LDL.LU.64 R250, [R1+0x2e8] ;  /* 0x0002e80001fa7983 */ /* 0x000f280000300a00 */
[----:B------:R3:W-:Y:S01]  /*18b50*/  LDGSTS.E [R70+-0x67ff4], desc[UR48][R64.64], !P1 ;  /* 0x9800c00040467fae */ /* 0x0007e2000c921870 */
[----:B------:R-:W-:-:S04]  /*18b60*/  IMAD.WIDE R34, R8, 0x4, R248 ;  /* 0x0000000408227825 */ /* 0x000fc800078e02f8 */
[C---:B------:R-:W-:Y:S01]  /*18b70*/  IMAD.WIDE R2, R8.reuse, 0x4, R242 ;  /* 0x0000000408027825 */ /* 0x040fe200078e02f2 */
[----:B------:R-:W4:Y:S04]  /*18b80*/  LDL.LU.64 R248, [R1+0x2f8] ;  /* 0x0002f80001f87983 */ /* 0x000f280000300a00 */
[----:B------:R-:W4:Y:S01]  /*18b90*/  LDL.LU.64 R246, [R1+0x300] ;  /* 0x0003000001f67983 */ /* 0x000f220000300a00 */
[----:B------:R-:W-:-:S03]  /*18ba0*/  IMAD.WIDE R16, R8, 0x4, R238 ;  /* 0x0000000408107825 */ /* 0x000fc600078e02ee */
[----:B------:R-:W4:Y:S01]  /*18bb0*/  LDL.LU.64 R244, [R1+0x740] ;  /* 0x0007400001f47983 */ /* 0x000f220000300a00 */
[----:B-1----:R-:W-:-:S03]  /*18bc0*/  IMAD.WIDE R14, R8, 0x4, R240 ;  /* 0x00000004080e7825 */ /* 0x002fc600078e02f0 */
[----:B------:R-:W4:Y:S04]  /*18bd0*/  LDL.LU.64 R242, [R1+0x738] ;  /* 0x0007380001f27983 */ /* 0x000f280000300a00 */
[----:B------:R-:W4:Y:S04]  /*18be0*/  LDL.LU.64 R240, [R1+0x730] ;  /* 0x0007300001f07983 */ /* 0x000f280000300a00 */
[----:B------:R-:W4:Y:S04]  /*18bf0*/  LDL.LU.64 R238, [R1+0x728] ;  /* 0x0007280001ee7983 */ /* 0x000f280000300a00 */
[----:B------:R-:W2:Y:S04]  /*18c00*/  LDL.LU.64 R232, [R1+0x720] ;  /* 0x0007200001e87983 */ /* 0x000ea80000300a00 */
[----:B------:R-:W4:Y:S04]  /*18c10*/  LDL.LU.64 R90, [R1+0x718] ;  /* 0x00071800015a7983 */ /* 0x000f280000300a00 */
[----:B------:R-:W4:Y:S04]  /*18c20*/  LDL.LU.64 R86, [R1+0x710] ;  /* 0x0007100001567983 */ /* 0x000f280000300a00 */
[----:B------:R-:W4:Y:S04]  /*18c30*/  LDL.LU.64 R84, [R1+0x708] ;  /* 0x0007080001547983 */ /* 0x000f280000300a00 */
[----:B------:R-:W4:Y:S04]  /*18c40*/  LDL.LU.64 R74, [R1+0x620] ;  /* 0x00062000014a7983 */ /* 0x000f280000300a00 */
[----:B------:R-:W4:Y:S04]  /*18c50*/  LDL.LU.64 R94, [R1+0x618] ;  /* 0x00061800015e7983 */ /* 0x000f280000300a00 */
[----:B------:R-:W4:Y:S04]  /*18c60*/  LDL.LU.64 R92, [R1+0x610] ;  /* 0x00061000015c7983 */ /* 0x000f280000300a00 */
[----:B------:R-:W4:Y:S01]  /*18c70*/  LDL.LU.64 R82, [R1+0x608] ;  /* 0x0006080001527983 */ /* 0x000f220000300a00 */
[----:B---3--:R-:W-:-:S02]  /*18c80*/  IADD3 R71, R72, -0x116, RZ ;  /* 0xfffffeea48477810 */ /* 0x008fc40007ffe0ff */
[----:B------:R-:W1:Y:S01]  /*18c90*/  LDC R72, c[0x0][0x230] ;  /* 0x00008c00ff487b82 */ /* 0x000e620000000800 */
[----:B------:R-:W-:Y:S01]  /*18ca0*/  LDGSTS.E [R69+-0x63ff4], desc[UR48][R66.64], !P1 ;  /* 0x9c00c00042457fae */ /* 0x000fe2000c921870 */
[----:B------:R-:W-:Y:S01]  /*18cb0*/  ISETP.GE.U32.AND P1, PT, R71, 0x7ffffeab, PT ;  /* 0x7ffffeab4700780c */ /* 0x000fe20003f26070 */
[C---:B------:R-:W-:Y:S01]  /*18cc0*/  VIADD R71, R13.reuse, 0x100000 ;  /* 0x001000000d477836 */ /* 0x040fe20000000000 */
[----:B------:R-:W-:Y:S01]  /*18cd0*/  IADD3 R70, R13, 0x100000, RZ ;  /* 0x001000000d467810 */ /* 0x000fe20007ffe0ff */
[----:B------:R-:W-:Y:S04]  /*18ce0*/  LDGSTS.E [R68+-0x80000], desc[UR48][R34.64], !P0 ;  /* 0x8000000022447fae */ /* 0x000fe8000c121870 */
[----:B------:R3:W-:Y:S01]  /*18cf0*/  LDGSTS.E [R71+-0x7c000], desc[UR48][R2.64], !P0 ;  /* 0x8400000002477fae */ /* 0x0007e2000c121870 */
[----:B--2---:R-:W-:Y:S01]  /*18d00*/  IMAD.WIDE R236, R8, 0x4, R232 ;  /* 0x0000000408ec7825 */ /* 0x004fe200078e02e8 */
[----:B---3--:R-:W-:-:S02]  /*18d10*/  IADD3 R71, R73, -0x117, RZ ;  /* 0xfffffee949477810 */ /* 0x008fc40007ffe0ff */
[----:B------:R-:W2:Y:S01]  /*18d20*/  LDL.LU.64 R232, [R1+0x600] ;  /* 0x0006000001e87983 */ /* 0x000ea20000300a00 */
[----:B------:R-:W3:Y:S01]  /*18d30*/  LDC R73, c[0x0][0x230] ;  /* 0x00008c00ff497b82 */ /* 0x000ee20000000800 */
[----:B------:R-:W-:Y:S02]  /*18d40*/  VIADD R69, R13, 0x100000 ;  /* 0x001000000d457836 */ /* 0x000fe40000000000 */
[----:B------:R-:W-:Y:S01]  /*18d50*/  LDGSTS.E [R70+-0x78000], desc[UR48][R16.64], !P0 ;  /* 0x8800000010467fae */ /* 0x000fe2000c121870 */
[----:B------:R-:W-:-:S03]  /*18d60*/  IMAD.WIDE R6, R8, 0x4, R6 ;  /* 0x0000000408067825 */ /* 0x000fc600078e0206 */
[----:B------:R-:W-:Y:S01]  /*18d70*/  LDGSTS.E [R69+-0x74000], desc[UR48][R14.64], !P0 ;  /* 0x8c0000000e457fae */ /* 0x000fe2000c121870 */
[----:B------:R-:W-:Y:S01]  /*18d80*/  ISETP.GE.U32.AND P0, PT, R71, 0x7ffffeaa, PT ;  /* 0x7ffffeaa4700780c */ /* 0x000fe20003f06070 */
[----:B------:R-:W-:Y:S02]  /*18d90*/  VIADD R71, R13, 0x100000 ;  /* 0x001000000d477836 */ /* 0x000fe40000000000 */
[C---:B----4-:R-:W-:Y:S01]  /*18da0*/  IMAD.WIDE R250, R8.reuse, 0x4, R250 ;  /* 0x0000000408fa7825 */ /* 0x050fe200078e02fa */
[----:B------:R-:W-:Y:S03]  /*18db0*/  LDGSTS.E [R68+-0x7fffc], desc[UR48][R6.64], !P1 ;  /* 0x8000400006447fae */ /* 0x000fe6000c921870 */
[C---:B------:R-:W-:Y:S01]  /*18dc0*/  IMAD.WIDE R248, R8.reuse, 0x4, R248 ;  /* 0x0000000408f87825 */ /* 0x040fe200078e02f8 */
[----:B------:R1:W-:Y:S03]  /*18dd0*/  LDGSTS.E [R71+-0x7bffc], desc[UR48][R250.64], !P1 ;  /* 0x84004000fa477fae */ /* 0x0003e6000c921870 */
[----:B------:R-:W-:Y:S01]  /*18de0*/  IMAD.WIDE R246, R8, 0x4, R246 ;  /* 0x0000000408f67825 */ /* 0x000fe200078e02f6 */
[----:B------:R-:W-:Y:S04]  /*18df0*/  LDGSTS.E [R70+-0x77ffc], desc[UR48][R248.64], !P1 ;  /* 0x88004000f8467fae */ /* 0x000fe8000c921870 */
[----:B------:R-:W-:Y:S01]  /*18e00*/  LDGSTS.E [R69+-0x73ffc], desc[UR48][R246.64], !P1 ;  /* 0x8c004000f6457fae */ /* 0x000fe2000c921870 */
[----:B-1----:R-:W-:Y:S01]  /*18e10*/  IADD3 R71, R72, -0x118, RZ ;  /* 0xfffffee848477810 */ /* 0x002fe20007ffe0ff */
[----:B------:R-:W-:-:S02]  /*18e20*/  IMAD.WIDE R244, R8, 0x4, R244 ;  /* 0x0000000408f47825 */ /* 0x000fc400078e02f4 */
[----:B------:R-:W4:Y:S01]  /*18e30*/  LDL.LU.64 R106, [R1+0x5f8] ;  /* 0x0005f800016a7983 */ /* 0x000f220000300a00 */
[----:B------:R-:W-:Y:S01]  /*18e40*/  ISETP.GE.U32.AND P1, PT, R71, 0x7ffffea9, PT ;  /* 0x7ffffea94700780c */ /* 0x000fe20003f26070 */
[----:B------:R-:W-:Y:S02]  /*18e50*/  VIADD R71, R13, 0x100000 ;  /* 0x001000000d477836 */ /* 0x000fe40000000000 */
[----:B------:R-:W-:Y:S01]  /*18e60*/  LDGSTS.E [R68+-0x7fff8], desc[UR48][R244.64], !P0 ;  /* 0x80008000f4447fae */ /* 0x000fe2000c121870 */
[----:B------:R-:W-:-:S03]  /*18e70*/  IMAD.WIDE R242, R8, 0x4, R242 ;  /* 0x0000000408f27825 */ /* 0x000fc600078e02f2 */
[----:B------:R-:W4:Y:S01]  /*18e80*/  LDL.LU.64 R102, [R1+0x5f0] ;  /* 0x0005f00001667983 */ /* 0x000f220000300a00 */
[----:B------:R-:W-:-:S03]  /*18e90*/  IMAD.WIDE R240, R8, 0x4, R240 ;  /* 0x0000000408f07825 */ /* 0x000fc600078e02f0 */
[----:B------:R-:W-:Y:S01]  /*18ea0*/  LDGSTS.E [R71+-0x7bff8], desc[UR48][R242.64], !P0 ;  /* 0x84008000f2477fae */ /* 0x000fe2000c121870 */
[----:B------:R-:W-:-:S03]  /*18eb0*/  IMAD.WIDE R238, R8, 0x4, R238 ;  /* 0x0000000408ee7825 */ /* 0x000fc600078e02ee */
[----:B------:R-:W-:Y:S04]  /*18ec0*/  LDGSTS.E [R70+-0x77ff8], desc[UR48][R240.64], !P0 ;  /* 0x88008000f0467fae */ /* 0x000fe8000c121870 */
[----:B------:R-:W-:Y:S04]  /*18ed0*/  LDGSTS.E [R69+-0x73ff8], desc[UR48][R238.64], !P0 ;  /* 0x8c008000ee457fae */ /* 0x000fe8000c121870 */
[----:B------:R1:W-:Y:S04]  /*18ee0*/  LDGSTS.E [R68+-0x7fff4], desc[UR48][R236.64], !P1 ;  /* 0x8000c000ec447fae */ /* 0x0003e8000c921870 */
[----:B------:R-:W4:Y:S01]  /*18ef0*/  LDL.LU.64 R100, [R1+0x5e8] ;  /* 0x0005e80001647983 */ /* 0x000f220000300a00 */
[----:B-1----:R-:W-:-:S03]  /*18f00*/  IMAD.WIDE R68, R8, 0x4, R90 ;  /* 0x0000000408447825 */ /* 0x002fc600078e025a */
[----:B------:R-:W4:Y:S04]  /*18f10*/  LDL.LU.64 R90, [R1+0x5e0] ;  /* 0x0005e000015a7983 */ /* 0x000f280000300a00 */
[----:B------:R1:W-:Y:S04]  /*18f20*/  LDGSTS.E [R79+-0x7bff4], desc[UR48][R68.64], !P1 ;  /* 0x8400c000444f7fae */ /* 0x0003e8000c921870 */
[----:B------:R-:W4:Y:S04]  /*18f30*/  LDL.LU.64 R110, [R1+0x5d8] ;  /* 0x0005d800016e7983 */ /* 0x000f280000300a00 */
[----:B------:R-:W4:Y:S01]  /*18f40*/  LDL.LU.64 R108, [R1+0x5d0] ;  /* 0x0005d000016c7983 */ /* 0x000f220000300a00 */
[----:B-1----:R-:W-:-:S03]  /*18f50*/  VIADD R79, R80, 0xfffffeca ;  /* 0xfffffeca504f7836 */ /* 0x002fc60000000000 */
[----:B------:R-:W4:Y:S01]  /*18f60*/  LDL.LU.64 R98, [R1+0x5c8] ;  /* 0x0005c80001627983 */ /* 0x000f220000300a00 */
[----:B------:R-:W-:-:S04]  /*18f70*/  IMAD.WIDE R80, R8, 0x4, R82 ;  /* 0x0000000408507825 */ /* 0x000fc800078e0252 */
[C---:B--2---:R-:W-:Y:S02]  /*18f80*/  IMAD.WIDE R82, R8.reuse, 0x4, R232 ;  /* 0x0000000408527825 */ /* 0x044fe400078e02e8 */
[----:B------:R-:W2:Y:S01]  /*18f90*/  LDL.LU.64 R232, [R1+0x5c0] ;  /* 0x0005c00001e87983 */ /* 0x000ea20000300a00 */
[----:B---3--:R-:W-:Y:S01]  /*18fa0*/  IADD3 R71, R73, -0x135, RZ ;  /* 0xfffffecb49477810 */ /* 0x008fe20007ffe0ff */
[C---:B------:R-:W-:Y:S02]  /*18fb0*/  IMAD.WIDE R72, R8.reuse, 0x4, R84 ;  /* 0x0000000408487825 */ /* 0x040fe400078e0254 */
[----:B------:R-:W3:Y:S01]  /*18fc0*/  LDL.LU.64 R122, [R1+0x5b8] ;  /* 0x0005b800017a7983 */ /* 0x000ee20000300a00 */
[----:B------:R-:W-:Y:S01]  /*18fd0*/  ISETP.GE.U32.AND P0, PT, R71, 0x7ffffe8c, PT ;  /* 0x7ffffe8c4700780c */ /* 0x000fe20003f06070 */
[----:B------:R-:W-:-:S04]  /*18fe0*/  IMAD.WIDE R70, R8, 0x4, R86 ;  /* 0x0000000408467825 */ /* 0x000fc800078e0256 */
[----:B------:R-:W-:Y:S01]  /*18ff0*/  IMAD.WIDE R74, R8, 0x4, R74 ;  /* 0x00000004084a7825 */ /* 0x000fe200078e024a */
[----:B------:R1:W-:Y:S04]  /*19000*/  LDGSTS.E [R78+-0x77ff4], desc[UR48][R70.64], !P1 ;  /* 0x8800c000464e7fae */ /* 0x0003e8000c921870 */
[----:B------:R-:W-:Y:S01]  /*19010*/  LDGSTS.E [R77+-0x73ff4], desc[UR48][R72.64], !P1 ;  /* 0x8c00c000484d7fae */ /* 0x000fe2000c921870 */
[----:B------:R-:W-:Y:S01]  /*19020*/  ISETP.GE.U32.AND P1, PT, R79, 0x7ffffe8b, PT ;  /* 0x7ffffe8b4f00780c */ /* 0x000fe20003f26070 */
[C---:B------:R-:W-:Y:S01]  /*19030*/  VIADD R86, R13.reuse, 0x100000 ;  /* 0x001000000d567836 */ /* 0x040fe20000000000 */
[C---:B------:R-:W-:Y:S01]  /*19040*/  IADD3 R87, R13.reuse, 0x100000, RZ ;  /* 0x001000000d577810 */ /* 0x040fe20007ffe0ff */
[----:B------:R1:W-:Y:S01]  /*19050*/  LDGSTS.E [R76+-0x70000], desc[UR48][R74.64], !P0 ;  /* 0x900000004a4c7fae */ /* 0x0003e2000c121870 */
[C---:B------:R-:W-:Y:S01]  /*19060*/  IADD3 R85, R13.reuse, 0x100000, RZ ;  /* 0x001000000d557810 */ /* 0x040fe20007ffe0ff */
[----:B------:R-:W-:-:S02]  /*19070*/  VIADD R84, R13, 0x100000 ;  /* 0x001000000d547836 */ /* 0x000fc40000000000 */
[C---:B-1----:R-:W-:Y:S01]  /*19080*/  IMAD.WIDE R78, R8.reuse, 0x4, R92 ;  /* 0x00000004084e7825 */ /* 0x042fe200078e025c */
[----:B------:R-:W3:Y:S04]  /*19090*/  LDL.LU.64 R118, [R1+0x5b0] ;  /* 0x0005b00001767983 */ /* 0x000ee80000300a00 */
[----:B------:R-:W3:Y:S01]  /*190a0*/  LDL.LU.64 R116, [R1+0x5a8] ;  /* 0x0005a80001747983 */ /* 0x000ee20000300a00 */
[----:B------:R-:W-:-:S05]  /*190b0*/  IMAD.WIDE R76, R8, 0x4, R94 ;  /* 0x00000004084c7825 */ /* 0x000fca00078e025e */
[----:B------:R-:W-:Y:S01]  /*190c0*/  LDGSTS.E [R87+-0x6c000], desc[UR48][R76.64], !P0 ;  /* 0x940000004c577fae */ /* 0x000fe2000c121870 */
[----:B------:R-:W-:-:S03]  /*190d0*/  VIADD R95, R13, 0x100000 ;  /* 0x001000000d5f7836 */ /* 0x000fc60000000000 */
[----:B------:R-:W-:Y:S04]  /*190e0*/  LDGSTS.E [R86+-0x68000], desc[UR48][R78.64], !P0 ;  /* 0x980000004e567fae */ /* 0x000fe8000c121870 */
[----:B------:R-:W-:Y:S04]  /*190f0*/  LDGSTS.E [R85+-0x64000], desc[UR48][R80.64], !P0 ;  /* 0x9c00000050557fae */ /* 0x000fe8000c121870 */
[----:B------:R4:W-:Y:S02]  /*19100*/  LDGSTS.E [R84+-0x6fffc], desc[UR48][R82.64], !P1 ;  /* 0x9000400052547fae */ /* 0x0009e4000c921870 */
[----:B----4-:R-:W-:-:S02]  /*19110*/  IMAD.WIDE R84, R8, 0x4, R106 ;  /* 0x0000000408547825 */ /* 0x010fc400078e026a */
[----:B------:R-:W4:Y:S04]  /*19120*/  LDL.LU.64 R106, [R1+0x700] ;  /* 0x00070000016a7983 */ /* 0x000f280000300a00 */
[----:B------:R1:W-:Y:S04]  /*19130*/  LDGSTS.E [R95+-0x6bffc], desc[UR48][R84.64], !P1 ;  /* 0x94004000545f7fae */ /* 0x0003e8000c921870 */
[----:B------:R-:W4:Y:S04]  /*19140*/  LDL.LU.64 R126, [R1+0x6f8] ;  /* 0x0006f800017e7983 */ /* 0x000f280000300a00 */
[----:B------:R-:W4:Y:S01]  /*19150*/  LDL.LU.64 R124, [R1+0x6f0] ;  /* 0x0006f000017c7983 */ /* 0x000f220000300a00 */
[----:B-1----:R-:W-:-:S03]  /*19160*/  VIADD R95, R96, 0xfffffec8 ;  /* 0xfffffec8605f7836 */ /* 0x002fc60000000000 */
[----:B------:R-:W4:Y:S01]  /*19170*/  LDL.LU.64 R114, [R1+0x6e8] ;  /* 0x0006e80001727983 */ /* 0x000f220000300a00 */
[----:B------:R-:W-:-:S04]  /*19180*/  IMAD.WIDE R96, R8, 0x4, R98 ;  /* 0x0000000408607825 */ /* 0x000fc800078e0262 */
[----:B--2---:R-:W-:Y:S02]  /*19190*/  IMAD.WIDE R98, R8, 0x4, R232 ;  /* 0x0000000408627825 */ /* 0x004fe400078e02e8 */
[----:B------:R-:W2:Y:S01]  /*191a0*/  LDL.LU.64 R232, [R1+0x6e0] ;  /* 0x0006e00001e87983 */ /* 0x000ea20000300a00 */
[----:B------:R-:W-:Y:S01]  /*191b0*/  IADD3 R87, R88, -0x137, RZ ;  /* 0xfffffec958577810 */ /* 0x000fe20007ffe0ff */
[C---:B------:R-:W-:Y:S01]  /*191c0*/  VIADD R93, R13.reuse, 0x100000 ;  /* 0x001000000d5d7836 */ /* 0x040fe20000000000 */
[----:B------:R-:W-:Y:S01]  /*191d0*/  IADD3 R94, R13, 0x100000, RZ ;  /* 0x001000000d5e7810 */ /* 0x000fe20007ffe0ff */
[C---:B------:R-:W-:Y:S01]  /*191e0*/  IMAD.WIDE R90, R8.reuse, 0x4, R90 ;  /* 0x00000004085a7825 */ /* 0x040fe200078e025a */
[----:B------:R-:W-:Y:S01]  /*191f0*/  ISETP.GE.U32.AND P0, PT, R87, 0x7ffffe8a, PT ;  /* 0x7ffffe8a5700780c */ /* 0x000fe20003f06070 */
[----:B------:R-:W2:Y:S02]  /*19200*/  LDL.64 R138, [R1+0x6d8] ;  /* 0x0006d800018a7983 */ /* 0x000ea40000100a00 */
[C---:B------:R-:W-:Y:S01]  /*19210*/  IMAD.WIDE R86, R8.reuse, 0x4, R102 ;  /* 0x0000000408567825 */ /* 0x040fe200078e0266 */
[----:B------:R-:W-:Y:S01]  /*19220*/  IADD3 R92, R13, 0x100000, RZ ;  /* 0x001000000d5c7810 */ /* 0x000fe20007ffe0ff */
[----:B------:R-:W2:Y:S02]  /*19230*/  LDL.LU.64 R134, [R1+0x6d0] ;  /* 0x0006d00001867983 */ /* 0x000ea40000300a00 */
[----:B------:R-:W-:-:S02]  /*19240*/  IMAD.WIDE R88, R8, 0x4, R100 ;  /* 0x0000000408587825 */ /* 0x000fc400078e0264 */
        /* <DEDUP_REMOVED lines=9> */
[----:B------:R-:W2:Y:S03]  /*192e0*/  LDL.LU.64 R132, [R1+0x6c8] ;  /* 0x0006c80001847983 */ /* 0x000ea60000300a00 */
[----:B---3--:R-:W-:-:S05]  /*192f0*/  IMAD.WIDE R92, R8, 0x4, R110 ;  /* 0x00000004085c7825 */ /* 0x008fca00078e026e */
[----:B------:R-:W-:Y:S01]  /*19300*/  LDGSTS.E [R103+-0x6bff8], desc[UR48][R92.64], !P0 ;  /* 0x940080005c677fae */ /* 0x000fe2000c121870 */
[----:B------:R-:W-:-:S03]  /*19310*/  VIADD R111, R13, 0x100000 ;  /* 0x001000000d6f7836 */ /* 0x000fc60000000000 */
[----:B------:R-:W-:Y:S04]  /*19320*/  LDGSTS.E [R102+-0x67ff8], desc[UR48][R94.64], !P0 ;  /* 0x980080005e667fae */ /* 0x000fe8000c121870 */
[----:B------:R-:W-:Y:S04]  /*19330*/  LDGSTS.E [R101+-0x63ff8], desc[UR48][R96.64], !P0 ;  /* 0x9c00800060657fae */ /* 0x000fe8000c121870 */
[----:B------:R1:W-:Y:S02]  /*19340*/  LDGSTS.E [R100+-0x6fff4], desc[UR48][R98.64], !P1 ;  /* 0x9000c00062647fae */ /* 0x0003e4000c921870 */
[----:B-1----:R-:W-:-:S02]  /*19350*/  IMAD.WIDE R100, R8, 0x4, R122 ;  /* 0x0000000408647825 */ /* 0x002fc400078e027a */
[----:B------:R-:W3:Y:S04]  /*19360*/  LDL.LU.64 R122, [R1+0x6c0] ;  /* 0x0006c000017a7983 */ /* 0x000ee80000300a00 */
[----:B------:R1:W-:Y:S04]  /*19370*/  LDGSTS.E [R111+-0x6bff4], desc[UR48][R100.64], !P1 ;  /* 0x9400c000646f7fae */ /* 0x0003e8000c921870 */
[----:B------:R-:W3:Y:S04]  /*19380*/  LDL.LU.64 R142, [R1+0x6b8] ;  /* 0x0006b800018e7983 */ /* 0x000ee80000300a00 */
[----:B------:R-:W3:Y:S01]  /*19390*/  LDL.LU.64 R140, [R1+0x6b0] ;  /* 0x0006b000018c7983 */ /* 0x000ee20000300a00 */
[----:B-1----:R-:W-:-:S03]  /*193a0*/  VIADD R111, R112, 0xfffffee6 ;  /* 0xfffffee6706f7836 */ /* 0x002fc60000000000 */
[----:B------:R-:W3:Y:S01]  /*193b0*/  LDL.LU.64 R130, [R1+0x6a8] ;  /* 0x0006a80001827983 */ /* 0x000ee20000300a00 */
[----:B----4-:R-:W-:-:S04]  /*193c0*/  IMAD.WIDE R112, R8, 0x4, R114 ;  /* 0x0000000408707825 */ /* 0x010fc800078e0272 */
[----:B--2---:R-:W-:Y:S02]  /*193d0*/  IMAD.WIDE R114, R8, 0x4, R232 ;  /* 0x0000000408727825 */ /* 0x004fe400078e02e8 */
[----:B------:R-:W2:Y:S01]  /*193e0*/  LDL.LU.64 R232, [R1+0x6a0] ;  /* 0x0006a00001e87983 */ /* 0x000ea20000300a00 */
[----:B------:R-:W-:Y:S01]  /*193f0*/  IADD3 R103, R104, -0x119, RZ ;  /* 0xfffffee768677810 */ /* 0x000fe20007ffe0ff */
[C---:B------:R-:W-:Y:S01]  /*19400*/  VIADD R109, R13.reuse, 0x100000 ;  /* 0x001000000d6d7836 */ /* 0x040fe20000000000 */
[----:B------:R-:W-:Y:S01]  /*19410*/  IADD3 R110, R13, 0x100000, RZ ;  /* 0x001000000d6e7810 */ /* 0x000fe20007ffe0ff */
[C---:B------:R-:W-:Y:S01]  /*19420*/  IMAD.WIDE R106, R8.reuse, 0x4, R106 ;  /* 0x00000004086a7825 */ /* 0x040fe200078e026a */
[----:B------:R-:W-:Y:S01]  /*19430*/  ISETP.GE.U32.AND P0, PT, R103, 0x7ffffea8, PT ;  /* 0x7ffffea86700780c */ /* 0x000fe20003f06070 */
[----:B------:R-:W4:Y:S02]  /*19440*/  LDL.LU.64 R154, [R1+0x698] ;  /* 0x00069800019a7983 */ /* 0x000f240000300a00 */
[----:B------:R-:W-:Y:S01]  /*19450*/  IMAD.WIDE R102, R8, 0x4, R118 ;  /* 0x0000000408667825 */ /* 0x000fe200078e0276 */
[----:B------:R-:W-:Y:S01]  /*19460*/  IADD3 R108, R12, 0x100000, RZ ;  /* 0x001000000c6c7810 */ /* 0x000fe20007ffe0ff */
[----:B------:R-:W4:Y:S02]  /*19470*/  LDL.LU.64 R150, [R1+0x690] ;  /* 0x0006900001967983 */ /* 0x000f240000300a00 */
        /* <DEDUP_REMOVED lines=10> */
[----:B------:R-:W4:Y:S03]  /*19520*/  LDL.LU.64 R148, [R1+0x688] ;  /* 0x0006880001947983 */ /* 0x000f260000300a00 */
[----:B------:R-:W-:-:S05]  /*19530*/  IMAD.WIDE R108, R8, 0x4, R126 ;  /* 0x00000004086c7825 */ /* 0x000fca00078e027e */
[----:B------:R-:W-:Y:S01]  /*19540*/  LDGSTS.E [R119+-0x7c000], desc[UR48][R108.64], !P0 ;  /* 0x840000006c777fae */ /* 0x000fe2000c121870 */
[----:B------:R-:W-:-:S03]  /*19550*/  VIADD R127, R12, 0x100000 ;  /* 0x001000000c7f7836 */ /* 0x000fc60000000000 */
[----:B------:R-:W-:Y:S04]  /*19560*/  LDGSTS.E [R118+-0x78000], desc[UR48][R110.64], !P0 ;  /* 0x880000006e767fae */ /* 0x000fe8000c121870 */
[----:B------:R-:W-:Y:S04]  /*19570*/  LDGSTS.E [R117+-0x74000], desc[UR48][R112.64], !P0 ;  /* 0x8c00000070757fae */ /* 0x000fe8000c121870 */
[----:B------:R1:W-:Y:S02]  /*19580*/  LDGSTS.E [R116+-0x7fffc], desc[UR48][R114.64], !P1 ;  /* 0x8000400072747fae */ /* 0x0003e4000c921870 */
[----:B-1----:R-:W-:-:S02]  /*19590*/  IMAD.WIDE R116, R8, 0x4, R138 ;  /* 0x0000000408747825 */ /* 0x002fc400078e028a */
[----:B------:R-:W4:Y:S04]  /*195a0*/  LDL.LU.64 R138, [R1+0x5a0] ;  /* 0x0005a000018a7983 */ /* 0x000f280000300a00 */
[----:B------:R1:W-:Y:S04]  /*195b0*/  LDGSTS.E [R127+-0x7bffc], desc[UR48][R116.64], !P1 ;  /* 0x84004000747f7fae */ /* 0x0003e8000c921870 */
[----:B------:R-:W4:Y:S04]  /*195c0*/  LDL.LU.64 R158, [R1+0x598] ;  /* 0x00059800019e7983 */ /* 0x000f280000300a00 */
[----:B------:R-:W4:Y:S01]  /*195d0*/  LDL.LU.64 R156, [R1+0x590] ;  /* 0x00059000019c7983 */ /* 0x000f220000300a00 */
[----:B-1----:R-:W-:-:S03]  /*195e0*/  VIADD R127, R128, 0xfffffee4 ;  /* 0xfffffee4807f7836 */ /* 0x002fc60000000000 */
[----:B------:R-:W4:Y:S01]  /*195f0*/  LDL.LU.64 R146, [R1+0x588] ;  /* 0x0005880001927983 */ /* 0x000f220000300a00 */
[----:B---3--:R-:W-:-:S04]  /*19600*/  IMAD.WIDE R128, R8, 0x4, R130 ;  /* 0x0000000408807825 */ /* 0x008fc800078e0282 */
[----:B--2---:R-:W-:Y:S02]  /*19610*/  IMAD.WIDE R130, R8, 0x4, R232 ;  /* 0x0000000408827825 */ /* 0x004fe400078e02e8 */
[----:B------:R-:W2:Y:S01]  /*19620*/  LDL.LU.64 R232, [R1+0x580] ;  /* 0x0005800001e87983 */ /* 0x000ea20000300a00 */
[----:B------:R-:W-:Y:S01]  /*19630*/  IADD3 R119, R120, -0x11b, RZ ;  /* 0xfffffee578777810 */ /* 0x000fe20007ffe0ff */
[C---:B------:R-:W-:Y:S01]  /*19640*/  VIADD R125, R12.reuse, 0x100000 ;  /* 0x001000000c7d7836 */ /* 0x040fe20000000000 */
[----:B------:R-:W-:Y:S01]  /*19650*/  IADD3 R126, R12, 0x100000, RZ ;  /* 0x001000000c7e7810 */ /* 0x000fe20007ffe0ff */
[C---:B------:R-:W-:Y:S01]  /*19660*/  IMAD.WIDE R122, R8.reuse, 0x4, R122 ;  /* 0x00000004087a7825 */ /* 0x040fe200078e027a */
[----:B------:R-:W-:Y:S01]  /*19670*/  ISETP.GE.U32.AND P0, PT, R119, 0x7ffffea6, PT ;  /* 0x7ffffea67700780c */ /* 0x000fe20003f06070 */
[----:B------:R-:W3:Y:S02]  /*19680*/  LDL.LU.64 R170, [R1+0x578] ;  /* 0x0005780001aa7983 */ /* 0x000ee40000300a00 */
[----:B------:R-:W-:Y:S01]  /*19690*/  IMAD.WIDE R118, R8, 0x4, R134 ;  /* 0x0000000408767825 */ /* 0x000fe200078e0286 */
[----:B------:R-:W-:Y:S01]  /*196a0*/  IADD3 R124, R12, 0x100000, RZ ;  /* 0x001000000c7c7810 */ /* 0x000fe20007ffe0ff */
[----:B------:R-:W3:Y:S02]  /*196b0*/  LDL.LU.64 R166, [R1+0x570] ;  /* 0x0005700001a67983 */ /* 0x000ee40000300a00 */
        /* <DEDUP_REMOVED lines=10> */
[----:B------:R-:W3:Y:S03]  /*19760*/  LDL.LU.64 R164, [R1+0x568] ;  /* 0x0005680001a47983 */ /* 0x000ee60000300a00 */
        /* <DEDUP_REMOVED lines=21> */
[----:B------:R-:W2:Y:S02]  /*198c0*/  LDL.LU.64 R186, [R1+0x538] ;  /* 0x0005380001ba7983 */ /* 0x000ea40000300a00 */
[----:B------:R-:W-:Y:S01]  /*198d0*/  IMAD.WIDE R134, R8, 0x4, R150 ;  /* 0x0000000408867825 */ /* 0x000fe200078e0296 */
        /* <DEDUP_REMOVED lines=31> */
[----:B------:R-:W-:Y:S02]  /*19ad0*/  IADD3 R158, R12, 0x100000, RZ ;  /* 0x001000000c9e7810 */ /* 0x000fe40007ffe0ff */
[----:B------:R-:W-:Y:S01]  /*19ae0*/  ISETP.GE.U32.AND P0, PT, R151, 0x7ffffe86, PT ;  /* 0x7ffffe869700780c */ /* 0x000fe20003f06070 */
[----:B------:R-:W-:-:S04]  /*19af0*/  IMAD.WIDE R150, R8, 0x4, R166 ;  /* 0x0000000408967825 */ /* 0x000fc800078e02a6 */
[----:B------:R-:W-:Y:S01]  /*19b00*/  IMAD.WIDE R152, R8, 0x4, R164 ;  /* 0x0000000408987825 */ /* 0x000fe200078e02a4 */
[----:B------:R1:W-:Y:S01]  /*19b10*/  LDGSTS.E [R158+-0x67ffc], desc[UR48][R150.64], !P1 ;  /* 0x98004000969e7fae */ /* 0x0003e2000c921870 */
[----:B------:R-:W-:Y:S02]  /*19b20*/  IADD3 R156, R12, 0x100000, RZ ;  /* 0x001000000c9c7810 */ /* 0x000fe40007ffe0ff */
[----:B------:R-:W-:Y:S01]  /*19b30*/  IMAD.WIDE R154, R8, 0x4, R154 ;  /* 0x00000004089a7825 */ /* 0x000fe200078e029a */
[----:B------:R-:W-:Y:S01]  /*19b40*/  LDGSTS.E [R157+-0x63ffc], desc[UR48][R152.64], !P1 ;  /* 0x9c004000989d7fae */ /* 0x000fe2000c921870 */
[----:B------:R-:W-:Y:S02]  /*19b50*/  ISETP.GE.U32.AND P1, PT, R159, 0x7ffffe85, PT ;  /* 0x7ffffe859f00780c */ /* 0x000fe40003f26070 */
[C---:B------:R-:W-:Y:S01]  /*19b60*/  IADD3 R167, R12.reuse, 0x100000, RZ ;  /* 0x001000000ca77810 */ /* 0x040fe20007ffe0ff */
[----:B------:R4:W-:Y:S01]  /*19b70*/  LDGSTS.E [R156+-0x6fff8], desc[UR48][R154.64], !P0 ;  /* 0x900080009a9c7fae */ /* 0x0009e2000c121870 */
[C---:B------:R-:W-:Y:S01]  /*19b80*/  VIADD R166, R12.reuse, 0x100000 ;  /* 0x001000000ca67836 */ /* 0x040fe20000000000 */
[----:B------:R-:W-:Y:S01]  /*19b90*/  IADD3 R165, R12, 0x100000, RZ ;  /* 0x001000000ca57810 */ /* 0x000fe20007ffe0ff */
[----:B-1----:R-:W-:-:S04]  /*19ba0*/  IMAD.WIDE R158, R8, 0x4, R172 ;  /* 0x00000004089e7825 */ /* 0x002fc800078e02ac */
[----:B------:R-:W-:Y:S02]  /*19bb0*/  VIADD R164, R12, 0x100000 ;  /* 0x001000000ca47836 */ /* 0x000fe40000000000 */
[----:B----4-:R-:W-:Y:S01]  /*19bc0*/  IMAD.WIDE R156, R8, 0x4, R174 ;  /* 0x00000004089c7825 */ /* 0x010fe200078e02ae */
[----:B------:R1:W-:Y:S04]  /*19bd0*/  STL.64 [R1+0xbc8], R12 ;  /* 0x000bc80c01007387 */ /* 0x0003e80000100a00 */
[----:B------:R-:W-:Y:S01]  /*19be0*/  LDGSTS.E [R167+-0x6bff8], desc[UR48][R156.64], !P0 ;  /* 0x940080009ca77fae */ /* 0x000fe2000c121870 */
[----:B------:R-:W-:-:S03]  /*19bf0*/  VIADD R175, R12, 0x100000 ;  /* 0x001000000caf7836 */ /* 0x000fc60000000000 */
[----:B------:R-:W-:Y:S04]  /*19c00*/  LDGSTS.E [R166+-0x67ff8], desc[UR48][R158.64], !P0 ;  /* 0x980080009ea67fae */ /* 0x000fe8000c121870 */
[----:B------:R-:W-:Y:S04]  /*19c10*/  LDGSTS.E [R165+-0x63ff8], desc[UR48][R160.64], !P0 ;  /* 0x9c008000a0a57fae */ /* 0x000fe8000c121870 */
[----:B------:R4:W-:Y:S04]  /*19c20*/  LDGSTS.E [R164+-0x6fff4], desc[UR48][R162.64], !P1 ;  /* 0x9000c000a2a47fae */ /* 0x0009e8000c921870 */
[----:B------:R-:W2:Y:S04]  /*19c30*/  LDL.LU.64 R202, [R1+0x678] ;  /* 0x0006780001ca7983 */ /* 0x000ea80000300a00 */
[----:B------:R-:W2:Y:S01]  /*19c40*/  LDL.LU.64 R198, [R1+0x670] ;  /* 0x0006700001c67983 */ /* 0x000ea20000300a00 */
[----:B----4-:R-:W-:-:S03]  /*19c50*/  IMAD.WIDE R164, R8, 0x4, R186 ;  /* 0x0000000408a47825 */ /* 0x010fc600078e02ba */
[----:B------:R-:W4:Y:S04]  /*19c60*/  LDL.LU.64 R196, [R1+0x668] ;  /* 0x0006680001c47983 */ /* 0x000f280000300a00 */
        /* <DEDUP_REMOVED lines=15> */
[C---:B------:R-:W-:Y:S01]  /*19d60*/  IMAD.WIDE R166, R8.reuse, 0x4, R182 ;  /* 0x0000000408a67825 */ /* 0x040fe200078e02b6 */
        /* <DEDUP_REMOVED lines=29> */
[----:B------:R-:W-:-:S03]  /*19f40*/  IADD3 R183, R184, -0x11f, RZ ;  /* 0xfffffee1b8b77810 */ /* 0x000fc60007ffe0ff */
[----:B------:R-:W4:Y:S04]  /*19f50*/  LDL.64 R24, [R1+0x438] ;  /* 0x0004380001187983 */ /* 0x000f280000100a00 */
[----:B------:R-:W4:Y:S01]  /*19f60*/  LDL.LU.64 R26, [R1+0x440] ;  /* 0x00044000011a7983 */ /* 0x000f220000300a00 */
[----:B------:R-:W-:-:S03]  /*19f70*/  ISETP.GE.U32.AND P0, PT, R183, 0x7ffffea2, PT ;  /* 0x7ffffea2b700780c */ /* 0x000fc60003f06070 */
[----:B------:R-:W4:Y:S01]  /*19f80*/  LDL.64 R30, [R1+0x450] ;  /* 0x00045000011e7983 */ /* 0x000f220000100a00 */
[----:B------:R-:W-:Y:S01]  /*19f90*/  IADD3 R190, R11, 0x100000, RZ ;  /* 0x001000000bbe7810 */ /* 0x000fe20007ffe0ff */
[----:B------:R-:W-:-:S04]  /*19fa0*/  IMAD.WIDE R182, R8, 0x4, R198 ;  /* 0x0000000408b67825 */ /* 0x000fc800078e02c6 */
[C---:B------:R-:W-:Y:S01]  /*19fb0*/  VIADD R189, R11.reuse, 0x100000 ;  /* 0x001000000bbd7836 */ /* 0x040fe20000000000 */
[----:B------:R1:W-:Y:S01]  /*19fc0*/  LDGSTS.E [R190+-0x77ffc], desc[UR48][R182.64], !P1 ;  /* 0x88004000b6be7fae */ /* 0x0003e2000c921870 */
[----:B------:R-:W-:Y:S01]  /*19fd0*/  IMAD.WIDE R184, R8, 0x4, R196 ;  /* 0x0000000408b87825 */ /* 0x000fe200078e02c4 */
[----:B------:R-:W-:-:S03]  /*19fe0*/  IADD3 R188, R11, 0x100000, RZ ;  /* 0x001000000bbc7810 */ /* 0x000fc60007ffe0ff */
[C---:B------:R-:W-:Y:S01]  /*19ff0*/  IMAD.WIDE R186, R8.reuse, 0x4, R186 ;  /* 0x0000000408ba7825 */ /* 0x040fe200078e02ba */
        /* <DEDUP_REMOVED lines=8> */
[----:B------:R-:W-:-:S05]  /*1a080*/  IMAD.WIDE R188, R8, 0x4, R206 ;  /* 0x0000000408bc7825 */ /* 0x000fca00078e02ce */
[----:B------:R-:W-:Y:S01]  /*1a090*/  LDGSTS.E [R199+-0x7bff8], desc[UR48][R188.64], !P0 ;  /* 0x84008000bcc77fae */ /* 0x000fe2000c121870 */
[----:B------:R-:W-:-:S03]  /*1a0a0*/  VIADD R207, R11, 0x100000 ;  /* 0x001000000bcf7836 */ /* 0x000fc60000000000 */
[----:B------:R-:W-:Y:S04]  /*1a0b0*/  LDGSTS.E [R198+-0x77ff8], desc[UR48][R190.64], !P0 ;  /* 0x88008000bec67fae */ /* 0x000fe8000c121870 */
[----:B------:R-:W-:Y:S04]  /*1a0c0*/  LDGSTS.E [R197+-0x73ff8], desc[UR48][R192.64], !P0 ;  /* 0x8c008000c0c57fae */ /* 0x000fe8000c121870 */
[----:B------:R3:W-:Y:S02]  /*1a0d0*/  LDGSTS.E [R196+-0x7fff4], desc[UR48][R194.64], !P1 ;  /* 0x8000c000c2c47fae */ /* 0x0007e4000c921870 */
[----:B---3--:R-:W-:-:S02]  /*1a0e0*/  IMAD.WIDE R196, R8, 0x4, R218 ;  /* 0x0000000408c47825 */ /* 0x008fc400078e02da */
[----:B------:R-:W3:Y:S04]  /*1a0f0*/  LDL.LU.64 R218, [R1+0x468] ;  /* 0x0004680001da7983 */ /* 0x000ee80000300a00 */
[----:B------:R1:W-:Y:S04]  /*1a100*/  LDGSTS.E [R207+-0x7bff4], desc[UR48][R196.64], !P1 ;  /* 0x8400c000c4cf7fae */ /* 0x0003e8000c921870 */
[----:B------:R-:W3:Y:S01]  /*1a110*/  LDL.LU.64 R224, [R1+0x460] ;  /* 0x0004600001e07983 */ /* 0x000ee20000300a00 */
[----:B-1----:R-:W-:Y:S02]  /*1a120*/  VIADD R207, R208, 0xfffffec2 ;  /* 0xfffffec2d0cf7836 */ /* 0x002fe40000000000 */
[----:B------:R-:W-:-:S04]  /*1a130*/  IMAD.WIDE R208, R8, 0x4, R210 ;  /* 0x0000000408d07825 */ /* 0x000fc800078e02d2 */
[----:B--2---:R-:W-:Y:S02]  /*1a140*/  IMAD.WIDE R210, R8, 0x4, R232 ;  /* 0x0000000408d27825 */ /* 0x004fe400078e02e8 */
[----:B------:R-:W2:Y:S04]  /*1a150*/  LDL.64 R232, [R1+0x478] ;  /* 0x0004780001e87983 */ /* 0x000ea80000100a00 */
[----:B------:R-:W2:Y:S04]  /*1a160*/  LDL.LU.64 R32, [R1+0x480] ;  /* 0x0004800001207983 */ /* 0x000ea80000300a00 */
[----:B------:R-:W2:Y:S01]  /*1a170*/  LDL.LU.64 R28, [R1+0x488] ;  /* 0x00048800011c7983 */ /* 0x000ea20000300a00 */
[----:B------:R-:W-:Y:S01]  /*1a180*/  IADD3 R199, R200, -0x13d, RZ ;  /* 0xfffffec3c8c77810 */ /* 0x000fe20007ffe0ff */
[C---:B------:R-:W-:Y:S01]  /*1a190*/  VIADD R205, R11.reuse, 0x100000 ;  /* 0x001000000bcd7836 */ /* 0x040fe20000000000 */
[----:B------:R-:W-:Y:S01]  /*1a1a0*/  IADD3 R206, R11, 0x100000, RZ ;  /* 0x001000000bce7810 */ /* 0x000fe20007ffe0ff */
[C---:B------:R-:W-:Y:S01]  /*1a1b0*/  IMAD.WIDE R202, R8.reuse, 0x4, R202 ;  /* 0x0000000408ca7825 */ /* 0x040fe200078e02ca */
[----:B------:R-:W-:Y:S01]  /*1a1c0*/  ISETP.GE.U32.AND P0, PT, R199, 0x7ffffe84, PT ;  /* 0x7ffffe84c700780c */ /* 0x000fe20003f06070 */
[----:B------:R-:W2:Y:S02]  /*1a1d0*/  LDL.LU.64 R228, [R1+0x4a0] ;  /* 0x0004a00001e47983 */ /* 0x000ea40000300a00 */
[C---:B------:R-:W-:Y:S01]  /*1a1e0*/  IMAD.WIDE R198, R8.reuse, 0x4, R214 ;  /* 0x0000000408c67825 */ /* 0x040fe200078e02d6 */
[----:B------:R-:W-:Y:S01]  /*1a1f0*/  IADD3 R204, R11, 0x100000, RZ ;  /* 0x001000000bcc7810 */ /* 0x000fe20007ffe0ff */
[----:B------:R-:W2:Y:S02]  /*1a200*/  LDL.LU.64 R230, [R1+0x4a8] ;  /* 0x0004a80001e67983 */ /* 0x000ea40000300a00 */
[----:B------:R-:W-:-:S02]  /*1a210*/  IMAD.WIDE R200, R8, 0x4, R212 ;  /* 0x0000000408c87825 */ /* 0x000fc400078e02d4 */
[----:B------:R1:W-:Y:S04]  /*1a220*/  LDGSTS.E [R206+-0x77ff4], desc[UR48][R198.64], !P1 ;  /* 0x8800c000c6ce7fae */ /* 0x0003e8000c921870 */
[----:B------:R-:W-:Y:S01]  /*1a230*/  LDGSTS.E [R205+-0x73ff4], desc[UR48][R200.64], !P1 ;  /* 0x8c00c000c8cd7fae */ /* 0x000fe2000c921870 */
[----:B------:R-:W-:Y:S02]  /*1a240*/  ISETP.GE.U32.AND P1, PT, R207, 0x7ffffe83, PT ;  /* 0x7ffffe83cf00780c */ /* 0x000fe40003f26070 */
[C---:B------:R-:W-:Y:S01]  /*1a250*/  IADD3 R215, R11.reuse, 0x100000, RZ ;  /* 0x001000000bd77810 */ /* 0x040fe20007ffe0ff */
[----:B------:R4:W-:Y:S01]  /*1a260*/  LDGSTS.E [R204+-0x70000], desc[UR48][R202.64], !P0 ;  /* 0x90000000cacc7fae */ /* 0x0009e2000c121870 */
[C---:B------:R-:W-:Y:S01]  /*1a270*/  VIADD R214, R11.reuse, 0x100000 ;  /* 0x001000000bd67836 */ /* 0x040fe20000000000 */
[C---:B------:R-:W-:Y:S01]  /*1a280*/  IADD3 R213, R11.reuse, 0x100000, RZ ;  /* 0x001000000bd57810 */ /* 0x040fe20007ffe0ff */
[----:B-1----:R-:W-:Y:S01]  /*1a290*/  IMAD.WIDE R206, R8, 0x4, R220 ;  /* 0x0000000408ce7825 */ /* 0x002fe200078e02dc */
[----:B------:R-:W-:Y:S01]  /*1a2a0*/  LOP3.LUT R252, R252, 0x3f, RZ, 0xc0, !PT ;  /* 0x0000003ffcfc7812 */ /* 0x000fe200078ec0ff */
[----:B------:R-:W2:Y:S02]  /*1a2b0*/  LDL.LU.64 R54, [R1+0x4d0] ;  /* 0x0004d00001367983 */ /* 0x000ea40000300a00 */
[----:B------:R-:W-:-:S02]  /*1a2c0*/  VIADD R212, R11, 0x100000 ;  /* 0x001000000bd47836 */ /* 0x000fc40000000000 */
[----:B----4-:R-:W-:Y:S01]  /*1a2d0*/  IMAD.WIDE R204, R8, 0x4, R222 ;  /* 0x0000000408cc7825 */ /* 0x010fe200078e02de */
[C---:B------:R-:W-:Y:S01]  /*1a2e0*/  IADD3 R221, R11.reuse, 0x100000, RZ ;  /* 0x001000000bdd7810 */ /* 0x040fe20007ffe0ff */
[----:B------:R-:W4:Y:S04]  /*1a2f0*/  LDL.LU.64 R52, [R1+0x4c0] ;  /* 0x0004c00001347983 */ /* 0x000f280000300a00 */
[----:B------:R1:W-:Y:S01]  /*1a300*/  LDGSTS.E [R215+-0x6c000], desc[UR48][R204.64], !P0 ;  /* 0x94000000ccd77fae */ /* 0x0003e2000c121870 */
[----:B------:R-:W-:-:S03]  /*1a310*/  IADD3 R223, R11, 0x100000, RZ ;  /* 0x001000000bdf7810 */ /* 0x000fc60007ffe0ff */
[----:B------:R1:W-:Y:S01]  /*1a320*/  LDGSTS.E [R214+-0x68000], desc[UR48][R206.64], !P0 ;  /* 0x98000000ced67fae */ /* 0x0003e2000c121870 */
[----:B------:R-:W-:-:S03]  /*1a330*/  VIADD R222, R11, 0x100000 ;  /* 0x001000000bde7836 */ /* 0x000fc60000000000 */
[----:B------:R-:W-:Y:S01]  /*1a340*/  LDGSTS.E [R213+-0x64000], desc[UR48][R208.64], !P0 ;  /* 0x9c000000d0d57fae */ /* 0x000fe2000c121870 */
[----:B-1----:R-:W-:-:S03]  /*1a350*/  IADD3 R215, R216, -0x13f, RZ ;  /* 0xfffffec1d8d77810 */ /* 0x002fc60007ffe0ff */
[----:B------:R1:W-:Y:S01]  /*1a360*/  LDGSTS.E [R212+-0x6fffc], desc[UR48][R210.64], !P1 ;  /* 0x90004000d2d47fae */ /* 0x0003e2000c921870 */
[C---:B------:R-:W-:Y:S01]  /*1a370*/  IMAD.WIDE R216, R8.reuse, 0x4, R30 ;  /* 0x0000000408d87825 */ /* 0x040fe200078e021e */
[----:B------:R-:W-:Y:S02]  /*1a380*/  ISETP.GE.U32.AND P2, PT, R215, 0x7ffffe82, PT ;  /* 0x7ffffe82d700780c */ /* 0x000fe40003f46070 */
[----:B------:R-:W4:Y:S01]  /*1a390*/  LDL.LU.64 R50, [R1+0x4b8] ;  /* 0x0004b80001327983 */ /* 0x000f220000300a00 */
[----:B------:R-:W-:-:S03]  /*1a3a0*/  IMAD.WIDE R214, R8, 0x4, R26 ;  /* 0x0000000408d67825 */ /* 0x000fc600078e021a */
[----:B------:R-:W4:Y:S01]  /*1a3b0*/  LDL.LU.64 R48, [R1+0x4b0] ;  /* 0x0004b00001307983 */ /* 0x000f220000300a00 */
[----:B------:R-:W-:Y:S02]  /*1a3c0*/  VIADD R227, R227, 0xfffffec0 ;  /* 0xfffffec0e3e37836 */ /* 0x000fe40000000000 */
[----:B-1----:R-:W-:Y:S01]  /*1a3d0*/  IMAD.WIDE R212, R8, 0x4, R24 ;  /* 0x0000000408d47825 */ /* 0x002fe200078e0218 */
[----:B------:R-:W4:Y:S04]  /*1a3e0*/  LDL.LU.64 R46, [R1+0x4c8] ;  /* 0x0004c800012e7983 */ /* 0x000f280000300a00 */
[----:B------:R-:W-:Y:S04]  /*1a3f0*/  LDGSTS.E [R223+-0x6bffc], desc[UR48][R212.64], !P1 ;  /* 0x94004000d4df7fae */ /* 0x000fe8000c921870 */
[----:B------:R-:W-:Y:S04]  /*1a400*/  LDGSTS.E [R222+-0x67ffc], desc[UR48][R214.64], !P1 ;  /* 0x98004000d6de7fae */ /* 0x000fe8000c921870 */
[----:B------:R-:W-:Y:S01]  /*1a410*/  LDGSTS.E [R221+-0x63ffc], desc[UR48][R216.64], !P1 ;  /* 0x9c004000d8dd7fae */ /* 0x000fe2000c921870 */
[----:B------:R-:W-:-:S02]  /*1a420*/  ISETP.GE.AND P1, PT, R252, R227, PT ;  /* 0x000000e3fc00720c */ /* 0x000fc40003f26270 */
[----:B------:R-:W1:Y:S01]  /*1a430*/  LDC R252, c[0x0][0x230] ;  /* 0x00008c00fffc7b82 */ /* 0x000e620000000800 */
[----:B------:R-:W4:Y:S04]  /*1a440*/  LDL.LU.64 R44, [R1+0x498] ;  /* 0x00049800012c7983 */ /* 0x000f280000300a00 */
[----:B------:R-:W4:Y:S04]  /*1a450*/  LDL.LU.64 R42, [R1+0x470] ;  /* 0x00047000012a7983 */ /* 0x000f280000300a00 */
[----:B------:R-:W4:Y:S04]  /*1a460*/  LDL.LU.64 R40, [R1+0x3a0] ;  /* 0x0003a00001287983 */ /* 0x000f280000300a00 */
[----:B------:R-:W4:Y:S01]  /*1a470*/  LDL.LU.64 R38, [R1+0x398] ;  /* 0x0003980001267983 */ /* 0x000f220000300a00 */
[----:B------:R-:W-:-:S03]  /*1a480*/  VIADD R220, R11, 0x100000 ;  /* 0x001000000bdc7836 */ /* 0x000fc60000000000 */
[----:B------:R-:W4:Y:S01]  /*1a490*/  LDL.LU.64 R36, [R1+0x390] ;  /* 0x0003900001247983 */ /* 0x000f220000300a00 */
[----:B---3--:R-:W-:-:S03]  /*1a4a0*/  IMAD.WIDE R218, R8, 0x4, R218 ;  /* 0x0000000408da7825 */ /* 0x008fc600078e02da */
[----:B------:R-:W3:Y:S01]  /*1a4b0*/  LDL.LU.64 R4, [R1+0x370] ;  /* 0x0003700001047983 */ /* 0x000ee20000300a00 */
[----:B-1----:R-:W-:-:S03]  /*1a4c0*/  VIADD R252, R252, 0x3f ;  /* 0x0000003ffcfc7836 */ /* 0x002fc60000000000 */
[----:B------:R-:W3:Y:S01]  /*1a4d0*/  LDL.LU.64 R18, [R1+0x2f0] ;  /* 0x0002f00001127983 */ /* 0x000ee20000300a00 */
[----:B------:R-:W-:-:S03]  /*1a4e0*/  IADD3 R226, R11, 0x100000, RZ ;  /* 0x001000000be27810 */ /* 0x000fc60007ffe0ff */
[----:B------:R-:W3:Y:S01]  /*1a4f0*/  LDL.LU.64 R22, [R1+0x2c0] ;  /* 0x0002c00001167983 */ /* 0x000ee20000300a00 */
[----:B------:R-:W-:-:S03]  /*1a500*/  ISETP.GT.AND P0, PT, R252, 0x17f, PT ;  /* 0x0000017ffc00780c */ /* 0x000fc60003f04270 */
[----:B------:R1:W-:Y:S04]  /*1a510*/  LDGSTS.E [R220+-0x6fff8], desc[UR48][R218.64], !P2 ;  /* 0x90008000dadc7fae */ /* 0x0003e8000d121870 */
[----:B------:R-:W3:Y:S04]  /*1a520*/  LDL.LU.64 R20, [R1+0x2a0] ;  /* 0x0002a00001147983 */ /* 0x000ee80000300a00 */
[----:B------:R-:W3:Y:S01]  /*1a530*/  LDL.LU.64 R24, [R1+0x238] ;  /* 0x0002380001187983 */ /* 0x000ee20000300a00 */
[----:B-1----:R-:W-:Y:S01]  /*1a540*/  IMAD.WIDE R220, R8, 0x4, R224 ;  /* 0x0000000408dc7825 */ /* 0x002fe200078e02e0 */
[----:B------:R-:W-:-:S02]  /*1a550*/  IADD3 R225, R11, 0x100000, RZ ;  /* 0x001000000be17810 */ /* 0x000fc40007ffe0ff */
[----:B------:R-:W3:Y:S01]  /*1a560*/  LDL.LU.64 R26, [R1+0x190] ;  /* 0x00019000011a7983 */ /* 0x000ee20000300a00 */
[----:B------:R-:W-:-:S03]  /*1a570*/  SEL R224, RZ, 0x4, P1 ;  /* 0x00000004ffe07807 */ /* 0x000fc60000800000 */
[----:B------:R1:W-:Y:S01]  /*1a580*/  LDGSTS.E [R226+-0x6bff8], desc[UR48][R220.64], !P2 ;  /* 0x94008000dce27fae */ /* 0x0003e2000d121870 */
[----:B------:R-:W-:-:S03]  /*1a590*/  ISETP.GE.U32.AND P1, PT, R227, 0x7ffffe81, PT ;  /* 0x7ffffe81e300780c */ /* 0x000fc60003f26070 */
[----:B------:R-:W3:Y:S01]  /*1a5a0*/  LDL.LU.64 R30, [R1+0x168] ;  /* 0x00016800011e7983 */ /* 0x000ee20000300a00 */
[----:B--2---:R-:W-:Y:S01]  /*1a5b0*/  IMAD.WIDE R222, R8, 0x4, R232 ;  /* 0x0000000408de7825 */ /* 0x004fe200078e02e8 */
[----:B------:R-:W-:-:S04]  /*1a5c0*/  SEL R232, R224, RZ, P0 ;  /* 0x000000ffe0e87207 */ /* 0x000fc80000000000 */
[----:B------:R2:W-:Y:S01]  /*1a5d0*/  LDGSTS.E [R225+-0x67ff8], desc[UR48][R222.64], !P2 ;  /* 0x98008000dee17fae */ /* 0x0005e2000d121870 */
[----:B-1----:R-:W-:-:S04]  /*1a5e0*/  IMAD.WIDE R226, R8, 0x4, R28 ;  /* 0x0000000408e27825 */ /* 0x002fc800078e021c */
[C---:B--2---:R-:W-:Y:S02]  /*1a5f0*/  IMAD.WIDE R224, R8.reuse, 0x4, R32 ;  /* 0x0000000408e07825 */ /* 0x044fe400078e0220 */
[----:B------:R-:W2:Y:S04]  /*1a600*/  LDL.LU.64 R32, [R1+0x138] ;  /* 0x0001380001207983 */ /* 0x000ea80000300a00 */
[----:B------:R-:W2:Y:S01]  /*1a610*/  LDL.LU.64 R28, [R1+0x108] ;  /* 0x00010800011c7983 */ /* 0x000ea20000300a00 */
[C---:B------:R-:W-:Y:S01]  /*1a620*/  VIADD R12, R11.reuse, 0x100000 ;  /* 0x001000000b0c7836 */ /* 0x040fe20000000000 */
[C---:B------:R-:W-:Y:S01]  /*1a630*/  IADD3 R252, R11.reuse, 0x100000, RZ ;  /* 0x001000000bfc7810 */ /* 0x040fe20007ffe0ff */
[C---:B------:R-:W-:Y:S01]  /*1a640*/  VIADD R235, R11.reuse, 0x100000 ;  /* 0x001000000beb7836 */ /* 0x040fe20000000000 */
[----:B------:R-:W-:Y:S01]  /*1a650*/  IADD3 R233, R11, 0x100000, RZ ;  /* 0x001000000be97810 */ /* 0x000fe20007ffe0ff */
[C---:B------:R-:W-:Y:S01]  /*1a660*/  IMAD.WIDE R228, R8.reuse, 0x4, R228 ;  /* 0x0000000408e47825 */ /* 0x040fe200078e02e4 */
[----:B------:R-:W-:Y:S03]  /*1a670*/  LDGSTS.E [R12+-0x63ff8], desc[UR48][R224.64], !P2 ;  /* 0x9c008000e00c7fae */ /* 0x000fe6000d121870 */
[----:B------:R-:W-:Y:S01]  /*1a680*/  IMAD.WIDE R230, R8, 0x4, R230 ;  /* 0x0000000408e67825 */ /* 0x000fe200078e02e6 */
[----:B------:R1:W-:Y:S01]  /*1a690*/  LDGSTS.E [R252+-0x6fff4], desc[UR48][R226.64], !P1 ;  /* 0x9000c000e2fc7fae */ /* 0x0003e2000c921870 */
[----:B------:R-:W-:-:S02]  /*1a6a0*/  ISETP.NE.U32.AND P0, PT, R232, RZ, PT ;  /* 0x000000ffe800720c */ /* 0x000fc40003f05070 */
[C---:B------:R-:W-:Y:S01]  /*1a6b0*/  IMAD.WIDE R54, R8.reuse, 0x4, R54 ;  /* 0x0000000408367825 */ /* 0x040fe200078e0236 */
[----:B------:R-:W-:Y:S04]  /*1a6c0*/  LDGSTS.E [R235+-0x6bff4], desc[UR48][R228.64], !P1 ;  /* 0x9400c000e4eb7fae */ /* 0x000fe8000c921870 */
[----:B------:R-:W2:Y:S01]  /*1a6d0*/  LDL.LU.64 R12, [R1+0x60] ;  /* 0x00006000010c7983 */ /* 0x000ea20000300a00 */
[----:B----4-:R-:W-:-:S03]  /*1a6e0*/  IMAD.WIDE R52, R8, 0x4, R52 ;  /* 0x0000000408347825 */ /* 0x010fc600078e0234 */
[----:B------:R4:W-:Y:S01]  /*1a6f0*/  LDGSTS.E [R233+-0x67ff4], desc[UR48][R230.64], !P1 ;  /* 0x9800c000e6e97fae */ /* 0x0009e2000c921870 */
[----:B-1----:R-:W1:Y:S03]  /*1a700*/  LDC R252, c[0x0][0x230] ;  /* 0x00008c00fffc7b82 */ /* 0x002e660000000800 */
[----:B------:R-:W4:Y:S04]  /*1a710*/  LDL.LU.64 R232, [R1+0x4d8] ;  /* 0x0004d80001e87983 */ /* 0x000f280000300a00 */
[----:B------:R1:W-:Y:S01]  /*1a720*/  STL.64 [R1+0xb00], R10 ;  /* 0x000b000a01007387 */ /* 0x0003e20000100a00 */
[----:B------:R-:W-:-:S04]  /*1a730*/  IMAD.WIDE R50, R8, 0x4, R50 ;  /* 0x0000000408327825 */ /* 0x000fc800078e0232 */
[C---:B------:R-:W-:Y:S01]  /*1a740*/  IMAD.WIDE R48, R8.reuse, 0x4, R48 ;  /* 0x0000000408307825 */ /* 0x040fe200078e0230 */
[----:B-1----:R-:W4:Y:S03]  /*1a750*/  LDL.LU.64 R10, [R1+0x80] ;  /* 0x00008000010a7983 */ /* 0x002f260000300a00 */
[C---:B------:R-:W-:Y:S01]  /*1a760*/  IMAD.WIDE R46, R8.reuse, 0x4, R46 ;  /* 0x00000004082e7825 */ /* 0x040fe200078e022e */
[----:B------:R1:W-:Y:S04]  /*1a770*/  STL.64 [R1+0x148], R54 ;  /* 0x0001483601007387 */ /* 0x0003e80000100a00 */
[----:B-1----:R-:W4:Y:S01]  /*1a780*/  LDL.LU.64 R54, [R1+0xcf0] ;  /* 0x000cf00001367983 */ /* 0x002f220000300a00 */
[----:B------:R-:W-:-:S03]  /*1a790*/  IMAD.WIDE R44, R8, 0x4, R44 ;  /* 0x00000004082c7825 */ /* 0x000fc600078e022c */
[----:B------:R1:W-:Y:S01]  /*1a7a0*/  STL.64 [R1+0x178], R52 ;  /* 0x0001783401007387 */ /* 0x0003e20000100a00 */
[----:B------:R-:W-:-:S04]  /*1a7b0*/  IMAD.WIDE R42, R8, 0x4, R42 ;  /* 0x00000004082a7825 */ /* 0x000fc800078e022a */
[C---:B------:R-:W-:Y:S01]  /*1a7c0*/  IMAD.WIDE R40, R8.reuse, 0x4, R40 ;  /* 0x0000000408287825 */ /* 0x040fe200078e0228 */
[----:B-1----:R-:W4:Y:S04]  /*1a7d0*/  LDL.LU.64 R52, [R1+0xce8] ;  /* 0x000ce80001347983 */ /* 0x002f280000300a00 */
[----:B------:R1:W-:Y:S01]  /*1a7e0*/  STL.64 [R1+0x180], R50 ;  /* 0x0001803201007387 */ /* 0x0003e20000100a00 */
[----:B------:R-:W-:-:S03]  /*1a7f0*/  IMAD.WIDE R38, R8, 0x4, R38 ;  /* 0x0000000408267825 */ /* 0x000fc600078e0226 */
[----:B-1----:R-:W4:Y:S04]  /*1a800*/  LDL.LU.64 R50, [R1+0xce0] ;  /* 0x000ce00001327983 */ /* 0x002f280000300a00 */
[----:B------:R1:W-:Y:S01]  /*1a810*/  STL.64 [R1+0x1a0], R48 ;  /* 0x0001a03001007387 */ /* 0x0003e20000100a00 */
[----:B------:R-:W-:-:S03]  /*1a820*/  IMAD.WIDE R36, R8, 0x4, R36 ;  /* 0x0000000408247825 */ /* 0x000fc600078e0224 */
[----:B-1----:R-:W4:Y:S04]  /*1a830*/  LDL.LU.64 R48, [R1+0xcd8] ;  /* 0x000cd80001307983 */ /* 0x002f280000300a00 */
[----:B------:R1:W-:Y:S01]  /*1a840*/  STL.64 [R1+0x1a8], R46 ;  /* 0x0001a82e01007387 */ /* 0x0003e20000100a00 */
[----:B---3--:R-:W-:-:S03]  /*1a850*/  IMAD.WIDE R4, R8, 0x4, R4 ;  /* 0x0000000408047825 */ /* 0x008fc600078e0204 */
[----:B-1----:R-:W3:Y:S04]  /*1a860*/  LDL.LU.64 R46, [R1+0xcd0] ;  /* 0x000cd000012e7983 */ /* 0x002ee80000300a00 */
[----:B------:R1:W-:Y:S01]  /*1a870*/  STL.64 [R1+0x1d0], R44 ;  /* 0x0001d02c01007387 */ /* 0x0003e20000100a00 */
[----:B------:R-:W-:-:S03]  /*1a880*/  IMAD.WIDE R18, R8, 0x4, R18 ;  /* 0x0000000408127825 */ /* 0x000fc600078e0212 */
        /* <DEDUP_REMOVED lines=16> */
[----:B------:R1:W-:Y:S04]  /*1a990*/  STL.64 [R1+0x300], R18 ;  /* 0x0003001201007387 */ /* 0x0003e80000100a00 */
[----:B-1----:R-:W3:Y:S04]  /*1a9a0*/  LDL.LU.64 R18, [R1+0xc98] ;  /* 0x000c980001127983 */ /* 0x002ee80000300a00 */
[----:B------:R1:W-:Y:S04]  /*1a9b0*/  STL.64 [R1+0x390], R22 ;  /* 0x0003901601007387 */ /* 0x0003e80000100a00 */
[----:B-1----:R-:W3:Y:S04]  /*1a9c0*/  LDL.LU.64 R22, [R1+0xc90] ;  /* 0x000c900001167983 */ /* 0x002ee80000300a00 */
[----:B------:R1:W-:Y:S04]  /*1a9d0*/  STL.64 [R1+0x3a0], R20 ;  /* 0x0003a01401007387 */ /* 0x0003e80000100a00 */
[----:B-1----:R-:W3:Y:S04]  /*1a9e0*/  LDL.LU.64 R20, [R1+0xc88] ;  /* 0x000c880001147983 */ /* 0x002ee80000300a00 */
[----:B------:R1:W-:Y:S04]  /*1a9f0*/  STL.64 [R1+0x3e8], R24 ;  /* 0x0003e81801007387 */ /* 0x0003e80000100a00 */
[----:B-1----:R-:W3:Y:S04]  /*1aa00*/  LDL.LU.64 R24, [R1+0xc80] ;  /* 0x000c800001187983 */ /* 0x002ee80000300a00 */
[----:B------:R1:W-:Y:S01]  /*1aa10*/  STL.64 [R1+0x410], R26 ;  /* 0x0004101a01007387 */ /* 0x0003e20000100a00 */
[----:B--2---:R-:W-:-:S04]  /*1aa20*/  IMAD.WIDE R32, R8, 0x4, R32 ;  /* 0x0000000408207825 */ /* 0x004fc800078e0220 */
[C---:B------:R-:W-:Y:S01]  /*1aa30*/  IMAD.WIDE R28, R8.reuse, 0x4, R28 ;  /* 0x00000004081c7825 */ /* 0x040fe200078e021c */
[----:B-1----:R-:W2:Y:S04]  /*1aa40*/  LDL.LU.64 R26, [R1+0xc78] ;  /* 0x000c7800011a7983 */ /* 0x002ea80000300a00 */
[----:B------:R1:W-:Y:S04]  /*1aa50*/  STL.64 [R1+0x440], R30 ;  /* 0x0004401e01007387 */ /* 0x0003e80000100a00 */
[----:B-1----:R-:W2:Y:S04]  /*1aa60*/  LDL.LU.64 R30, [R1+0xc70] ;  /* 0x000c7000011e7983 */ /* 0x002ea80000300a00 */
[----:B------:R1:W-:Y:S04]  /*1aa70*/  STL.64 [R1+0x460], R32 ;  /* 0x0004602001007387 */ /* 0x0003e80000100a00 */
[----:B-1----:R-:W2:Y:S04]  /*1aa80*/  LDL.LU.64 R32, [R1+0xc68] ;  /* 0x000c680001207983 */ /* 0x002ea80000300a00 */
[----:B------:R1:W-:Y:S04]  /*1aa90*/  STL.64 [R1+0x488], R28 ;  /* 0x0004881c01007387 */ /* 0x0003e80000100a00 */
[----:B-1----:R-:W3:Y:S01]  /*1aaa0*/  LDL.LU.64 R28, [R1+0xc60] ;  /* 0x000c6000011c7983 */ /* 0x002ee20000300a00 */
[----:B----4-:R-:W-:-:S04]  /*1aab0*/  IMAD.WIDE R10, R8, 0x4, R10 ;  /* 0x00000004080a7825 */ /* 0x010fc800078e020a */
[----:B------:R-:W-:-:S04]  /*1aac0*/  IMAD.WIDE R12, R8, 0x4, R12 ;  /* 0x00000004080c7825 */ /* 0x000fc800078e020c */
[----:B------:R-:W-:-:S04]  /*1aad0*/  IMAD.WIDE R6, R8, 0x4, R6 ;  /* 0x0000000408067825 */ /* 0x000fc800078e0206 */
[----:B------:R-:W-:-:S04]  /*1aae0*/  IMAD.WIDE R244, R8, 0x4, R244 ;  /* 0x0000000408f47825 */ /* 0x000fc800078e02f4 */
[----:B---3--:R-:W-:-:S05]  /*1aaf0*/  IMAD.WIDE R28, R8, 0x4, R28 ;  /* 0x00000004081c7825 */ /* 0x008fca00078e021c */
[----:B------:R1:W-:Y:S04]  /*1ab00*/  STL.64 [R1+0x4a0], R28 ;  /* 0x0004a01c01007387 */ /* 0x0003e80000100a00 */
[----:B-1----:R-:W3:Y:S04]  /*1ab10*/  LDL.LU.64 R28, [R1+0x490] ;  /* 0x00049000011c7983 */ /* 0x002ee80000300a00 */
[----:B------:R1:W-:Y:S02]  /*1ab20*/  STL.64 [R1+0x4c0], R10 ;  /* 0x0004c00a01007387 */ /* 0x0003e40000100a00 */
[----:B-1----:R-:W-:-:S02]  /*1ab30*/  IMAD.WIDE R10, R8, 0x4, R20 ;  /* 0x00000004080a7825 */ /* 0x002fc400078e0214 */
[----:B------:R-:W4:Y:S04]  /*1ab40*/  LDL.64 R20, [R1+0x458] ;  /* 0x0004580001147983 */ /* 0x000f280000100a00 */
[----:B------:R1:W-:Y:S01]  /*1ab50*/  STL.64 [R1+0x510], R12 ;  /* 0x0005100c01007387 */ /* 0x0003e20000100a00 */
[----:B------:R-:W-:-:S03]  /*1ab60*/  IMAD.WIDE R236, R8, 0x4, R236 ;  /* 0x0000000408ec7825 */ /* 0x000fc600078e02ec */
[----:B------:R2:W-:Y:S01]  /*1ab70*/  STL.64 [R1+0x518], R10 ;  /* 0x0005180a01007387 */ /* 0x0005e20000100a00 */
[----:B-1----:R-:W-:-:S03]  /*1ab80*/  IMAD.WIDE R12, R8, 0x4, R34 ;  /* 0x00000004080c7825 */ /* 0x002fc600078e0222 */
[----:B--2---:R-:W2:Y:S04]  /*1ab90*/  LDL.LU.64 R10, [R1+0x1b8] ;  /* 0x0001b800010a7983 */ /* 0x004ea80000300a00 */
[----:B------:R1:W-:Y:S04]  /*1aba0*/  STL.64 [R1+0x520], R12 ;  /* 0x0005200c01007387 */ /* 0x0003e80000100a00 */
[----:B-1----:R-:W2:Y:S04]  /*1abb0*/  LDL.LU.64 R12, [R1+0xe0] ;  /* 0x0000e000010c7983 */ /* 0x002ea80000300a00 */
[----:B------:R1:W-:Y:S04]  /*1abc0*/  STL.64 [R1+0x538], R6 ;  /* 0x0005380601007387 */ /* 0x0003e80000100a00 */
[----:B------:R-:W2:Y:S04]  /*1abd0*/  LDL.LU.64 R34, [R1+0xc0] ;  /* 0x0000c00001227983 */ /* 0x000ea80000300a00 */
[----:B------:R-:W-:Y:S01]  /*1abe0*/  STL.64 [R1+0x560], R244 ;  /* 0x000560f401007387 */ /* 0x000fe20000100a00 */
[----:B-1----:R-:W-:-:S03]  /*1abf0*/  IMAD.WIDE R6, R8, 0x4, R106 ;  /* 0x0000000408067825 */ /* 0x002fc600078e026a */
[----:B------:R-:W-:Y:S01]  /*1ac00*/  STL.64 [R1+0x578], R236 ;  /* 0x000578ec01007387 */ /* 0x000fe20000100a00 */
[----:B------:R-:W-:-:S03]  /*1ac10*/  IMAD.WIDE R106, R8, 0x4, R114 ;  /* 0x00000004086a7825 */ /* 0x000fc600078e0272 */
[----:B------:R-:W2:Y:S04]  /*1ac20*/  LDL.LU.64 R114, [R1+0x1e0] ;  /* 0x0001e00001727983 */ /* 0x000ea80000300a00 */
[----:B------:R1:W-:Y:S04]  /*1ac30*/  STL.64 [R1+0x598], R6 ;  /* 0x0005980601007387 */ /* 0x0003e80000100a00 */
[----:B------:R1:W-:Y:S02]  /*1ac40*/  STL.64 [R1+0x5b0], R106 ;  /* 0x0005b06a01007387 */ /* 0x0003e40000100a00 */
[----:B-1----:R-:W-:-:S02]  /*1ac50*/  IMAD.WIDE R6, R8, 0x4, R122 ;  /* 0x0000000408067825 */ /* 0x002fc400078e027a */
[----:B------:R-:W2:Y:S02]  /*1ac60*/  LDL.LU.64 R122, [R1+0x1f8] ;  /* 0x0001f800017a7983 */ /* 0x000ea40000300a00 */
[C---:B------:R-:W-:Y:S02]  /*1ac70*/  IMAD.WIDE R106, R8.reuse, 0x4, R130 ;  /* 0x00000004086a7825 */ /* 0x040fe400078e0282 */
[----:B------:R1:W-:Y:S02]  /*1ac80*/  STL.64 [R1+0x5d0], R6 ;  /* 0x0005d00601007387 */ /* 0x0003e40000100a00 */
[C---:B------:R-:W-:Y:S02]  /*1ac90*/  IMAD.WIDE R236, R8.reuse, 0x4, R178 ;  /* 0x0000000408ec7825 */ /* 0x040fe400078e02b2 */
[----:B------:R-:W2:Y:S04]  /*1aca0*/  LDL.LU.64 R130, [R1+0x200] ;  /* 0x0002000001827983 */ /* 0x000ea80000300a00 */
[----:B------:R1:W-:Y:S01]  /*1acb0*/  STL.64 [R1+0x5e8], R106 ;  /* 0x0005e86a01007387 */ /* 0x0003e20000100a00 */
[----:B------:R-:W-:-:S04]  /*1acc0*/  IMAD.WIDE R244, R8, 0x4, R194 ;  /* 0x0000000408f47825 */ /* 0x000fc800078e02c2 */
[C---:B-1----:R-:W-:Y:S02]  /*1acd0*/  IMAD.WIDE R6, R8.reuse, 0x4, R170 ;  /* 0x0000000408067825 */ /* 0x042fe400078e02aa */
[----:B------:R-:W2:Y:S04]  /*1ace0*/  LDL.LU.64 R170, [R1+0x308] ;  /* 0x0003080001aa7983 */ /* 0x000ea80000300a00 */
[----:B------:R-:W2:Y:S01]  /*1acf0*/  LDL.LU.64 R178, [R1+0x310] ;  /* 0x0003100001b27983 */ /* 0x000ea20000300a00 */
[----:B------:R-:W-:-:S03]  /*1ad00*/  IMAD.WIDE R106, R8, 0x4, R186 ;  /* 0x00000004086a7825 */ /* 0x000fc600078e02ba */
[----:B------:R-:W2:Y:S04]  /*1ad10*/  LDL.LU.64 R186, [R1+0x318] ;  /* 0x0003180001ba7983 */ /* 0x000ea80000300a00 */
[----:B------:R-:W2:Y:S04]  /*1ad20*/  LDL.LU.64 R194, [R1+0x320] ;  /* 0x0003200001c27983 */ /* 0x000ea80000300a00 */
[----:B------:R-:W-:Y:S04]  /*1ad30*/  STL.64 [R1+0x648], R6 ;  /* 0x0006480601007387 */ /* 0x000fe80000100a00 */
[----:B------:R1:W-:Y:S04]  /*1ad40*/  STL.64 [R1+0xaf8], R6 ;  /* 0x000af80601007387 */ /* 0x0003e80000100a00 */
[----:B-1----:R-:W2:Y:S01]  /*1ad50*/  LDL.LU.64 R6, [R1+0x3a8] ;  /* 0x0003a80001067983 */ /* 0x002ea20000300a00 */
[----:B---3--:R-:W-:-:S05]  /*1ad60*/  IMAD.WIDE R28, R8, 0x4, R28 ;  /* 0x00000004081c7825 */ /* 0x008fca00078e021c */
[----:B------:R1:W-:Y:S04]  /*1ad70*/  STL.64 [R1+0x760], R28 ;  /* 0x0007601c01007387 */ /* 0x0003e80000100a00 */
[----:B-1----:R-:W3:Y:S04]  /*1ad80*/  LDL.LU.64 R28, [R1+0xc58] ;  /* 0x000c5800011c7983 */ /* 0x002ee80000300a00 */
[----:B------:R-:W-:Y:S04]  /*1ad90*/  STL.64 [R1+0x670], R236 ;  /* 0x000670ec01007387 */ /* 0x000fe80000100a00 */
[----:B------:R1:W-:Y:S04]  /*1ada0*/  STL.64 [R1+0xb08], R236 ;  /* 0x000b08ec01007387 */ /* 0x0003e80000100a00 */
[----:B-1----:R-:W3:Y:S01]  /*1adb0*/  LDL.LU.64 R236, [R1+0x418] ;  /* 0x0004180001ec7983 */ /* 0x002ee20000300a00 */
[----:B----4-:R-:W-:-:S05]  /*1adc0*/  IMAD.WIDE R20, R8, 0x4, R20 ;  /* 0x0000000408147825 */ /* 0x010fca00078e0214 */
[----:B------:R1:W-:Y:S04]  /*1add0*/  STL.64 [R1+0x8a0], R20 ;  /* 0x0008a01401007387 */ /* 0x0003e80000100a00 */
[----:B-1----:R-:W4:Y:S04]  /*1ade0*/  LDL.LU.64 R20, [R1+0xc50] ;  /* 0x000c500001147983 */ /* 0x002f280000300a00 */
[----:B------:R-:W-:Y:S04]  /*1adf0*/  STL.64 [R1+0x6f8], R244 ;  /* 0x0006f8f401007387 */ /* 0x000fe80000100a00 */
[----:B------:R-:W-:Y:S01]  /*1ae00*/  STL.64 [R1+0xb10], R244 ;  /* 0x000b10f401007387 */ /* 0x000fe20000100a00 */
[----:B--2---:R-:W-:-:S04]  /*1ae10*/  IMAD.WIDE R10, R8, 0x4, R10 ;  /* 0x00000004080a7825 */ /* 0x004fc800078e020a */
[----:B------:R-:W-:-:S04]  /*1ae20*/  IMAD.WIDE R114, R8, 0x4, R114 ;  /* 0x0000000408727825 */ /* 0x000fc800078e0272 */
[----:B------:R-:W-:-:S04]  /*1ae30*/  IMAD.WIDE R130, R8, 0x4, R130 ;  /* 0x0000000408827825 */ /* 0x000fc800078e0282 */
[----:B------:R-:W-:-:S04]  /*1ae40*/  IMAD.WIDE R170, R8, 0x4, R170 ;  /* 0x0000000408aa7825 */ /* 0x000fc800078e02aa */
[----:B------:R-:W-:-:S04]  /*1ae50*/  IMAD.WIDE R186, R8, 0x4, R186 ;  /* 0x0000000408ba7825 */ /* 0x000fc800078e02ba */
[----:B------:R-:W-:-:S04]  /*1ae60*/  IMAD.WIDE R194, R8, 0x4, R194 ;  /* 0x0000000408c27825 */ /* 0x000fc800078e02c2 */
[----:B------:R-:W-:-:S04]  /*1ae70*/  IMAD.WIDE R6, R8, 0x4, R6 ;  /* 0x0000000408067825 */ /* 0x000fc800078e0206 */
[----:B---3--:R-:W-:-:S05]  /*1ae80*/  IMAD.WIDE R236, R8, 0x4, R236 ;  /* 0x0000000408ec7825 */ /* 0x008fca00078e02ec */
[----:B------:R-:W-:Y:S04]  /*1ae90*/  STL.64 [R1+0x8a8], R236 ;  /* 0x0008a8ec01007387 */ /* 0x000fe80000100a00 */
[----:B------:R1:W-:Y:S04]  /*1aea0*/  STL.64 [R1+0x8b0], R6 ;  /* 0x0008b00601007387 */ /* 0x0003e80000100a00 */
[----:B------:R-:W-:Y:S04]  /*1aeb0*/  STL.64 [R1+0x8b8], R194 ;  /* 0x0008b8c201007387 */ /* 0x000fe80000100a00 */
[----:B------:R-:W-:Y:S01]  /*1aec0*/  STL.64 [R1+0x8c0], R186 ;  /* 0x0008c0ba01007387 */ /* 0x000fe20000100a00 */
[----:B-1----:R-:W-:-:S05]  /*1aed0*/  IMAD.WIDE R6, R8, 0x4, R178 ;  /* 0x0000000408067825 */ /* 0x002fca00078e02b2 */
[----:B------:R1:W-:Y:S04]  /*1aee0*/  STL.64 [R1+0x8c8], R6 ;  /* 0x0008c80601007387 */ /* 0x0003e80000100a00 */
[----:B------:R-:W-:Y:S04]  /*1aef0*/  STL.64 [R1+0x8f0], R170 ;  /* 0x0008f0aa01007387 */ /* 0x000fe80000100a00 */
[----:B------:R-:W-:Y:S01]  /*1af00*/  STL.64 [R1+0x930], R130 ;  /* 0x0009308201007387 */ /* 0x000fe20000100a00 */
[----:B-1----:R-:W-:-:S05]  /*1af10*/  IMAD.WIDE R6, R8, 0x4, R122 ;  /* 0x0000000408067825 */ /* 0x002fca00078e027a */
[----:B------:R1:W-:Y:S04]  /*1af20*/  STL.64 [R1+0x980], R6 ;  /* 0x0009800601007387 */ /* 0x0003e80000100a00 */
[----:B------:R-:W-:Y:S04]  /*1af30*/  STL.64 [R1+0x998], R114 ;  /* 0x0009987201007387 */ /* 0x000fe80000100a00 */
[----:B------:R4:W-:Y:S01]  /*1af40*/  STL.64 [R1+0x9a0], R10 ;  /* 0x0009a00a01007387 */ /* 0x0009e20000100a00 */
[----:B-1----:R-:W-:-:S04]  /*1af50*/  IMAD.WIDE R6, R8, 0x4, R12 ;  /* 0x0000000408067825 */ /* 0x002fc800078e020c */
[C---:B------:R-:W-:Y:S01]  /*1af60*/  IMAD.WIDE R12, R8.reuse, 0x4, R34 ;  /* 0x00000004080c7825 */ /* 0x040fe200078e0222 */
[----:B------:R1:W-:Y:S03]  /*1af70*/  STL.64 [R1+0x9a8], R6 ;  /* 0x0009a80601007387 */ /* 0x0003e60000100a00 */
[C---:B----4-:R-:W-:Y:S01]  /*1af80*/  IMAD.WIDE R10, R8.reuse, 0x4, R20 ;  /* 0x00000004080a7825 */ /* 0x050fe200078e0214 */
[----:B------:R2:W-:Y:S04]  /*1af90*/  STL.64 [R1+0x9b0], R12 ;  /* 0x0009b00c01007387 */ /* 0x0005e80000100a00 */
[----:B------:R3:W-:Y:S01]  /*1afa0*/  STL.64 [R1+0x9b8], R10 ;  /* 0x0009b80a01007387 */ /* 0x0007e20000100a00 */
[----:B-1----:R-:W-:-:S04]  /*1afb0*/  IMAD.WIDE R6, R8, 0x4, R28 ;  /* 0x0000000408067825 */ /* 0x002fc800078e021c */
[C---:B--2---:R-:W-:Y:S01]  /*1afc0*/  IMAD.WIDE R12, R8.reuse, 0x4, R36 ;  /* 0x00000004080c7825 */ /* 0x044fe200078e0224 */
[----:B------:R1:W-:Y:S03]  /*1afd0*/  STL.64 [R1+0x9c0], R6 ;  /* 0x0009c00601007387 */ /* 0x0003e60000100a00 */
[C---:B---3--:R-:W-:Y:S01]  /*1afe0*/  IMAD.WIDE R10, R8.reuse, 0x4, R44 ;  /* 0x00000004080a7825 */ /* 0x048fe200078e022c */
        /* <DEDUP_REMOVED lines=12> */
[----:B------:R2:W-:Y:S03]  /*1b0b0*/  STL.64 [R1+0x9f8], R12 ;  /* 0x0009f80c01007387 */ /* 0x0005e60000100a00 */
[C---:B-1----:R-:W-:Y:S02]  /*1b0c0*/  IMAD.WIDE R6, R8.reuse, 0x4, R138 ;  /* 0x0000000408067825 */ /* 0x042fe400078e028a */
[----:B------:R-:W3:Y:S04]  /*1b0d0*/  LDL.LU.64 R138, [R1+0x750] ;  /* 0x00075000018a7983 */ /* 0x000ee80000300a00 */
[----:B------:R1:W-:Y:S04]  /*1b0e0*/  STL.64 [R1+0xa00], R10 ;  /* 0x000a000a01007387 */ /* 0x0003e80000100a00 */
[----:B------:R-:W4:Y:S04]  /*1b0f0*/  LDL.LU.64 R98, [R1+0x748] ;  /* 0x0007480001627983 */ /* 0x000f280000300a00 */
[----:B------:R1:W-:Y:S04]  /*1b100*/  STL.64 [R1+0xa08], R6 ;  /* 0x000a080601007387 */ /* 0x0003e80000100a00 */
[----:B------:R-:W3:Y:S04]  /*1b110*/  LDL.LU.64 R90, [R1+0x508] ;  /* 0x00050800015a7983 */ /* 0x000ee80000300a00 */
        /* <DEDUP_REMOVED lines=10> */
[----:B------:R-:W-:-:S03]  /*1b1c0*/  IMAD.WIDE R236, R8, 0x4, R146 ;  /* 0x0000000408ec7825 */ /* 0x000fc600078e0292 */
[----:B------:R-:W4:Y:S04]  /*1b1d0*/  LDL.LU.64 R122, [R1+0x3f0] ;  /* 0x0003f000017a7983 */ /* 0x000f280000300a00 */
[----:B------:R-:W4:Y:S04]  /*1b1e0*/  LDL.LU.64 R114, [R1+0x3e0] ;  /* 0x0003e00001727983 */ /* 0x000f280000300a00 */
[----:B--2---:R-:W2:Y:S04]  /*1b1f0*/  LDL.LU.64 R12, [R1+0x3d8] ;  /* 0x0003d800010c7983 */ /* 0x004ea80000300a00 */
[----:B------:R-:W2:Y:S04]  /*1b200*/  LDL.LU.64 R34, [R1+0x3d0] ;  /* 0x0003d00001227983 */ /* 0x000ea80000300a00 */
[----:B------:R-:W2:Y:S01]  /*1b210*/  LDL.LU.64 R146, [R1+0x758] ;  /* 0x0007580001927983 */ /* 0x000ea20000300a00 */
[----:B-1----:R-:W-:-:S03]  /*1b220*/  IMAD.WIDE R10, R8, 0x4, R154 ;  /* 0x00000004080a7825 */ /* 0x002fc600078e029a */
[----:B------:R-:W-:Y:S01]  /*1b230*/  STL.64 [R1+0xa78], R236 ;  /* 0x000a78ec01007387 */ /* 0x000fe20000100a00 */
[----:B------:R-:W-:-:S03]  /*1b240*/  IMAD.WIDE R6, R8, 0x4, R162 ;  /* 0x0000000408067825 */ /* 0x000fc600078e02a2 */
[----:B------:R-:W-:Y:S01]  /*1b250*/  STL.64 [R1+0xb20], R236 ;  /* 0x000b20ec01007387 */ /* 0x000fe20000100a00 */
[----:B------:R-:W-:-:S03]  /*1b260*/  IMAD.WIDE R194, R8, 0x4, R202 ;  /* 0x0000000408c27825 */ /* 0x000fc600078e02ca */
[----:B------:R-:W-:Y:S01]  /*1b270*/  STL.64 [R1+0xab8], R10 ;  /* 0x000ab80a01007387 */ /* 0x000fe20000100a00 */
[----:B------:R-:W-:-:S03]  /*1b280*/  IMAD.WIDE R186, R8, 0x4, R210 ;  /* 0x0000000408ba7825 */ /* 0x000fc600078e02d2 */
[----:B------:R4:W-:Y:S04]  /*1b290*/  STL.64 [R1+0xb18], R10 ;  /* 0x000b180a01007387 */ /* 0x0009e80000100a00 */
[----:B------:R-:W-:Y:S04]  /*1b2a0*/  STL.64 [R1+0xac0], R6 ;  /* 0x000ac00601007387 */ /* 0x000fe80000100a00 */
[----:B------:R2:W-:Y:S01]  /*1b2b0*/  STL.64 [R1+0xb28], R6 ;  /* 0x000b280601007387 */ /* 0x0005e20000100a00 */
[----:B------:R-:W-:-:S03]  /*1b2c0*/  IMAD.WIDE R178, R8, 0x4, R218 ;  /* 0x0000000408b27825 */ /* 0x000fc600078e02da */
[----:B------:R-:W-:Y:S04]  /*1b2d0*/  STL.64 [R1+0xac8], R194 ;  /* 0x000ac8c201007387 */ /* 0x000fe80000100a00 */
[----:B------:R-:W-:Y:S04]  /*1b2e0*/  STL.64 [R1+0xb30], R194 ;  /* 0x000b30c201007387 */ /* 0x000fe80000100a00 */
[----:B------:R-:W-:Y:S04]  /*1b2f0*/  STL.64 [R1+0xad0], R186 ;  /* 0x000ad0ba01007387 */ /* 0x000fe80000100a00 */
[----:B------:R-:W-:Y:S01]  /*1b300*/  STL.64 [R1+0xb38], R186 ;  /* 0x000b38ba01007387 */ /* 0x000fe20000100a00 */
[----:B------:R-:W-:-:S04]  /*1b310*/  IMAD.WIDE R170, R8, 0x4, R226 ;  /* 0x0000000408aa7825 */ /* 0x000fc800078e02e2 */
[----:B---3--:R-:W-:-:S04]  /*1b320*/  IMAD.WIDE R90, R8, 0x4, R90 ;  /* 0x00000004085a7825 */ /* 0x008fc800078e025a */
[----:B----4-:R-:W-:-:S04]  /*1b330*/  IMAD.WIDE R10, R8, 0x4, R82 ;  /* 0x00000004080a7825 */ /* 0x010fc800078e0252 */
[----:B------:R-:W-:-:S04]  /*1b340*/  IMAD.WIDE R60, R8, 0x4, R60 ;  /* 0x00000004083c7825 */ /* 0x000fc800078e023c */
[----:B------:R-:W-:-:S04]  /*1b350*/  IMAD.WIDE R36, R8, 0x4, R36 ;  /* 0x0000000408247825 */ /* 0x000fc800078e0224 */
[----:B--2---:R-:W-:-:S05]  /*1b360*/  IMAD.WIDE R6, R8, 0x4, R146 ;  /* 0x0000000408067825 */ /* 0x004fca00078e0292 */
        /* <DEDUP_REMOVED lines=11> */
[----:B-1----:R-:W-:-:S05]  /*1b420*/  IMAD.WIDE R6, R8, 0x4, R74 ;  /* 0x0000000408067825 */ /* 0x002fca00078e024a */
[----:B------:R1:W-:Y:S01]  /*1b430*/  STL.64 [R1+0xd0], R6 ;  /* 0x0000d00601007387 */ /* 0x0003e20000100a00 */
[----:B--2---:R-:W-:-:S03]  /*1b440*/  IMAD.WIDE R10, R8, 0x4, R52 ;  /* 0x00000004080a7825 */ /* 0x004fc600078e0234 */
[----:B------:R-:W-:Y:S04]  /*1b450*/  STL.64 [R1+0xd8], R60 ;  /* 0x0000d83c01007387 */ /* 0x000fe80000100a00 */
[----:B------:R2:W-:Y:S01]  /*1b460*/  STL.64 [R1+0xe0], R10 ;  /* 0x0000e00a01007387 */ /* 0x0005e20000100a00 */
[----:B-1----:R-:W-:-:S05]  /*1b470*/  IMAD.WIDE R6, R8, 0x4, R44 ;  /* 0x0000000408067825 */ /* 0x002fca00078e022c */
[----:B------:R1:W-:Y:S01]  /*1b480*/  STL.64 [R1+0xf0], R6 ;  /* 0x0000f00601007387 */ /* 0x0003e20000100a00 */
[----:B--2---:R-:W-:-:S03]  /*1b490*/  IMAD.WIDE R10, R8, 0x4, R28 ;  /* 0x00000004080a7825 */ /* 0x004fc600078e021c */
[----:B------:R-:W-:Y:S04]  /*1b4a0*/  STL.64 [R1+0x108], R36 ;  /* 0x0001082401007387 */ /* 0x000fe80000100a00 */
[----:B------:R2:W-:Y:S01]  /*1b4b0*/  STL.64 [R1+0x110], R10 ;  /* 0x0001100a01007387 */ /* 0x0005e20000100a00 */
[----:B-1----:R-:W-:-:S04]  /*1b4c0*/  IMAD.WIDE R6, R8, 0x4, R20 ;  /* 0x0000000408067825 */ /* 0x002fc800078e0214 */
[C---:B------:R-:W-:Y:S01]  /*1b4d0*/  IMAD.WIDE R20, R8.reuse, 0x4, R244 ;  /* 0x0000000408147825 */ /* 0x040fe200078e02f4 */
[----:B------:R1:W-:Y:S03]  /*1b4e0*/  STL.64 [R1+0x130], R6 ;  /* 0x0001300601007387 */ /* 0x0003e60000100a00 */
[C---:B--2---:R-:W-:Y:S01]  /*1b4f0*/  IMAD.WIDE R10, R8.reuse, 0x4, R130 ;  /* 0x00000004080a7825 */ /* 0x044fe200078e0282 */
[----:B------:R2:W-:Y:S04]  /*1b500*/  STL.64 [R1+0x138], R20 ;  /* 0x0001381401007387 */ /* 0x0005e80000100a00 */
[----:B------:R-:W-:Y:S01]  /*1b510*/  STL.64 [R1+0x160], R10 ;  /* 0x0001600a01007387 */ /* 0x000fe20000100a00 */
[----:B-1----:R-:W-:-:S04]  /*1b520*/  IMAD.WIDE R6, R8, 0x4, R122 ;  /* 0x0000000408067825 */ /* 0x002fc800078e027a */
[C---:B--2---:R-:W-:Y:S01]  /*1b530*/  IMAD.WIDE R20, R8.reuse, 0x4, R114 ;  /* 0x0000000408147825 */ /* 0x044fe200078e0272 */
[----:B------:R1:W-:Y:S04]  /*1b540*/  STL.64 [R1+0x168], R6 ;  /* 0x0001680601007387 */ /* 0x0003e80000100a00 */
[----:B------:R-:W-:Y:S01]  /*1b550*/  STL.64 [R1+0x188], R20 ;  /* 0x0001881401007387 */ /* 0x000fe20000100a00 */
[----:B-1----:R-:W-:-:S03]  /*1b560*/  IMAD.WIDE R6, R8, 0x4, R34 ;  /* 0x0000000408067825 */ /* 0x002fc600078e0222 */
[----:B------:R-:W2:Y:S01]  /*1b570*/  LDL.LU.64 R34, [R1+0x3c0] ;  /* 0x0003c00001227983 */ /* 0x000ea20000300a00 */
[----:B------:R-:W-:-:S05]  /*1b580*/  IMAD.WIDE R10, R8, 0x4, R12 ;  /* 0x00000004080a7825 */ /* 0x000fca00078e020c */
[----:B------:R-:W-:Y:S04]  /*1b590*/  STL.64 [R1+0x190], R10 ;  /* 0x0001900a01007387 */ /* 0x000fe80000100a00 */
[----:B------:R-:W3:Y:S04]  /*1b5a0*/  LDL.LU.64 R170, [R1+0x3b8] ;  /* 0x0003b80001aa7983 */ /* 0x000ee80000300a00 */
[----:B------:R1:W-:Y:S04]  /*1b5b0*/  STL.64 [R1+0x1b0], R6 ;  /* 0x0001b00601007387 */ /* 0x0003e80000100a00 */
[----:B------:R-:W4:Y:S04]  /*1b5c0*/  LDL.LU.64 R178, [R1+0x3b0] ;  /* 0x0003b00001b27983 */ /* 0x000f280000300a00 */
[----:B------:R-:W4:Y:S04]  /*1b5d0*/  LDL.LU.64 R186, [R1+0x388] ;  /* 0x0003880001ba7983 */ /* 0x000f280000300a00 */
[----:B------:R-:W4:Y:S04]  /*1b5e0*/  LDL.LU.64 R194, [R1+0x380] ;  /* 0x0003800001c27983 */ /* 0x000f280000300a00 */
[----:B------:R-:W4:Y:S04]  /*1b5f0*/  LDL.LU.64 R226, [R1+0x378] ;  /* 0x0003780001e27983 */ /* 0x000f280000300a00 */
[----:B-1----:R-:W4:Y:S04]  /*1b600*/  LDL.LU.64 R6, [R1+0x368] ;  /* 0x0003680001067983 */ /* 0x002f280000300a00 */
        /* <DEDUP_REMOVED lines=24> */
[----:B--2---:R-:W-:-:S05]  /*1b790*/  IMAD.WIDE R34, R8, 0x4, R34 ;  /* 0x0000000408227825 */ /* 0x004fca00078e0222 */
[----:B------:R1:W-:Y:S04]  /*1b7a0*/  STL.64 [R1+0x1b8], R34 ;  /* 0x0001b82201007387 */ /* 0x0003e80000100a00 */
[----:B-1----:R-:W2:Y:S01]  /*1b7b0*/  LDL.LU.64 R34, [R1+0xc48] ;  /* 0x000c480001227983 */ /* 0x002ea20000300a00 */
[----:B---3--:R-:W-:-:S05]  /*1b7c0*/  IMAD.WIDE R170, R8, 0x4, R170 ;  /* 0x0000000408aa7825 */ /* 0x008fca00078e02aa */
[----:B------:R4:W-:Y:S02]  /*1b7d0*/  STL.64 [R1+0x1c8], R170 ;  /* 0x0001c8aa01007387 */ /* 0x0009e40000100a00 */
[----:B----4-:R-:W-:-:S04]  /*1b7e0*/  IMAD.WIDE R170, R8, 0x4, R178 ;  /* 0x0000000408aa7825 */ /* 0x010fc800078e02b2 */
[C---:B------:R-:W-:Y:S01]  /*1b7f0*/  IMAD.WIDE R178, R8.reuse, 0x4, R186 ;  /* 0x0000000408b27825 */ /* 0x040fe200078e02ba */
[----:B------:R1:W-:Y:S03]  /*1b800*/  STL.64 [R1+0x1d8], R170 ;  /* 0x0001d8aa01007387 */ /* 0x0003e60000100a00 */
[C---:B------:R-:W-:Y:S01]  /*1b810*/  IMAD.WIDE R186, R8.reuse, 0x4, R194 ;  /* 0x0000000408ba7825 */ /* 0x040fe200078e02c2 */
[----:B------:R3:W-:Y:S04]  /*1b820*/  STL.64 [R1+0x1e0], R178 ;  /* 0x0001e0b201007387 */ /* 0x0007e80000100a00 */
[----:B------:R-:W-:Y:S01]  /*1b830*/  STL.64 [R1+0x1e8], R186 ;  /* 0x0001e8ba01007387 */ /* 0x000fe20000100a00 */
[----:B-1----:R-:W-:-:S04]  /*1b840*/  IMAD.WIDE R170, R8, 0x4, R226 ;  /* 0x0000000408aa7825 */ /* 0x002fc800078e02e2 */
[C---:B---3--:R-:W-:Y:S01]  /*1b850*/  IMAD.WIDE R178, R8.reuse, 0x4, R6 ;  /* 0x0000000408b27825 */ /* 0x048fe200078e0206 */
[----:B------:R1:W-:Y:S03]  /*1b860*/  STL.64 [R1+0x1f8], R170 ;  /* 0x0001f8aa01007387 */ /* 0x0003e60000100a00 */
[C---:B------:R-:W-:Y:S01]  /*1b870*/  IMAD.WIDE R6, R8.reuse, 0x4, R218 ;  /* 0x0000000408067825 */ /* 0x040fe200078e02da */
[----:B------:R-:W-:Y:S04]  /*1b880*/  STL.64 [R1+0x200], R178 ;  /* 0x000200b201007387 */ /* 0x000fe80000100a00 */
[----:B------:R3:W-:Y:S01]  /*1b890*/  STL.64 [R1+0x208], R6 ;  /* 0x0002080601007387 */ /* 0x0007e20000100a00 */
[----:B-1----:R-:W-:-:S04]  /*1b8a0*/  IMAD.WIDE R170, R8, 0x4, R10 ;  /* 0x0000000408aa7825 */ /* 0x002fc800078e020a */
[C---:B------:R-:W-:Y:S01]  /*1b8b0*/  IMAD.WIDE R10, R8.reuse, 0x4, R210 ;  /* 0x00000004080a7825 */ /* 0x040fe200078e02d2 */
[----:B------:R1:W-:Y:S03]  /*1b8c0*/  STL.64 [R1+0x210], R170 ;  /* 0x000210aa01007387 */ /* 0x0003e60000100a00 */
[C---:B---3--:R-:W-:Y:S01]  /*1b8d0*/  IMAD.WIDE R6, R8.reuse, 0x4, R236 ;  /* 0x0000000408067825 */ /* 0x048fe200078e02ec */
[----:B------:R3:W-:Y:S04]  /*1b8e0*/  STL.64 [R1+0x220], R10 ;  /* 0x0002200a01007387 */ /* 0x0007e80000100a00 */
[----:B------:R4:W-:Y:S01]  /*1b8f0*/  STL.64 [R1+0x228], R6 ;  /* 0x0002280601007387 */ /* 0x0009e20000100a00 */
[----:B-1----:R-:W-:-:S04]  /*1b900*/  IMAD.WIDE R170, R8, 0x4, R202 ;  /* 0x0000000408aa7825 */ /* 0x002fc800078e02ca */
[C---:B---3--:R-:W-:Y:S01]  /*1b910*/  IMAD.WIDE R10, R8.reuse, 0x4, R162 ;  /* 0x00000004080a7825 */ /* 0x048fe200078e02a2 */
[----:B------:R-:W-:Y:S03]  /*1b920*/  STL.64 [R1+0x230], R170 ;  /* 0x000230aa01007387 */ /* 0x000fe60000100a00 */
[C---:B----4-:R-:W-:Y:S01]  /*1b930*/  IMAD.WIDE R6, R8.reuse, 0x4, R154 ;  /* 0x0000000408067825 */ /* 0x050fe200078e029a */
[----:B------:R1:W-:Y:S03]  /*1b940*/  STL.64 [R1+0x238], R10 ;  /* 0x0002380a01007387 */ /* 0x0003e60000100a00 */
[C---:B------:R-:W-:Y:S01]  /*1b950*/  IMAD.WIDE R146, R8.reuse, 0x4, R146 ;  /* 0x0000000408927825 */ /* 0x040fe200078e0292 */
[----:B------:R3:W-:Y:S03]  /*1b960*/  STL.64 [R1+0x248], R6 ;  /* 0x0002480601007387 */ /* 0x0007e60000100a00 */
[C---:B------:R-:W-:Y:S01]  /*1b970*/  IMAD.WIDE R90, R8.reuse, 0x4, R90 ;  /* 0x00000004085a7825 */ /* 0x040fe200078e025a */
[----:B------:R-:W-:Y:S03]  /*1b980*/  STL.64 [R1+0x250], R146 ;  /* 0x0002509201007387 */ /* 0x000fe60000100a00 */
[----:B-1----:R-:W-:-:S04]  /*1b990*/  IMAD.WIDE R10, R8, 0x4, R138 ;  /* 0x00000004080a7825 */ /* 0x002fc800078e028a */
[C---:B---3--:R-:W-:Y:S01]  /*1b9a0*/  IMAD.WIDE R6, R8.reuse, 0x4, R98 ;  /* 0x0000000408067825 */ /* 0x048fe200078e0262 */
[----:B------:R1:W-:Y:S04]  /*1b9b0*/  STL.64 [R1+0x258], R10 ;  /* 0x0002580a01007387 */ /* 0x0003e80000100a00 */
[----:B------:R3:W-:Y:S01]  /*1b9c0*/  STL.64 [R1+0x268], R6 ;  /* 0x0002680601007387 */ /* 0x0007e20000100a00 */
[----:B------:R-:W-:-:S03]  /*1b9d0*/  IMAD.WIDE R60, R8, 0x4, R60 ;  /* 0x00000004083c7825 */ /* 0x000fc600078e023c */
[----:B------:R-:W-:Y:S01]  /*1b9e0*/  STL.64 [R1+0x270], R90 ;  /* 0x0002705a01007387 */ /* 0x000fe20000100a00 */
        /* <DEDUP_REMOVED lines=9> */
[----:B------:R3:W-:Y:S04]  /*1ba80*/  STL.64 [R1+0x2a0], R6 ;  /* 0x0002a00601007387 */ /* 0x0007e80000100a00 */
[----:B------:R-:W-:Y:S01]  /*1ba90*/  STL.64 [R1+0x2a8], R36 ;  /* 0x0002a82401007387 */ /* 0x000fe20000100a00 */
[----:B-1----:R-:W-:-:S04]  /*1baa0*/  IMAD.WIDE R10, R8, 0x4, R28 ;  /* 0x00000004080a7825 */ /* 0x002fc800078e021c */
[C---:B---3--:R-:W-:Y:S01]  /*1bab0*/  IMAD.WIDE R6, R8.reuse, 0x4, R20 ;  /* 0x0000000408067825 */ /* 0x048fe200078e0214 */
[----:B------:R1:W-:Y:S03]  /*1bac0*/  STL.64 [R1+0x2b0], R10 ;  /* 0x0002b00a01007387 */ /* 0x0003e60000100a00 */
[C---:B------:R-:W-:Y:S01]  /*1bad0*/  IMAD.WIDE R20, R8.reuse, 0x4, R244 ;  /* 0x0000000408147825 */ /* 0x040fe200078e02f4 */
[----:B------:R3:W-:Y:S04]  /*1bae0*/  STL.64 [R1+0x2b8], R6 ;  /* 0x0002b80601007387 */ /* 0x0007e80000100a00 */
[----:B------:R4:W-:Y:S01]  /*1baf0*/  STL.64 [R1+0x2c0], R20 ;  /* 0x0002c01401007387 */ /* 0x0009e20000100a00 */
[----:B-1----:R-:W-:-:S04]  /*1bb00*/  IMAD.WIDE R10, R8, 0x4, R130 ;  /* 0x00000004080a7825 */ /* 0x002fc800078e0282 */
[C---:B---3--:R-:W-:Y:S01]  /*1bb10*/  IMAD.WIDE R6, R8.reuse, 0x4, R122 ;  /* 0x0000000408067825 */ /* 0x048fe200078e027a */
[----:B------:R1:W-:Y:S03]  /*1bb20*/  STL.64 [R1+0x2c8], R10 ;  /* 0x0002c80a01007387 */ /* 0x0003e60000100a00 */
[C---:B----4-:R-:W-:Y:S01]  /*1bb30*/  IMAD.WIDE R20, R8.reuse, 0x4, R114 ;  /* 0x0000000408147825 */ /* 0x050fe200078e0272 */
[----:B------:R2:W-:Y:S04]  /*1bb40*/  STL.64 [R1+0x2d0], R6 ;  /* 0x0002d00601007387 */ /* 0x0005e80000100a00 */
[----:B------:R-:W-:Y:S01]  /*1bb50*/  STL.64 [R1+0x2d8], R20 ;  /* 0x0002d81401007387 */ /* 0x000fe20000100a00 */
[----:B-1----:R-:W-:-:S04]  /*1bb60*/  IMAD.WIDE R10, R8, 0x4, R12 ;  /* 0x00000004080a7825 */ /* 0x002fc800078e020c */
[----:B------:R-:W-:-:S04]  /*1bb70*/  IMAD.WIDE R12, R8, 0x4, R16 ;  /* 0x00000004080c7825 */ /* 0x000fc800078e0210 */
[C---:B--2---:R-:W-:Y:S02]  /*1bb80*/  IMAD.WIDE R6, R8.reuse, 0x4, R34 ;  /* 0x0000000408067825 */ /* 0x044fe400078e0222 */
[----:B------:R-:W2:Y:S04]  /*1bb90*/  LDL.LU.64 R34, [R1+0xc40] ;  /* 0x000c400001227983 */ /* 0x000ea80000300a00 */
[----:B------:R1:W-:Y:S02]  /*1bba0*/  STL.64 [R1+0x2e0], R10 ;  /* 0x0002e00a01007387 */ /* 0x0003e40000100a00 */
[C---:B-1----:R-:W-:Y:S02]  /*1bbb0*/  IMAD.WIDE R10, R8.reuse, 0x4, R32 ;  /* 0x00000004080a7825 */ /* 0x042fe400078e0220 */
[----:B------:R-:W3:Y:S04]  /*1bbc0*/  LDL.LU.64 R32, [R1+0xc38] ;  /* 0x000c380001207983 */ /* 0x000ee80000300a00 */
[----:B------:R1:W-:Y:S02]  /*1bbd0*/  STL.64 [R1+0x2e8], R6 ;  /* 0x0002e80601007387 */ /* 0x0003e40000100a00 */
[----:B-1----:R-:W-:-:S02]  /*1bbe0*/  IMAD.WIDE R6, R8, 0x4, R30 ;  /* 0x0000000408067825 */ /* 0x002fc400078e021e */
[----:B------:R-:W4:Y:S04]  /*1bbf0*/  LDL.LU.64 R30, [R1+0xc30] ;  /* 0x000c3000011e7983 */ /* 0x000f280000300a00 */
[----:B------:R1:W-:Y:S02]  /*1bc00*/  STL.64 [R1+0x2f0], R10 ;  /* 0x0002f00a01007387 */ /* 0x0003e40000100a00 */
[C---:B-1----:R-:W-:Y:S02]  /*1bc10*/  IMAD.WIDE R10, R8.reuse, 0x4, R26 ;  /* 0x00000004080a7825 */ /* 0x042fe400078e021a */
[----:B------:R-:W2:Y:S04]  /*1bc20*/  LDL.LU.64 R26, [R1+0xc28] ;  /* 0x000c2800011a7983 */ /* 0x000ea80000300a00 */
[----:B------:R1:W-:Y:S02]  /*1bc30*/  STL.64 [R1+0x2f8], R6 ;  /* 0x0002f80601007387 */ /* 0x0003e40000100a00 */
[----:B-1----:R-:W-:-:S02]  /*1bc40*/  IMAD.WIDE R6, R8, 0x4, R24 ;  /* 0x0000000408067825 */ /* 0x002fc400078e0218 */
[----:B------:R-:W3:Y:S04]  /*1bc50*/  LDL.LU.64 R24, [R1+0xc20] ;  /* 0x000c200001187983 */ /* 0x000ee80000300a00 */
[----:B------:R1:W-:Y:S02]  /*1bc60*/  STL.64 [R1+0x308], R10 ;  /* 0x0003080a01007387 */ /* 0x0003e40000100a00 */
[C---:B-1----:R-:W-:Y:S02]  /*1bc70*/  IMAD.WIDE R10, R8.reuse, 0x4, R22 ;  /* 0x00000004080a7825 */ /* 0x042fe400078e0216 */
[----:B------:R-:W4:Y:S04]  /*1bc80*/  LDL.LU.64 R22, [R1+0xc18] ;  /* 0x000c180001167983 */ /* 0x000f280000300a00 */
[----:B------:R1:W-:Y:S02]  /*1bc90*/  STL.64 [R1+0x310], R6 ;  /* 0x0003100601007387 */ /* 0x0003e40000100a00 */
[----:B-1----:R-:W-:-:S02]  /*1bca0*/  IMAD.WIDE R6, R8, 0x4, R18 ;  /* 0x0000000408067825 */ /* 0x002fc400078e0212 */
[----:B------:R-:W2:Y:S04]  /*1bcb0*/  LDL.LU.64 R18, [R1+0xc10] ;  /* 0x000c100001127983 */ /* 0x000ea80000300a00 */
[----:B------:R1:W-:Y:S02]  /*1bcc0*/  STL.64 [R1+0x318], R10 ;  /* 0x0003180a01007387 */ /* 0x0003e40000100a00 */
[C---:B-1----:R-:W-:Y:S02]  /*1bcd0*/  IMAD.WIDE R10, R8.reuse, 0x4, R4 ;  /* 0x00000004080a7825 */ /* 0x042fe400078e0204 */
[----:B------:R-:W3:Y:S04]  /*1bce0*/  LDL.LU.64 R4, [R1+0xc08] ;  /* 0x000c080001047983 */ /* 0x000ee80000300a00 */
[----:B------:R1:W-:Y:S02]  /*1bcf0*/  STL.64 [R1+0x320], R6 ;  /* 0x0003200601007387 */ /* 0x0003e40000100a00 */
[----:B-1----:R-:W-:-:S02]  /*1bd00*/  IMAD.WIDE R6, R8, 0x4, R2 ;  /* 0x0000000408067825 */ /* 0x002fc400078e0202 */
[----:B------:R-:W4:Y:S04]  /*1bd10*/  LDL.LU.64 R2, [R1+0xc00] ;  /* 0x000c000001027983 */ /* 0x000f280000300a00 */
[----:B------:R1:W-:Y:S04]  /*1bd20*/  STL.64 [R1+0x328], R10 ;  /* 0x0003280a01007387 */ /* 0x0003e80000100a00 */
[----:B------:R1:W-:Y:S04]  /*1bd30*/  STL.64 [R1+0x330], R6 ;  /* 0x0003300601007387 */ /* 0x0003e80000100a00 */
[----:B------:R1:W-:Y:S02]  /*1bd40*/  STL.64 [R1+0x338], R12 ;  /* 0x0003380c01007387 */ /* 0x0003e40000100a00 */
[----:B-1----:R-:W-:-:S04]  /*1bd50*/  IMAD.WIDE R10, R8, 0x4, R14 ;  /* 0x00000004080a7825 */ /* 0x002fc800078e020e */
[C---:B------:R-:W-:Y:S01]  /*1bd60*/  IMAD.WIDE R6, R8.reuse, 0x4, R250 ;  /* 0x0000000408067825 */ /* 0x040fe200078e02fa */
[----:B------:R1:W-:Y:S03]  /*1bd70*/  STL.64 [R1+0x340], R10 ;  /* 0x0003400a01007387 */ /* 0x0003e60000100a00 */
[C---:B------:R-:W-:Y:S01]  /*1bd80*/  IMAD.WIDE R12, R8.reuse, 0x4, R248 ;  /* 0x00000004080c7825 */ /* 0x040fe200078e02f8 */
        /* <DEDUP_REMOVED lines=26> */
[----:B-1----:R-:W-:-:S02]  /*1bf30*/  IMAD.WIDE R10, R8, 0x4, R120 ;  /* 0x00000004080a7825 */ /* 0x002fc400078e0278 */
[----:B------:R-:W2:Y:S02]  /*1bf40*/  LDL.LU.64 R28, [R1+0x898] ;  /* 0x00089800011c7983 */ /* 0x000ea40000300a00 */
[C---:B------:R-:W-:Y:S02]  /*1bf50*/  IMAD.WIDE R6, R8.reuse, 0x4, R124 ;  /* 0x0000000408067825 */ /* 0x040fe400078e027c */
[----:B------:R-:W-:Y:S04]  /*1bf60*/  STL.64 [R1+0x3c8], R10 ;  /* 0x0003c80a01007387 */ /* 0x000fe80000100a00 */
[----:B------:R-:W3:Y:S04]  /*1bf70*/  LDL.LU.64 R20, [R1+0x890] ;  /* 0x0008900001147983 */ /* 0x000ee80000300a00 */
[----:B------:R1:W-:Y:S04]  /*1bf80*/  STL.64 [R1+0x3d0], R6 ;  /* 0x0003d00601007387 */ /* 0x0003e80000100a00 */
[----:B------:R-:W4:Y:S04]  /*1bf90*/  LDL.LU.64 R244, [R1+0x888] ;  /* 0x0008880001f47983 */ /* 0x000f280000300a00 */
[----:B------:R-:W4:Y:S04]  /*1bfa0*/  LDL.LU.64 R130, [R1+0x880] ;  /* 0x0008800001827983 */ /* 0x000f280000300a00 */
[----:B------:R-:W4:Y:S04]  /*1bfb0*/  LDL.LU.64 R12, [R1+0x878] ;  /* 0x00087800010c7983 */ /* 0x000f280000300a00 */
[----:B------:R-:W4:Y:S04]  /*1bfc0*/  LDL.LU.64 R122, [R1+0x870] ;  /* 0x00087000017a7983 */ /* 0x000f280000300a00 */
[----:B------:R-:W4:Y:S04]  /*1bfd0*/  LDL.LU.64 R114, [R1+0x868] ;  /* 0x0008680001727983 */ /* 0x000f280000300a00 */
[----:B------:R-:W4:Y:S01]  /*1bfe0*/  LDL.LU.64 R14, [R1+0x860] ;  /* 0x00086000010e7983 */ /* 0x000f220000300a00 */
[----:B------:R-:W-:-:S03]  /*1bff0*/  IMAD.WIDE R170, R8, 0x4, R126 ;  /* 0x0000000408aa7825 */ /* 0x000fc600078e027e */
[----:B------:R-:W4:Y:S01]  /*1c000*/  LDL.LU.64 R16, [R1+0x858] ;  /* 0x0008580001107983 */ /* 0x000f220000300a00 */
[----:B------:R-:W-:-:S03]  /*1c010*/  IMAD.WIDE R178, R8, 0x4, R128 ;  /* 0x0000000408b27825 */ /* 0x000fc600078e0280 */
[----:B------:R-:W-:Y:S01]  /*1c020*/  STL.64 [R1+0x3d8], R170 ;  /* 0x0003d8aa01007387 */ /* 0x000fe20000100a00 */
[----:B------:R-:W-:-:S03]  /*1c030*/  IMAD.WIDE R186, R8, 0x4, R132 ;  /* 0x0000000408ba7825 */ /* 0x000fc600078e0284 */
[----:B------:R-:W-:Y:S01]  /*1c040*/  STL.64 [R1+0xb50], R170 ;  /* 0x000b50aa01007387 */ /* 0x000fe20000100a00 */
[----:B------:R-:W-:-:S03]  /*1c050*/  IMAD.WIDE R194, R8, 0x4, R134 ;  /* 0x0000000408c27825 */ /* 0x000fc600078e0286 */
[----:B------:R-:W-:Y:S01]  /*1c060*/  STL.64 [R1+0x3e0], R178 ;  /* 0x0003e0b201007387 */ /* 0x000fe20000100a00 */
[----:B-1----:R-:W-:-:S03]  /*1c070*/  IMAD.WIDE R6, R8, 0x4, R136 ;  /* 0x0000000408067825 */ /* 0x002fc600078e0288 */
[----:B------:R-:W-:Y:S01]  /*1c080*/  STL.64 [R1+0xb58], R178 ;  /* 0x000b58b201007387 */ /* 0x000fe20000100a00 */
[----:B------:R-:W-:-:S03]  /*1c090*/  IMAD.WIDE R242, R8, 0x4, R172 ;  /* 0x0000000408f27825 */ /* 0x000fc600078e02ac */
[----:B------:R-:W-:Y:S01]  /*1c0a0*/  STL.64 [R1+0x3f0], R186 ;  /* 0x0003f0ba01007387 */ /* 0x000fe20000100a00 */
[----:B------:R-:W-:-:S03]  /*1c0b0*/  IMAD.WIDE R246, R8, 0x4, R174 ;  /* 0x0000000408f67825 */ /* 0x000fc600078e02ae */
[----:B------:R-:W-:Y:S01]  /*1c0c0*/  STL.64 [R1+0xb60], R186 ;  /* 0x000b60ba01007387 */ /* 0x000fe20000100a00 */
[----:B------:R-:W-:-:S03]  /*1c0d0*/  IMAD.WIDE R226, R8, 0x4, R176 ;  /* 0x0000000408e27825 */ /* 0x000fc600078e02b0 */
[----:B------:R-:W-:Y:S04]  /*1c0e0*/  STL.64 [R1+0x3f8], R194 ;  /* 0x0003f8c201007387 */ /* 0x000fe80000100a00 */
[----:B------:R-:W-:Y:S01]  /*1c0f0*/  STL.64 [R1+0xb68], R194 ;  /* 0x000b68c201007387 */ /* 0x000fe20000100a00 */
[----:B------:R-:W-:-:S03]  /*1c100*/  IMAD.WIDE R218, R8, 0x4, R180 ;  /* 0x0000000408da7825 */ /* 0x000fc600078e02b4 */
[----:B------:R-:W-:Y:S04]  /*1c110*/  STL.64 [R1+0x400], R6 ;  /* 0x0004000601007387 */ /* 0x000fe80000100a00 */
[----:B------:R3:W-:Y:S01]  /*1c120*/  STL.64 [R1+0xb70], R6 ;  /* 0x000b700601007387 */ /* 0x0007e20000100a00 */
[----:B------:R-:W-:-:S03]  /*1c130*/  IMAD.WIDE R238, R8, 0x4, R184 ;  /* 0x0000000408ee7825 */ /* 0x000fc600078e02b8 */
[----:B------:R-:W-:Y:S01]  /*1c140*/  STL.64 [R1+0x408], R242 ;  /* 0x000408f201007387 */ /* 0x000fe20000100a00 */
[----:B------:R-:W-:-:S03]  /*1c150*/  IMAD.WIDE R210, R8, 0x4, R182 ;  /* 0x0000000408d27825 */ /* 0x000fc600078e02b6 */
[----:B------:R-:W-:Y:S04]  /*1c160*/  STL.64 [R1+0xb78], R242 ;  /* 0x000b78f201007387 */ /* 0x000fe80000100a00 */
[----:B------:R-:W-:Y:S01]  /*1c170*/  STL.64 [R1+0x418], R246 ;  /* 0x000418f601007387 */ /* 0x000fe20000100a00 */
[----:B------:R-:W-:-:S03]  /*1c180*/  IMAD.WIDE R202, R8, 0x4, R188 ;  /* 0x0000000408ca7825 */ /* 0x000fc600078e02bc */
[----:B------:R-:W-:Y:S04]  /*1c190*/  STL.64 [R1+0xb80], R246 ;  /* 0x000b80f601007387 */ /* 0x000fe80000100a00 */
[----:B------:R-:W-:Y:S01]  /*1c1a0*/  STL.64 [R1+0x420], R226 ;  /* 0x000420e201007387 */ /* 0x000fe20000100a00 */
[----:B------:R-:W-:-:S03]  /*1c1b0*/  IMAD.WIDE R248, R8, 0x4, R190 ;  /* 0x0000000408f87825 */ /* 0x000fc600078e02be */
        /* <DEDUP_REMOVED lines=19> */
[----:B--2---:R-:W-:-:S04]  /*1c2f0*/  IMAD.WIDE R10, R8, 0x4, R28 ;  /* 0x00000004080a7825 */ /* 0x004fc800078e021c */
[C---:B---3--:R-:W-:Y:S01]  /*1c300*/  IMAD.WIDE R6, R8.reuse, 0x4, R20 ;  /* 0x0000000408067825 */ /* 0x048fe200078e0214 */
[----:B------:R-:W-:Y:S03]  /*1c310*/  STL.64 [R1+0x480], R10 ;  /* 0x0004800a01007387 */ /* 0x000fe60000100a00 */
[C---:B----4-:R-:W-:Y:S01]  /*1c320*/  IMAD.WIDE R20, R8.reuse, 0x4, R244 ;  /* 0x0000000408147825 */ /* 0x050fe200078e02f4 */
[----:B------:R1:W-:Y:S04]  /*1c330*/  STL.64 [R1+0x490], R6 ;  /* 0x0004900601007387 */ /* 0x0003e80000100a00 */
[----:B------:R2:W-:Y:S01]  /*1c340*/  STL.64 [R1+0x498], R20 ;  /* 0x0004981401007387 */ /* 0x0005e20000100a00 */
[----:B-1----:R-:W-:-:S03]  /*1c350*/  IMAD.WIDE R6, R8, 0x4, R12 ;  /* 0x0000000408067825 */ /* 0x002fc600078e020c */
[----:B------:R-:W3:Y:S01]  /*1c360*/  LDL.LU.64 R12, [R1+0x850] ;  /* 0x00085000010c7983 */ /* 0x000ee20000300a00 */
[----:B------:R-:W-:-:S04]  /*1c370*/  IMAD.WIDE R10, R8, 0x4, R130 ;  /* 0x00000004080a7825 */ /* 0x000fc800078e0282 */
[C---:B--2---:R-:W-:Y:S01]  /*1c380*/  IMAD.WIDE R20, R8.reuse, 0x4, R122 ;  /* 0x0000000408147825 */ /* 0x044fe200078e027a */
[----:B------:R1:W-:Y:S04]  /*1c390*/  STL.64 [R1+0x4a8], R10 ;  /* 0x0004a80a01007387 */ /* 0x0003e80000100a00 */
[----:B------:R2:W-:Y:S04]  /*1c3a0*/  STL.64 [R1+0x4b0], R6 ;  /* 0x0004b00601007387 */ /* 0x0005e80000100a00 */
[----:B------:R-:W-:Y:S01]  /*1c3b0*/  STL.64 [R1+0x4b8], R20 ;  /* 0x0004b81401007387 */ /* 0x000fe20000100a00 */
[----:B-1----:R-:W-:-:S03]  /*1c3c0*/  IMAD.WIDE R10, R8, 0x4, R114 ;  /* 0x00000004080a7825 */ /* 0x002fc600078e0272 */
[----:B------:R-:W4:Y:S01]  /*1c3d0*/  LDL.LU.64 R112, [R1+0x848] ;  /* 0x0008480001707983 */ /* 0x000f220000300a00 */
[----:B--2---:R-:W-:-:S03]  /*1c3e0*/  IMAD.WIDE R6, R8, 0x4, R14 ;  /* 0x0000000408067825 */ /* 0x004fc600078e020e */
[----:B------:R1:W-:Y:S04]  /*1c3f0*/  STL.64 [R1+0x4c8], R10 ;  /* 0x0004c80a01007387 */ /* 0x0003e80000100a00 */
[----:B------:R-:W2:Y:S04]  /*1c400*/  LDL.LU.64 R110, [R1+0x840] ;  /* 0x00084000016e7983 */ /* 0x000ea80000300a00 */
[----:B------:R3:W-:Y:S04]  /*1c410*/  STL.64 [R1+0x4d0], R6 ;  /* 0x0004d00601007387 */ /* 0x0007e80000100a00 */
[----:B------:R-:W2:Y:S04]  /*1c420*/  LDL.LU.64 R108, [R1+0x838] ;  /* 0x00083800016c7983 */ /* 0x000ea80000300a00 */
[----:B------:R-:W2:Y:S04]  /*1c430*/  LDL.LU.64 R72, [R1+0x830] ;  /* 0x0008300001487983 */ /* 0x000ea80000300a00 */
[----:B------:R-:W2:Y:S04]  /*1c440*/  LDL.LU.64 R70, [R1+0x828] ;  /* 0x0008280001467983 */ /* 0x000ea80000300a00 */
[----:B------:R-:W2:Y:S04]  /*1c450*/  LDL.LU.64 R68, [R1+0x820] ;  /* 0x0008200001447983 */ /* 0x000ea80000300a00 */
[----:B------:R-:W2:Y:S04]  /*1c460*/  LDL.LU.64 R240, [R1+0x818] ;  /* 0x0008180001f07983 */ /* 0x000ea80000300a00 */
[----:B-1----:R-:W2:Y:S04]  /*1c470*/  LDL.LU.64 R10, [R1+0x810] ;  /* 0x00081000010a7983 */ /* 0x002ea80000300a00 */
[----:B------:R-:W2:Y:S04]  /*1c480*/  LDL.LU.64 R236, [R1+0x808] ;  /* 0x0008080001ec7983 */ /* 0x000ea80000300a00 */
        /* <DEDUP_REMOVED lines=18> */
[----:B------:R-:W2:Y:S01]  /*1c5b0*/  LDL.LU.64 R114, [R1+0x770] ;  /* 0x0007700001727983 */ /* 0x000ea20000300a00 */
[----:B---3--:R-:W-:-:S05]  /*1c5c0*/  IMAD.WIDE R6, R8, 0x4, R12 ;  /* 0x0000000408067825 */ /* 0x008fca00078e020c */
[----:B------:R2:W-:Y:S04]  /*1c5d0*/  STL.64 [R1+0x4e0], R6 ;  /* 0x0004e00601007387 */ /* 0x0005e80000100a00 */
[----:B------:R-:W3:Y:S01]  /*1c5e0*/  LDL.LU.64 R12, [R1+0x768] ;  /* 0x00076800010c7983 */ /* 0x000ee20000300a00 */
[----:B------:R-:W-:-:S05]  /*1c5f0*/  IMAD.WIDE R16, R8, 0x4, R16 ;  /* 0x0000000408107825 */ /* 0x000fca00078e0210 */
[----:B------:R-:W-:Y:S01]  /*1c600*/  STL.64 [R1+0x4d8], R16 ;  /* 0x0004d81001007387 */ /* 0x000fe20000100a00 */
[----:B----4-:R-:W-:-:S04]  /*1c610*/  IMAD.WIDE R112, R8, 0x4, R112 ;  /* 0x0000000408707825 */ /* 0x010fc800078e0270 */
[C---:B--2---:R-:W-:Y:S01]  /*1c620*/  IMAD.WIDE R6, R8.reuse, 0x4, R110 ;  /* 0x0000000408067825 */ /* 0x044fe200078e026e */
[----:B------:R-:W-:Y:S04]  /*1c630*/  STL.64 [R1+0x4e8], R112 ;  /* 0x0004e87001007387 */ /* 0x000fe80000100a00 */
[----:B------:R1:W-:Y:S01]  /*1c640*/  STL.64 [R1+0x4f0], R6 ;  /* 0x0004f00601007387 */ /* 0x0003e20000100a00 */
[----:B------:R-:W-:-:S05]  /*1c650*/  IMAD.WIDE R108, R8, 0x4, R108 ;  /* 0x00000004086c7825 */ /* 0x000fca00078e026c */
[----:B------:R-:W-:Y:S01]  /*1c660*/  STL.64 [R1+0x4f8], R108 ;  /* 0x0004f86c01007387 */ /* 0x000fe20000100a00 */
[----:B-1----:R-:W-:-:S04]  /*1c670*/  IMAD.WIDE R6, R8, 0x4, R72 ;  /* 0x0000000408067825 */ /* 0x002fc800078e0248 */
[C---:B------:R-:W-:Y:S01]  /*1c680*/  IMAD.WIDE R72, R8.reuse, 0x4, R70 ;  /* 0x0000000408487825 */ /* 0x040fe200078e0246 */
[----:B------:R1:W-:Y:S03]  /*1c690*/  STL.64 [R1+0x500], R6 ;  /* 0x0005000601007387 */ /* 0x0003e60000100a00 */
[C---:B------:R-:W-:Y:S01]  /*1c6a0*/  IMAD.WIDE R70, R8.reuse, 0x4, R68 ;  /* 0x0000000408467825 */ /* 0x040fe200078e0244 */
[----:B------:R-:W-:Y:S03]  /*1c6b0*/  STL.64 [R1+0x508], R72 ;  /* 0x0005084801007387 */ /* 0x000fe60000100a00 */
[C---:B------:R-:W-:Y:S01]  /*1c6c0*/  IMAD.WIDE R68, R8.reuse, 0x4, R10 ;  /* 0x0000000408447825 */ /* 0x040fe200078e020a */
[----:B------:R-:W-:Y:S03]  /*1c6d0*/  STL.64 [R1+0x528], R70 ;  /* 0x0005284601007387 */ /* 0x000fe60000100a00 */
[----:B-1----:R-:W-:-:S04]  /*1c6e0*/  IMAD.WIDE R6, R8, 0x4, R240 ;  /* 0x0000000408067825 */ /* 0x002fc800078e02f0 */
[C---:B------:R-:W-:Y:S01]  /*1c6f0*/  IMAD.WIDE R10, R8.reuse, 0x4, R236 ;  /* 0x00000004080a7825 */ /* 0x040fe200078e02ec */
[----:B------:R1:W-:Y:S04]  /*1c700*/  STL.64 [R1+0x530], R6 ;  /* 0x0005300601007387 */ /* 0x0003e80000100a00 */
[----:B------:R2:W-:Y:S04]  /*1c710*/  STL.64 [R1+0x540], R68 ;  /* 0x0005404401007387 */ /* 0x0005e80000100a00 */
[----:B------:R4:W-:Y:S01]  /*1c720*/  STL.64 [R1+0x548], R10 ;  /* 0x0005480a01007387 */ /* 0x0009e20000100a00 */
[----:B-1----:R-:W-:-:S04]  /*1c730*/  IMAD.WIDE R6, R8, 0x4, R162 ;  /* 0x0000000408067825 */ /* 0x002fc800078e02a2 */
[C---:B--2---:R-:W-:Y:S01]  /*1c740*/  IMAD.WIDE R68, R8.reuse, 0x4, R154 ;  /* 0x0000000408447825 */ /* 0x044fe200078e029a */
[----:B------:R1:W-:Y:S03]  /*1c750*/  STL.64 [R1+0x550], R6 ;  /* 0x0005500601007387 */ /* 0x0003e60000100a00 */
[C---:B----4-:R-:W-:Y:S01]  /*1c760*/  IMAD.WIDE R10, R8.reuse, 0x4, R146 ;  /* 0x00000004080a7825 */ /* 0x050fe200078e0292 */
        /* <DEDUP_REMOVED lines=8> */
[----:B-1----:R-:W-:-:S02]  /*1c7f0*/  IMAD.WIDE R6, R8, 0x4, R82 ;  /* 0x0000000408067825 */ /* 0x002fc400078e0252 */
[----:B------:R-:W1:Y:S02]  /*1c800*/  LDC R82, c[0x0][0x230] ;  /* 0x00008c00ff527b82 */ /* 0x000e640000000800 */
[C---:B--2---:R-:W-:Y:S01]  /*1c810*/  IMAD.WIDE R68, R8.reuse, 0x4, R74 ;  /* 0x0000000408447825 */ /* 0x044fe200078e024a */
[----:B------:R2:W-:Y:S03]  /*1c820*/  STL.64 [R1+0x590], R6 ;  /* 0x0005900601007387 */ /* 0x0005e60000100a00 */
[C---:B----4-:R-:W-:Y:S01]  /*1c830*/  IMAD.WIDE R10, R8.reuse, 0x4, R60 ;  /* 0x00000004080a7825 */ /* 0x050fe200078e023c */
[----:B------:R-:W-:Y:S01]  /*1c840*/  STL.64 [R1+0x5a0], R68 ;  /* 0x0005a04401007387 */ /* 0x000fe20000100a00 */
[----:B------:R-:W4:Y:S02]  /*1c850*/  LDC R83, c[0x0][0x230] ;  /* 0x00008c00ff537b82 */ /* 0x000f240000000800 */
[C---:B------:R-:W-:Y:S01]  /*1c860*/  IMAD.WIDE R44, R8.reuse, 0x4, R44 ;  /* 0x00000004082c7825 */ /* 0x040fe200078e022c */
[----:B------:R2:W-:Y:S03]  /*1c870*/  STL.64 [R1+0x5a8], R10 ;  /* 0x0005a80a01007387 */ /* 0x0005e60000100a00 */
[----:B--2---:R-:W-:-:S05]  /*1c880*/  IMAD.WIDE R6, R8, 0x4, R52 ;  /* 0x0000000408067825 */ /* 0x004fca00078e0234 */
[----:B------:R2:W-:Y:S01]  /*1c890*/  STL.64 [R1+0x5b8], R6 ;  /* 0x0005b80601007387 */ /* 0x0005e20000100a00 */
[----:B------:R-:W-:-:S03]  /*1c8a0*/  IMAD.WIDE R10, R8, 0x4, R36 ;  /* 0x00000004080a7825 */ /* 0x000fc600078e0224 */
[----:B------:R-:W-:Y:S01]  /*1c8b0*/  STL.64 [R1+0x5c0], R44 ;  /* 0x0005c02c01007387 */ /* 0x000fe20000100a00 */
[----:B------:R-:W-:-:S03]  /*1c8c0*/  IMAD.WIDE R20, R8, 0x4, R20 ;  /* 0x0000000408147825 */ /* 0x000fc600078e0214 */
[----:B------:R1:W-:Y:S01]  /*1c8d0*/  STL.64 [R1+0x5c8], R10 ;  /* 0x0005c80a01007387 */ /* 0x0003e20000100a00 */
[----:B--2---:R-:W-:-:S04]  /*1c8e0*/  IMAD.WIDE R6, R8, 0x4, R28 ;  /* 0x0000000408067825 */ /* 0x004fc800078e021c */
[C---:B------:R-:W-:Y:S01]  /*1c8f0*/  IMAD.WIDE R14, R8.reuse, 0x4, R14 ;  /* 0x00000004080e7825 */ /* 0x040fe200078e020e */
[----:B------:R2:W-:Y:S03]  /*1c900*/  STL.64 [R1+0x5d8], R6 ;  /* 0x0005d80601007387 */ /* 0x0005e60000100a00 */
[C---:B-1----:R-:W-:Y:S01]  /*1c910*/  IMAD.WIDE R10, R8.reuse, 0x4, R130 ;  /* 0x00000004080a7825 */ /* 0x042fe200078e0282 */
[----:B------:R1:W-:Y:S04]  /*1c920*/  STL.64 [R1+0x5f0], R20 ;  /* 0x0005f01401007387 */ /* 0x0003e80000100a00 */
[----:B------:R-:W-:Y:S01]  /*1c930*/  STL.64 [R1+0x5e0], R14 ;  /* 0x0005e00e01007387 */ /* 0x000fe20000100a00 */
[----:B--2---:R-:W-:-:S05]  /*1c940*/  IMAD.WIDE R6, R8, 0x4, R244 ;  /* 0x0000000408067825 */ /* 0x004fca00078e02f4 */
[----:B------:R2:W-:Y:S01]  /*1c950*/  STL.64 [R1+0x5f8], R6 ;  /* 0x0005f80601007387 */ /* 0x0005e20000100a00 */
[----:B-1----:R-:W-:-:S03]  /*1c960*/  IMAD.WIDE R20, R8, 0x4, R114 ;  /* 0x0000000408147825 */ /* 0x002fc600078e0272 */
[----:B------:R-:W-:Y:S01]  /*1c970*/  STL.64 [R1+0x600], R10 ;  /* 0x0006000a01007387 */ /* 0x000fe20000100a00 */
[C---:B--2---:R-:W-:Y:S02]  /*1c980*/  IMAD.WIDE R6, R8.reuse, 0x4, R122 ;  /* 0x0000000408067825 */ /* 0x044fe400078e027a */
[----:B------:R-:W1:Y:S03]  /*1c990*/  LDC R123, c[0x0][0x230] ;  /* 0x00008c00ff7b7b82 */ /* 0x000e660000000800 */
[----:B------:R2:W-:Y:S04]  /*1c9a0*/  STL.64 [R1+0x608], R6 ;  /* 0x0006080601007387 */ /* 0x0005e80000100a00 */
[----:B------:R-:W-:Y:S01]  /*1c9b0*/  STL.64 [R1+0x610], R20 ;  /* 0x0006101401007387 */ /* 0x000fe20000100a00 */
[----:B--2---:R-:W-:-:S03]  /*1c9c0*/  IMAD.WIDE R6, R8, 0x4, R2 ;  /* 0x0000000408067825 */ /* 0x004fc600078e0202 */
[----:B------:R-:W2:Y:S01]  /*1c9d0*/  LDL.LU.64 R2, [R1+0xbf8] ;  /* 0x000bf80001027983 */ /* 0x000ea20000300a00 */
[----:B---3--:R-:W-:-:S05]  /*1c9e0*/  IMAD.WIDE R10, R8, 0x4, R12 ;  /* 0x00000004080a7825 */ /* 0x008fca00078e020c */
[----:B------:R3:W-:Y:S01]  /*1c9f0*/  STL.64 [R1+0x618], R10 ;  /* 0x0006180a01007387 */ /* 0x0007e20000100a00 */
[----:B------:R-:W-:-:S04]  /*1ca00*/  IMAD.WIDE R12, R8, 0x4, R22 ;  /* 0x00000004080c7825 */ /* 0x000fc800078e0216 */
[C---:B---3--:R-:W-:Y:S02]  /*1ca10*/  IMAD.WIDE R10, R8.reuse, 0x4, R4 ;  /* 0x00000004080a7825 */ /* 0x048fe400078e0204 */
[----:B------:R-:W3:Y:S04]  /*1ca20*/  LDL.LU.64 R4, [R1+0xbf0] ;  /* 0x000bf00001047983 */ /* 0x000ee80000300a00 */
[----:B------:R4:W-:Y:S04]  /*1ca30*/  STL.64 [R1+0x620], R6 ;  /* 0x0006200601007387 */ /* 0x0009e80000100a00 */
[----:B------:R1:W-:Y:S01]  /*1ca40*/  STL.64 [R1+0x628], R10 ;  /* 0x0006280a01007387 */ /* 0x0003e20000100a00 */
[----:B----4-:R-:W-:-:S04]  /*1ca50*/  IMAD.WIDE R6, R8, 0x4, R18 ;  /* 0x0000000408067825 */ /* 0x010fc800078e0212 */
[C---:B-1----:R-:W-:Y:S01]  /*1ca60*/  IMAD.WIDE R10, R8.reuse, 0x4, R24 ;  /* 0x00000004080a7825 */ /* 0x042fe200078e0218 */
[----:B------:R1:W-:Y:S04]  /*1ca70*/  STL.64 [R1+0x630], R6 ;  /* 0x0006300601007387 */ /* 0x0003e80000100a00 */
[----:B------:R4:W-:Y:S04]  /*1ca80*/  STL.64 [R1+0x638], R12 ;  /* 0x0006380c01007387 */ /* 0x0009e80000100a00 */
[----:B------:R4:W-:Y:S01]  /*1ca90*/  STL.64 [R1+0x640], R10 ;  /* 0x0006400a01007387 */ /* 0x0009e20000100a00 */
[----:B-1----:R-:W-:-:S04]  /*1caa0*/  IMAD.WIDE R6, R8, 0x4, R26 ;  /* 0x0000000408067825 */ /* 0x002fc800078e021a */
[C---:B----4-:R-:W-:Y:S01]  /*1cab0*/  IMAD.WIDE R12, R8.reuse, 0x4, R30 ;  /* 0x00000004080c7825 */ /* 0x050fe200078e021e */
[----:B------:R1:W-:Y:S03]  /*1cac0*/  STL.64 [R1+0x650], R6 ;  /* 0x0006500601007387 */ /* 0x0003e60000100a00 */
[C---:B------:R-:W-:Y:S01]  /*1cad0*/  IMAD.WIDE R10, R8.reuse, 0x4, R32 ;  /* 0x00000004080a7825 */ /* 0x040fe200078e0220 */
        /* <DEDUP_REMOVED lines=10> */
[----:B------:R1:W-:Y:S04]  /*1cb80*/  STL.64 [R1+0x688], R6 ;  /* 0x0006880601007387 */ /* 0x0003e80000100a00 */
[----:B------:R4:W-:Y:S04]  /*1cb90*/  STL.64 [R1+0x690], R12 ;  /* 0x0006900c01007387 */ /* 0x0009e80000100a00 */
[----:B------:R-:W2:Y:S01]  /*1cba0*/  LDL.LU.64 R114, [R1+0xab0] ;  /* 0x000ab00001727983 */ /* 0x000ea20000300a00 */
[----:B------:R-:W-:-:S04]  /*1cbb0*/  IMAD.WIDE R10, R8, 0x4, R48 ;  /* 0x00000004080a7825 */ /* 0x000fc800078e0230 */
[C---:B-1----:R-:W-:Y:S01]  /*1cbc0*/  IMAD.WIDE R6, R8.reuse, 0x4, R50 ;  /* 0x0000000408067825 */ /* 0x042fe200078e0232 */
[----:B------:R-:W-:Y:S03]  /*1cbd0*/  STL.64 [R1+0x698], R10 ;  /* 0x0006980a01007387 */ /* 0x000fe60000100a00 */
[C---:B------:R-:W-:Y:S01]  /*1cbe0*/  IMAD.WIDE R200, R8.reuse, 0x4, R54 ;  /* 0x0000000408c87825 */ /* 0x040fe200078e0236 */
[----:B------:R1:W-:Y:S03]  /*1cbf0*/  STL.64 [R1+0x6a0], R6 ;  /* 0x0006a00601007387 */ /* 0x0003e60000100a00 */
[C---:B------:R-:W-:Y:S01]  /*1cc00*/  IMAD.WIDE R198, R8.reuse, 0x4, R56 ;  /* 0x0000000408c67825 */ /* 0x040fe200078e0238 */
[----:B------:R-:W-:Y:S03]  /*1cc10*/  STL.64 [R1+0x6a8], R200 ;  /* 0x0006a8c801007387 */ /* 0x000fe60000100a00 */
[C---:B----4-:R-:W-:Y:S01]  /*1cc20*/  IMAD.WIDE R12, R8.reuse, 0x4, R58 ;  /* 0x00000004080c7825 */ /* 0x050fe200078e023a */
        /* <DEDUP_REMOVED lines=21> */
[C---:B-1----:R-:W-:Y:S01]  /*1cd80*/  IMAD.WIDE R6, R8.reuse, 0x4, R94 ;  /* 0x0000000408067825 */ /* 0x042fe200078e025e */
        /* <DEDUP_REMOVED lines=43> */
[----:B------:R-:W-:-:S04]  /*1d040*/  IMAD.WIDE R232, R8, 0x4, R232 ;  /* 0x0000000408e87825 */ /* 0x000fc800078e02e8 */
        /* <DEDUP_REMOVED lines=12> */
[----:B------:R-:W-:Y:S01]  /*1d110*/  IMAD.WIDE R146, R8, 0x4, R232 ;  /* 0x0000000408927825 */ /* 0x000fe200078e02e8 */
[----:B------:R-:W-:Y:S04]  /*1d120*/  STL.64 [R1+0x830], R154 ;  /* 0x0008309a01007387 */ /* 0x000fe80000100a00 */
[----:B------:R-:W-:Y:S04]  /*1d130*/  STL.64 [R1+0x838], R146 ;  /* 0x0008389201007387 */ /* 0x000fe80000100a00 */
[----:B------:R-:W4:Y:S04]  /*1d140*/  LDL.LU.64 R20, [R1+0xaa8] ;  /* 0x000aa80001147983 */ /* 0x000f280000300a00 */
[----:B------:R-:W3:Y:S04]  /*1d150*/  LDL.LU.64 R22, [R1+0xaa0] ;  /* 0x000aa00001167983 */ /* 0x000ee80000300a00 */
        /* <DEDUP_REMOVED lines=25> */
[----:B------:R-:W3:Y:S01]  /*1d2f0*/  LDL.LU.64 R74, [R1+0x8e8] ;  /* 0x0008e800014a7983 */ /* 0x000ee20000300a00 */
[----:B------:R-:W-:-:S03]  /*1d300*/  IADD3 R8, R123, -0x142, RZ ;  /* 0xfffffebe7b087810 */ /* 0x000fc60007ffe0ff */
[----:B------:R-:W3:Y:S04]  /*1d310*/  LDL.LU.64 R130, [R1+0x8e0] ;  /* 0x0008e00001827983 */ /* 0x000ee80000300a00 */
[----:B------:R-:W3:Y:S01]  /*1d320*/  LDL.LU.64 R122, [R1+0x8d8] ;  /* 0x0008d800017a7983 */ /* 0x000ee20000300a00 */
[----:B--2---:R-:W-:-:S03]  /*1d330*/  IMAD.WIDE R18, R2, 0x4, R114 ;  /* 0x0000000402127825 */ /* 0x004fc600078e0272 */
[----:B------:R-:W2:Y:S04]  /*1d340*/  LDL.LU.64 R114, [R1+0x8d0] ;  /* 0x0008d00001727983 */ /* 0x000ea80000300a00 */
[----:B------:R-:W2:Y:S04]  /*1d350*/  LDL.64 R216, [R1+0x148] ;  /* 0x0001480001d87983 */ /* 0x000ea80000100a00 */
[----:B------:R-:W2:Y:S04]  /*1d360*/  LDL.64 R214, [R1+0x178] ;  /* 0x0001780001d67983 */ /* 0x000ea80000100a00 */
[----:B------:R-:W2:Y:S04]  /*1d370*/  LDL.64 R224, [R1+0x180] ;  /* 0x0001800001e07983 */ /* 0x000ea80000100a00 */
[----:B------:R-:W2:Y:S04]  /*1d380*/  LDL.64 R222, [R1+0x1a0] ;  /* 0x0001a00001de7983 */ /* 0x000ea80000100a00 */
[----:B------:R-:W2:Y:S04]  /*1d390*/  LDL.64 R212, [R1+0x1a8] ;  /* 0x0001a80001d47983 */ /* 0x000ea80000100a00 */
[----:B------:R-:W2:Y:S01]  /*1d3a0*/  LDL.64 R204, [R1+0x80] ;  /* 0x0000800001cc7983 */ /* 0x000ea20000100a00 */
[----:B------:R-:W-:-:S03]  /*1d3b0*/  IMAD.WIDE R144, R2, 0x4, R18 ;  /* 0x0000000402907825 */ /* 0x000fc600078e0212 */
[----:B------:R-:W-:Y:S04]  /*1d3c0*/  LDGSTS.E [R235+-0x63ff4], desc[UR48][R232.64], !P1 ;  /* 0x9c00c000e8eb7fae */ /* 0x000fe8000c921870 */
[----:B------:R-:W0:Y:S04]  /*1d3d0*/  LDGDEPBAR ;  /* 0x00000000000079af */ /* 0x000e280000000000 */
[----:B------:R-:W-:Y:S04]  /*1d3e0*/  LDGSTS.E [R3+-0x10000], desc[UR48][R18.64], P5 ;  /* 0xf000000012037fae */ /* 0x000fe8000a921870 */
[----:B------:R-:W-:Y:S01]  /*1d3f0*/  STL.64 [R1+0x840], R144 ;  /* 0x0008409001007387 */ /* 0x000fe20000100a00 */
[----:B------:R-:W-:Y:S01]  /*1d400*/  VIADD R252, R252, 0xfffffebf ;  /* 0xfffffebffcfc7836 */ /* 0x000fe20000000000 */
[----:B------:R-:W-:-:S04]  /*1d410*/  ISETP.GE.U32.AND P2, PT, R8, 0x7ffffe7f, PT ;  /* 0x7ffffe7f0800780c */ /* 0x000fc80003f46070 */
[----:B------:R-:W-:Y:S01]  /*1d420*/  ISETP.GE.U32.AND P1, PT, R252, 0x7ffffe80, PT ;  /* 0x7ffffe80fc00780c */ /* 0x000fe20003f26070 */
[----:B------:R-:W-:Y:S02]  /*1d430*/  VIADD R8, R234, 0x100000 ;  /* 0x00100000ea087836 */ /* 0x000fe40000000000 */
[----:B----4-:R-:W-:-:S04]  /*1d440*/  IMAD.WIDE R20, R2, 0x4, R20 ;  /* 0x0000000402147825 */ /* 0x010fc800078e0214 */
[----:B---3--:R-:W-:-:S04]  /*1d450*/  IMAD.WIDE R22, R2, 0x4, R22 ;  /* 0x0000000402167825 */ /* 0x008fc800078e0216 */
[----:B------:R-:W-:-:S04]  /*1d460*/  IMAD.WIDE R24, R2, 0x4, R24 ;  /* 0x0000000402187825 */ /* 0x000fc800078e0218 */
[----:B------:R-:W-:-:S04]  /*1d470*/  IMAD.WIDE R26, R2, 0x4, R136 ;  /* 0x00000004021a7825 */ /* 0x000fc800078e0288 */
[C---:B------:R-:W-:Y:S01]  /*1d480*/  IMAD.WIDE R28, R2.reuse, 0x4, R28 ;  /* 0x00000004021c7825 */ /* 0x040fe200078e021c */
[----:B------:R-:W-:Y:S03]  /*1d490*/  LDGSTS.E [R3+-0xfc00], desc[UR48][R26.64], P5 ;  /* 0xf04000001a037fae */ /* 0x000fe6000a921870 */
[----:B------:R-:W-:-:S04]  /*1d4a0*/  IMAD.WIDE R30, R2, 0x4, R134 ;  /* 0x00000004021e7825 */ /* 0x000fc800078e0286 */
[----:B------:R-:W-:-:S04]  /*1d4b0*/  IMAD.WIDE R34, R2, 0x4, R128 ;  /* 0x0000000402227825 */ /* 0x000fc800078e0280 */
[C---:B------:R-:W-:Y:S01]  /*1d4c0*/  IMAD.WIDE R32, R2.reuse, 0x4, R132 ;  /* 0x0000000402207825 */ /* 0x040fe200078e0284 */
[----:B------:R-:W-:Y:S03]  /*1d4d0*/  LDGSTS.E [R3+-0xf800], desc[UR48][R34.64], P5 ;  /* 0xf080000022037fae */ /* 0x000fe6000a921870 */
[----:B------:R-:W-:-:S04]  /*1d4e0*/  IMAD.WIDE R128, R2, 0x4, R20 ;  /* 0x0000000402807825 */ /* 0x000fc800078e0214 */
[C---:B------:R-:W-:Y:S01]  /*1d4f0*/  IMAD.WIDE R42, R2.reuse, 0x4, R120 ;  /* 0x00000004022a7825 */ /* 0x040fe200078e0278 */
[----:B------:R-:W-:Y:S03]  /*1d500*/  STL.64 [R1+0x848], R128 ;  /* 0x0008488001007387 */ /* 0x000fe60000100a00 */
        /* <DEDUP_REMOVED lines=19> */
[----:B------:R-:W-:Y:S03]  /*1d640*/  STL.64 [R1+0x860], R142 ;  /* 0x0008608e01007387 */ /* 0x000fe60000100a00 */
[C---:B------:R-:W-:Y:S01]  /*1d650*/  IMAD.WIDE R52, R2.reuse, 0x4, R52 ;  /* 0x0000000402347825 */ /* 0x040fe200078e0234 */
[----:B------:R-:W-:Y:S03]  /*1d660*/  LDGSTS.E [R3+-0xe400], desc[UR48][R74.64], P5 ;  /* 0xf1c000004a037fae */ /* 0x000fe6000a921870 */
[C---:B------:R-:W-:Y:S01]  /*1d670*/  IMAD.WIDE R110, R2.reuse, 0x4, R30 ;  /* 0x00000004026e7825 */ /* 0x040fe200078e021e */
[----:B------:R1:W-:Y:S03]  /*1d680*/  LDGSTS.E [R5+-0xff00], desc[UR48][R20.64], P5 ;  /* 0xf010000014057fae */ /* 0x0003e6000a921870 */
[C---:B------:R-:W-:Y:S01]  /*1d690*/  IMAD.WIDE R60, R2.reuse, 0x4, R60 ;  /* 0x00000004023c7825 */ /* 0x040fe200078e023c */
[----:B------:R-:W-:Y:S03]  /*1d6a0*/  LDGSTS.E [R5+-0xfb00], desc[UR48][R28.64], P5 ;  /* 0xf05000001c057fae */ /* 0x000fe6000a921870 */
[C---:B------:R-:W-:Y:S01]  /*1d6b0*/  IMAD.WIDE R64, R2.reuse, 0x4, R68 ;  /* 0x0000000402407825 */ /* 0x040fe200078e0244 */
[----:B------:R-:W-:Y:S03]  /*1d6c0*/  LDGSTS.E [R5+-0xf700], desc[UR48][R36.64], P5 ;  /* 0xf090000024057fae */ /* 0x000fe6000a921870 */
[C---:B------:R-:W-:Y:S01]  /*1d6d0*/  IMAD.WIDE R94, R2.reuse, 0x4, R32 ;  /* 0x00000004025e7825 */ /* 0x040fe200078e0220 */
[----:B------:R-:W-:Y:S03]  /*1d6e0*/  LDGSTS.E [R5+-0xf300], desc[UR48][R44.64], P5 ;  /* 0xf0d000002c057fae */ /* 0x000fe6000a921870 */
[C---:B------:R-:W-:Y:S01]  /*1d6f0*/  IMAD.WIDE R46, R2.reuse, 0x4, R118 ;  /* 0x00000004022e7825 */ /* 0x040fe200078e0276 */
[----:B------:R-:W-:Y:S03]  /*1d700*/  STL.64 [R1+0x868], R126 ;  /* 0x0008687e01007387 */ /* 0x000fe60000100a00 */
[C---:B------:R-:W-:Y:S01]  /*1d710*/  IMAD.WIDE R140, R2.reuse, 0x4, R34 ;  /* 0x00000004028c7825 */ /* 0x040fe200078e0222 */
[----:B------:R-:W-:Y:S03]  /*1d720*/  LDGSTS.E [R5+-0xef00], desc[UR48][R52.64], P5 ;  /* 0xf110000034057fae */ /* 0x000fe6000a921870 */
[C---:B------:R-:W-:Y:S01]  /*1d730*/  IMAD.WIDE R48, R2.reuse, 0x4, R116 ;  /* 0x0000000402307825 */ /* 0x040fe200078e0274 */
[----:B------:R-:W-:Y:S03]  /*1d740*/  STL.64 [R1+0x870], R110 ;  /* 0x0008706e01007387 */ /* 0x000fe60000100a00 */
[C---:B------:R-:W-:Y:S01]  /*1d750*/  IMAD.WIDE R56, R2.reuse, 0x4, R108 ;  /* 0x0000000402387825 */ /* 0x040fe200078e026c */
[----:B------:R-:W-:Y:S03]  /*1d760*/  LDGSTS.E [R5+-0xeb00], desc[UR48][R60.64], P5 ;  /* 0xf15000003c057fae */ /* 0x000fe6000a921870 */
[----:B------:R-:W-:-:S04]  /*1d770*/  IMAD.WIDE R76, R2, 0x4, R130 ;  /* 0x00000004024c7825 */ /* 0x000fc800078e0282 */
[C---:B------:R-:W-:Y:S01]  /*1d780*/  IMAD.WIDE R124, R2.reuse, 0x4, R36 ;  /* 0x00000004027c7825 */ /* 0x040fe200078e0224 */
[----:B------:R-:W-:Y:S01]  /*1d790*/  MOV R241, R107 ;  /* 0x0000006b00f17202 */ /* 0x000fe20000000f00 */
[----:B-1----:R-:W1:Y:S02]  /*1d7a0*/  LDC R20, c[0x0][0x230] ;  /* 0x00008c00ff147b82 */ /* 0x002e640000000800 */
[C---:B------:R-:W-:Y:S01]  /*1d7b0*/  IMAD.WIDE R68, R2.reuse, 0x4, R138 ;  /* 0x0000000402447825 */ /* 0x040fe200078e028a */
[----:B------:R-:W-:Y:S03]  /*1d7c0*/  STL.64 [R1+0x878], R94 ;  /* 0x0008785e01007387 */ /* 0x000fe60000100a00 */
[C---:B------:R-:W-:Y:S01]  /*1d7d0*/  IMAD.WIDE R108, R2.reuse, 0x4, R38 ;  /* 0x00000004026c7825 */ /* 0x040fe200078e0226 */
[----:B------:R-:W-:Y:S01]  /*1d7e0*/  LDGSTS.E [R5+-0xe700], desc[UR48][R68.64], P5 ;  /* 0xf190000044057fae */ /* 0x000fe2000a921870 */
[----:B------:R-:W3:Y:S02]  /*1d7f0*/  LDC R21, c[0x0][0x230] ;  /* 0x00008c00ff157b82 */ /* 0x000ee40000000800 */
[C---:B------:R-:W-:Y:S01]  /*1d800*/  IMAD.WIDE R92, R2.reuse, 0x4, R40 ;  /* 0x00000004025c7825 */ /* 0x040fe200078e0228 */
[----:B------:R-:W-:Y:S03]  /*1d810*/  STL.64 [R1+0x880], R140 ;  /* 0x0008808c01007387 */ /* 0x000fe60000100a00 */
[C---:B------:R-:W-:Y:S01]  /*1d820*/  IMAD.WIDE R78, R2.reuse, 0x4, R122 ;  /* 0x00000004024e7825 */ /* 0x040fe200078e027a */
[----:B------:R-:W-:Y:S03]  /*1d830*/  LDGSTS.E [R5+-0xe300], desc[UR48][R76.64], P5 ;  /* 0xf1d000004c057fae */ /* 0x000fe6000a921870 */
[C---:B------:R-:W-:Y:S01]  /*1d840*/  IMAD.WIDE R138, R2.reuse, 0x4, R42 ;  /* 0x00000004028a7825 */ /* 0x040fe200078e022a */
[----:B------:R-:W-:Y:S03]  /*1d850*/  STL.64 [R1+0x888], R124 ;  /* 0x0008887c01007387 */ /* 0x000fe60000100a00 */
[----:B------:R-:W-:Y:S01]  /*1d860*/  IMAD.MOV.U32 R240, RZ, RZ, R106 ;  /* 0x000000fffff07224 */ /* 0x000fe200078e006a */
[----:B------:R4:W-:Y:S01]  /*1d870*/  LDGSTS.E [R4+-0xfe00], desc[UR48][R22.64], P5 ;  /* 0xf020000016047fae */ /* 0x0009e2000a921870 */
[----:B------:R-:W-:-:S03]  /*1d880*/  IMAD.WIDE R122, R2, 0x4, R44 ;  /* 0x00000004027a7825 */ /* 0x000fc600078e022c */
[----:B------:R-:W-:Y:S01]  /*1d890*/  STL.64 [R1+0x890], R108 ;  /* 0x0008906c01007387 */ /* 0x000fe20000100a00 */
[----:B------:R-:W-:-:S03]  /*1d8a0*/  IMAD.WIDE R72, R2, 0x4, R90 ;  /* 0x0000000402487825 */ /* 0x000fc600078e025a */
[----:B------:R-:W-:Y:S01]  /*1d8b0*/  LDGSTS.E [R4+-0xfa00], desc[UR48][R30.64], P5 ;  /* 0xf06000001e047fae */ /* 0x000fe2000a921870 */
[----:B------:R-:W-:-:S03]  /*1d8c0*/  IMAD.WIDE R106, R2, 0x4, R46 ;  /* 0x00000004026a7825 */ /* 0x000fc600078e022e */
[----:B------:R-:W-:Y:S01]  /*1d8d0*/  STL.64 [R1+0x898], R92 ;  /* 0x0008985c01007387 */ /* 0x000fe20000100a00 */
[C---:B------:R-:W-:Y:S01]  /*1d8e0*/  IMAD.WIDE R62, R2.reuse, 0x4, R70 ;  /* 0x00000004023e7825 */ /* 0x040fe200078e0246 */
[----:B----4-:R-:W4:Y:S02]  /*1d8f0*/  LDC R23, c[0x0][0x230] ;  /* 0x00008c00ff177b82 */ /* 0x010f240000000800 */
[----:B------:R-:W-:Y:S01]  /*1d900*/  LDGSTS.E [R4+-0xf600], desc[UR48][R38.64], P5 ;  /* 0xf0a0000026047fae */ /* 0x000fe2000a921870 */
[----:B------:R-:W-:-:S03]  /*1d910*/  IMAD.WIDE R90, R2, 0x4, R48 ;  /* 0x00000004025a7825 */ /* 0x000fc600078e0230 */
[----:B------:R-:W-:Y:S01]  /*1d920*/  STL.64 [R1+0x8d0], R138 ;  /* 0x0008d08a01007387 */ /* 0x000fe20000100a00 */
[C---:B------:R-:W-:Y:S01]  /*1d930*/  IMAD.WIDE R70, R2.reuse, 0x4, R98 ;  /* 0x0000000402467825 */ /* 0x040fe200078e0262 */
[----:B------:R-:W4:Y:S02]  /*1d940*/  LDC R22, c[0x0][0x230] ;  /* 0x00008c00ff167b82 */ /* 0x000f240000000800 */
[----:B------:R-:W-:Y:S01]  /*1d950*/  LDGSTS.E [R4+-0xf200], desc[UR48][R46.64], P5 ;  /* 0xf0e000002e047fae */ /* 0x000fe2000a921870 */
[----:B------:R-:W-:-:S03]  /*1d960*/  IMAD.WIDE R136, R2, 0x4, R50 ;  /* 0x0000000402887825 */ /* 0x000fc600078e0232 */
[----:B------:R-:W-:Y:S01]  /*1d970*/  STL.64 [R1+0x8d8], R122 ;  /* 0x0008d87a01007387 */ /* 0x000fe20000100a00 */
[----:B------:R-:W-:-:S03]  /*1d980*/  IMAD.WIDE R120, R2, 0x4, R52 ;  /* 0x0000000402787825 */ /* 0x000fc600078e0234 */
        /* <DEDUP_REMOVED lines=13> */
[----:B--2---:R-:W-:-:S03]  /*1da60*/  IMAD.WIDE R80, R2, 0x4, R114 ;  /* 0x0000000402507825 */ /* 0x004fc600078e0272 */
        /* <DEDUP_REMOVED lines=10> */
[----:B------:R-:W-:Y:S04]  /*1db10*/  LDGSTS.E [R0+-0xf500], desc[UR48][R40.64], P5 ;  /* 0xf0b0000028007fae */ /* 0x000fe8000a921870 */
[----:B------:R-:W-:Y:S04]  /*1db20*/  STL.64 [R1+0x918], R134 ;  /* 0x0009188601007387 */ /* 0x000fe80000100a00 */
[----:B------:R-:W-:Y:S04]  /*1db30*/  LDGSTS.E [R0+-0xf100], desc[UR48][R48.64], P5 ;  /* 0xf0f0000030007fae */ /* 0x000fe8000a921870 */
[----:B------:R-:W-:Y:S01]  /*1db40*/  STL.64 [R1+0x920], R118 ;  /* 0x0009207601007387 */ /* 0x000fe20000100a00 */
[----:B------:R-:W-:-:S03]  /*1db50*/  IMAD.WIDE R18, R2, 0x4, R80 ;  /* 0x0000000402127825 */ /* 0x000fc600078e0250 */
[----:B------:R-:W-:Y:S04]  /*1db60*/  LDGSTS.E [R0+-0xed00], desc[UR48][R56.64], P5 ;  /* 0xf130000038007fae */ /* 0x000fe8000a921870 */
[----:B------:R-:W-:Y:S04]  /*1db70*/  STL.64 [R1+0x928], R102 ;  /* 0x0009286601007387 */ /* 0x000fe80000100a00 */
[----:B------:R-:W-:Y:S04]  /*1db80*/  LDGSTS.E [R0+-0xe900], desc[UR48][R64.64], P5 ;  /* 0xf170000040007fae */ /* 0x000fe8000a921870 */
[----:B------:R-:W-:Y:S04]  /*1db90*/  STL.64 [R1+0x948], R86 ;  /* 0x0009485601007387 */ /* 0x000fe80000100a00 */
[----:B------:R-:W-:Y:S04]  /*1dba0*/  STL.64 [R1+0x950], R132 ;  /* 0x0009508401007387 */ /* 0x000fe80000100a00 */
[----:B------:R-:W-:Y:S04]  /*1dbb0*/  LDGSTS.E [R0+-0xe500], desc[UR48][R72.64], P5 ;  /* 0xf1b0000048007fae */ /* 0x000fe8000a921870 */
[----:B------:R-:W-:Y:S04]  /*1dbc0*/  STL.64 [R1+0x958], R116 ;  /* 0x0009587401007387 */ /* 0x000fe80000100a00 */
[----:B------:R-:W-:Y:S04]  /*1dbd0*/  LDGSTS.E [R0+-0xe100], desc[UR48][R80.64], P5 ;  /* 0xf1f0000050007fae */ /* 0x000fe8000a921870 */
[----:B------:R-:W-:Y:S04]  /*1dbe0*/  STL.64 [R1+0x960], R100 ;  /* 0x0009606401007387 */ /* 0x000fe80000100a00 */
[----:B------:R-:W0:Y:S04]  /*1dbf0*/  LDGDEPBAR ;  /* 0x00000000000079af */ /* 0x000e280000000000 */
[----:B------:R-:W-:Y:S01]  /*1dc00*/  STL.64 [R1+0x968], R84 ;  /* 0x0009685401007387 */ /* 0x000fe20000100a00 */
[----:B------:R-:W-:Y:S06]  /*1dc10*/  BAR.SYNC.DEFER_BLOCKING 0x0 ;  /* 0x0000000000007b1d */ /* 0x000fec0000010000 */
[----:B------:R-:W-:Y:S04]  /*1dc20*/  STL.64 [R1+0x970], R130 ;  /* 0x0009708201007387 */ /* 0x000fe80000100a00 */
[----:B------:R-:W2:Y:S04]  /*1dc30*/  LDL.64 R220, [R1+0xa0] ;  /* 0x0000a00001dc7983 */ /* 0x000ea80000100a00 */
[----:B------:R1:W-:Y:S04]  /*1dc40*/  STL.64 [R1+0x990], R18 ;  /* 0x0009901201007387 */ /* 0x0003e80000100a00 */
[----:B------:R-:W3:Y:S04]  /*1dc50*/  LDL.64 R208, [R1+0xb8] ;  /* 0x0000b80001d07983 */ /* 0x000ee80000100a00 */
[----:B------:R-:W4:Y:S01]  /*1dc60*/  LDL.64 R206, [R1+0x1d0] ;  /* 0x0001d00001ce7983 */ /* 0x000f220000100a00 */
[----:B------:R-:W-:-:S03]  /*1dc70*/  IMAD.WIDE R114, R2, 0x4, R76 ;  /* 0x0000000402727825 */ /* 0x000fc600078e024c */
[----:B------:R-:W-:Y:S01]  /*1dc80*/  @!PT LDS RZ, [RZ] ;  /* 0x00000000fffff984 */ /* 0x000fe20000000800 */
[----:B------:R-:W-:Y:S01]  /*1dc90*/  @!PT LDS RZ, [RZ] ;  /* 0x00000000fffff984 */ /* 0x000fe20000000800 */
[----:B------:R-:W-:Y:S01]  /*1dca0*/  @!PT LDS RZ, [RZ] ;  /* 0x00000000fffff984 */ /* 0x000fe20000000800 */
[----:B------:R1:W-:Y:S01]  /*1dcb0*/  LDGSTS.E [R8+-0x60000], desc[UR48][R216.64], !P1 ;  /* 0xa0000000d8087fae */ /* 0x0003e2000c921870 */
[----:B------:R-:W-:Y:S01]  /*1dcc0*/  IMAD.WIDE R98, R2, 0x4, R78 ;  /* 0x0000000402627825 */ /* 0x000fe200078e024e */
[----:B------:R-:W-:-:S03]  /*1dcd0*/  IADD3 R2, R234, 0x100000, RZ ;  /* 0x00100000ea027810 */ /* 0x000fc60007ffe0ff */
[C---:B-1----:R-:W-:Y:S01]  /*1dce0*/  VIADD R18, R234.reuse, 0x100000 ;  /* 0x00100000ea127836 */ /* 0x042fe20000000000 */
[----:B------:R-:W-:Y:S01]  /*1dcf0*/  STL.64 [R1+0x978], R114 ;  /* 0x0009787201007387 */ /* 0x000fe20000100a00 */
[----:B------:R-:W-:-:S03]  /*1dd00*/  VIADD R19, R234, 0x100000 ;  /* 0x00100000ea137836 */ /* 0x000fc60000000000 */
[----:B------:R1:W-:Y:S04]  /*1dd10*/  STL.64 [R1+0x988], R98 ;  /* 0x0009886201007387 */ /* 0x0003e80000100a00 */
[----:B------:R-:W-:Y:S04]  /*1dd20*/  LDGSTS.E [R2+-0x5c000], desc[UR48][R214.64], !P1 ;  /* 0xa4000000d6027fae */ /* 0x000fe8000c921870 */
[----:B------:R-:W4:Y:S04]  /*1dd30*/  LDL.64 R216, [R1+0xc0] ;  /* 0x0000c00001d87983 */ /* 0x000f280000100a00 */
[----:B------:R-:W-:Y:S04]  /*1dd40*/  LDGSTS.E [R18+-0x58000], desc[UR48][R224.64], !P1 ;  /* 0xa8000000e0127fae */ /* 0x000fe8000c921870 */
[----:B------:R-:W4:Y:S04]  /*1dd50*/  LDL.64 R214, [R1+0xc8] ;  /* 0x0000c80001d67983 */ /* 0x000f280000100a00 */
[----:B------:R-:W-:Y:S04]  /*1dd60*/  LDGSTS.E [R2+-0x54000], desc[UR48][R222.64], !P1 ;  /* 0xac000000de027fae */ /* 0x000fe8000c921870 */
[----:B------:R1:W-:Y:S04]  /*1dd70*/  LDGSTS.E [R19+-0x5fffc], desc[UR48][R212.64], !P2 ;  /* 0xa0004000d4137fae */ /* 0x0003e8000d121870 */
[----:B------:R-:W4:Y:S04]  /*1dd80*/  LDL.64 R228, [R1+0xd0] ;  /* 0x0000d00001e47983 */ /* 0x000f280000100a00 */
[----:B------:R-:W-:Y:S04]  /*1dd90*/  LDGSTS.E [R18+-0x5bffc], desc[UR48][R204.64], !P2 ;  /* 0xa4004000cc127fae */ /* 0x000fe8000d121870 */
[----:B------:R-:W4:Y:S01]  /*1dda0*/  LDL.64 R212, [R1+0x1f0] ;  /* 0x0001f00001d47983 */ /* 0x000f220000100a00 */
[----:B------:R-:W-:-:S03]  /*1ddb0*/  IADD3 R8, R82, -0x143, RZ ;  /* 0xfffffebd52087810 */ /* 0x000fc60007ffe0ff */
[----:B------:R-:W4:Y:S04]  /*1ddc0*/  LDL.64 R222, [R1+0xe0] ;  /* 0x0000e00001de7983 */ /* 0x000f280000100a00 */
[----:B------:R-:W4:Y:S01]  /*1ddd0*/  LDL.64 R204, [R1+0xd8] ;  /* 0x0000d80001cc7983 */ /* 0x000f220000100a00 */
[----:B------:R-:W-:Y:S02]  /*1dde0*/  ISETP.GE.U32.AND P1, PT, R8, 0x7ffffe7e, PT ;  /* 0x7ffffe7e0800780c */ /* 0x000fe40003f26070 */
[----:B------:R-:W-:Y:S01]  /*1ddf0*/  IADD3 R8, R234, 0x100000, RZ ;  /* 0x00100000ea087810 */ /* 0x000fe20007ffe0ff */
[----:B-1----:R-:W-:Y:S01]  /*1de00*/  VIADD R19, R83, 0xfffffebc ;  /* 0xfffffebc53137836 */ /* 0x002fe20000000000 */
[----:B------:R-:W4:Y:S04]  /*1de10*/  LDL.64 R224, [R1+0x490] ;  /* 0x0004900001e07983 */ /* 0x000f280000100a00 */
[----:B--2---:R-:W-:Y:S04]  /*1de20*/  LDGSTS.E [R8+-0x57ffc], desc[UR48][R220.64], !P2 ;  /* 0xa8004000dc087fae */ /* 0x004fe8000d121870 */
[----:B---3--:R-:W-:Y:S04]  /*1de30*/  LDGSTS.E [R2+-0x53ffc], desc[UR48][R208.64], !P2 ;  /* 0xac004000d0027fae */ /* 0x008fe8000d121870 */
[----:B------:R-:W2:Y:S04]  /*1de40*/  LDL.64 R220, [R1+0xf0] ;  /* 0x0000f00001dc7983 */ /* 0x000ea80000100a00 */
[----:B----4-:R1:W-:Y:S04]  /*1de50*/  LDGSTS.E [R18+-0x5fff8], desc[UR48][R206.64], !P1 ;  /* 0xa0008000ce127fae */ /* 0x0103e8000c921870 */
[----:B------:R-:W3:Y:S04]  /*1de60*/  LDL.64 R208, [R1+0x760] ;  /* 0x0007600001d07983 */ /* 0x000ee80000100a00 */
[----:B------:R-:W4:Y:S01]  /*1de70*/  LDL.64 R206, [R1+0x480] ;  /* 0x0004800001ce7983 */ /* 0x000f220000100a00 */
[----:B------:R-:W-:-:S02]  /*1de80*/  ISETP.GE.U32.AND P2, PT, R19, 0x7ffffe7d, PT ;  /* 0x7ffffe7d1300780c */ /* 0x000fc40003f46070 */
[----:B-1----:R-:W-:Y:S01]  /*1de90*/  IADD3 R18, R20, -0x161, RZ ;  /* 0xfffffe9f14127810 */ /* 0x002fe20007ffe0ff */
[----:B------:R-:W-:Y:S03]  /*1dea0*/  LDGSTS.E [R8+-0x5bff8], desc[UR48][R216.64], !P1 ;  /* 0xa4008000d8087fae */ /* 0x000fe6000c921870 */
[----:B------:R-:W-:Y:S01]  /*1deb0*/  ISETP.GE.U32.AND P3, PT, R18, 0x7ffffe60, PT ;  /* 0x7ffffe601200780c */ /* 0x000fe20003f66070 */
[C---:B------:R-:W-:Y:S01]  /*1dec0*/  VIADD R18, R234.reuse, 0x100000 ;  /* 0x00100000ea127836 */ /* 0x040fe20000000000 */
[----:B------:R-:W-:Y:S01]  /*1ded0*/  IADD3 R19, R234, 0x100000, RZ ;  /* 0x00100000ea137810 */ /* 0x000fe20007ffe0ff */
[----:B------:R-:W1:Y:S01]  /*1dee0*/  LDC R20, c[0x0][0x230] ;  /* 0x00008c00ff147b82 */ /* 0x000e620000000800 */
[----:B------:R-:W-:Y:S04]  /*1def0*/  LDGSTS.E [R2+-0x57ff8], desc[UR48][R214.64], !P1 ;  /* 0xa8008000d6027fae */ /* 0x000fe8000c921870 */
[----:B------:R-:W4:Y:S04]  /*1df00*/  LDL.64 R216, [R1+0x498] ;  /* 0x0004980001d87983 */ /* 0x000f280000100a00 */
[----:B------:R-:W-:Y:S04]  /*1df10*/  LDGSTS.E [R18+-0x53ff8], desc[UR48][R228.64], !P1 ;  /* 0xac008000e4127fae */ /* 0x000fe8000c921870 */
[----:B------:R-:W4:Y:S04]  /*1df20*/  LDL.64 R214, [R1+0x8a0] ;  /* 0x0008a00001d67983 */ /* 0x000f280000100a00 */
[----:B------:R1:W-:Y:S04]  /*1df30*/  LDGSTS.E [R8+-0x5fff4], desc[UR48][R212.64], !P2 ;  /* 0xa000c000d4087fae */ /* 0x0003e8000d121870 */
[----:B------:R-:W4:Y:S04]  /*1df40*/  LDL.64 R228, [R1+0x218] ;  /* 0x0002180001e47983 */ /* 0x000f280000100a00 */
[----:B------:R-:W-:Y:S04]  /*1df50*/  LDGSTS.E [R2+-0x5bff4], desc[UR48][R204.64], !P2 ;  /* 0xa400c000cc027fae */ /* 0x000fe8000d121870 */
[----:B------:R-:W4:Y:S04]  /*1df60*/  LDL.64 R212, [R1+0x4a8] ;  /* 0x0004a80001d47983 */ /* 0x000f280000100a00 */
[----:B------:R-:W-:Y:S04]  /*1df70*/  LDGSTS.E [R19+-0x57ff4], desc[UR48][R222.64], !P2 ;  /* 0xa800c000de137fae */ /* 0x000fe8000d121870 */
[----:B------:R-:W4:Y:S01]  /*1df80*/  LDL.64 R204, [R1+0x4b0] ;  /* 0x0004b00001cc7983 */ /* 0x000f220000100a00 */
[----:B-1----:R-:W-:-:S02]  /*1df90*/  VIADD R8, R21, 0xfffffe9e ;  /* 0xfffffe9e15087836 */ /* 0x002fc40000000000 */
[----:B------:R-:W1:Y:S01]  /*1dfa0*/  LDC R21, c[0x0][0x230] ;  /* 0x00008c00ff157b82 */ /* 0x000e620000000800 */
[----:B------:R-:W4:Y:S02]  /*1dfb0*/  LDL.64 R222, [R1+0x4b8] ;  /* 0x0004b80001de7983 */ /* 0x000f240000100a00 */
[----:B------:R-:W-:Y:S02]  /*1dfc0*/  ISETP.GE.U32.AND P1, PT, R8, 0x7ffffe5f, PT ;  /* 0x7ffffe5f0800780c */ /* 0x000fe40003f26070 */
[----:B------:R-:W-:Y:S01]  /*1dfd0*/  IADD3 R8, R234, 0x100000, RZ ;  /* 0x00100000ea087810 */ /* 0x000fe20007ffe0ff */
[----:B--2---:R-:W-:Y:S04]  /*1dfe0*/  LDGSTS.E [R2+-0x53ff4], desc[UR48][R220.64], !P2 ;  /* 0xac00c000dc027fae */ /* 0x004fe8000d121870 */
[----:B---3--:R2:W-:Y:S04]  /*1dff0*/  LDGSTS.E [R19+-0x50000], desc[UR48][R208.64], !P3 ;  /* 0xb0000000d0137fae */ /* 0x0085e8000d921870 */
[----:B------:R-:W3:Y:S04]  /*1e000*/  LDL.64 R220, [R1+0x8a8] ;  /* 0x0008a80001dc7983 */ /* 0x000ee80000100a00 */
[----:B----4-:R-:W-:Y:S04]  /*1e010*/  LDGSTS.E [R18+-0x4c000], desc[UR48][R206.64], !P3 ;  /* 0xb4000000ce127fae */ /* 0x010fe8000d921870 */
[----:B------:R-:W4:Y:S04]  /*1e020*/  LDL.64 R208, [R1+0x4c8] ;  /* 0x0004c80001d07983 */ /* 0x000f280000100a00 */
[----:B------:R-:W-:Y:S04]  /*1e030*/  LDGSTS.E [R8+-0x48000], desc[UR48][R224.64], !P3 ;  /* 0xb8000000e0087fae */ /* 0x000fe8000d921870 */
[----:B------:R-:W4:Y:S04]  /*1e040*/  LDL.64 R206, [R1+0x4d0] ;  /* 0x0004d00001ce7983 */ /* 0x000f280000100a00 */
[----:B------:R-:W-:Y:S04]  /*1e050*/  LDGSTS.E [R2+-0x44000], desc[UR48][R216.64], !P3 ;  /* 0xbc000000d8027fae */ /* 0x000fe8000d921870 */
[----:B------:R-:W4:Y:S04]  /*1e060*/  LDL.64 R216, [R1+0x8b0] ;  /* 0x0008b00001d87983 */ /* 0x000f280000100a00 */
[----:B------:R1:W-:Y:S04]  /*1e070*/  LDGSTS.E [R18+-0x4fffc], desc[UR48][R214.64], !P1 ;  /* 0xb0004000d6127fae */ /* 0x0003e8000c921870 */
[----:B------:R-:W4:Y:S04]  /*1e080*/  LDL.64 R214, [R1+0x4e0] ;  /* 0x0004e00001d67983 */ /* 0x000f280000100a00 */
[----:B------:R-:W-:Y:S04]  /*1e090*/  LDGSTS.E [R8+-0x4bffc], desc[UR48][R212.64], !P1 ;  /* 0xb4004000d4087fae */ /* 0x000fe8000c921870 */
[----:B------:R-:W-:Y:S04]  /*1e0a0*/  LDGSTS.E [R2+-0x47ffc], desc[UR48][R204.64], !P1 ;  /* 0xb8004000cc027fae */ /* 0x000fe8000c921870 */
[----:B------:R-:W4:Y:S04]  /*1e0b0*/  LDL.64 R212, [R1+0x4e8] ;  /* 0x0004e80001d47983 */ /* 0x000f280000100a00 */
[----:B------:R-:W4:Y:S01]  /*1e0c0*/  LDL.64 R204, [R1+0x4f0] ;  /* 0x0004f00001cc7983 */ /* 0x000f220000100a00 */
[----:B--2---:R-:W-:Y:S01]  /*1e0d0*/  VIADD R19, R20, 0xfffffe9d ;  /* 0xfffffe9d14137836 */ /* 0x004fe20000000000 */
[----:B-1----:R-:W-:Y:S01]  /*1e0e0*/  IADD3 R18, R23, -0x164, RZ ;  /* 0xfffffe9c17127810 */ /* 0x002fe20007ffe0ff */
[----:B------:R-:W1:Y:S03]  /*1e0f0*/  LDC R20, c[0x0][0x230] ;  /* 0x00008c00ff147b82 */ /* 0x000e660000000800 */
[----:B------:R-:W-:-:S02]  /*1e100*/  ISETP.GE.U32.AND P2, PT, R19, 0x7ffffe5e, PT ;  /* 0x7ffffe5e1300780c */ /* 0x000fc40003f46070 */
[----:B------:R-:W-:Y:S01]  /*1e110*/  ISETP.GE.U32.AND P3, PT, R18, 0x7ffffe5d, PT ;  /* 0x7ffffe5d1200780c */ /* 0x000fe20003f66070 */
[C---:B------:R-:W-:Y:S01]  /*1e120*/  VIADD R18, R234.reuse, 0x100000 ;  /* 0x00100000ea127836 */ /* 0x040fe20000000000 */
[C---:B------:R-:W-:Y:S01]  /*1e130*/  IADD3 R19, R234.reuse, 0x100000, RZ ;  /* 0x00100000ea137810 */ /* 0x040fe20007ffe0ff */
[----:B------:R-:W2:Y:S03]  /*1e140*/  LDC R23, c[0x0][0x230] ;  /* 0x00008c00ff177b82 */ /* 0x000ea60000000800 */
[----:B------:R-:W-:Y:S01]  /*1e150*/  LDGSTS.E [R18+-0x43ffc], desc[UR48][R222.64], !P1 ;  /* 0xbc004000de127fae */ /* 0x000fe2000c921870 */
[----:B------:R-:W-:-:S04]  /*1e160*/  IADD3 R234, R234, 0x100000, RZ ;  /* 0x00100000eaea7810 */ /* 0x000fc80007ffe0ff */
[----:B---3--:R-:W-:Y:S04]  /*1e170*/  LDGSTS.E [R8+-0x4fff8], desc[UR48][R220.64], !P2 ;  /* 0xb0008000dc087fae */ /* 0x008fe8000d121870 */
[----:B----4-:R-:W-:Y:S04]  /*1e180*/  LDGSTS.E [R2+-0x4bff8], desc[UR48][R208.64], !P2 ;  /* 0xb4008000d0027fae */ /* 0x010fe8000d121870 */
[----:B------:R3:W-:Y:S04]  /*1e190*/  LDGSTS.E [R19+-0x47ff8], desc[UR48][R206.64], !P2 ;  /* 0xb8008000ce137fae */ /* 0x0007e8000d121870 */
[----:B------:R-:W4:Y:S04]  /*1e1a0*/  LDL.64 R208, [R1+0x108] ;  /* 0x0001080001d07983 */ /* 0x000f280000100a00 */
[----:B------:R-:W-:Y:S04]  /*1e1b0*/  LDGSTS.E [R2+-0x43ff8], desc[UR48][R16.64], !P2 ;  /* 0xbc00800010027fae */ /* 0x000fe8000d121870 */
[----:B------:R-:W2:Y:S04]  /*1e1c0*/  LDL.64 R206, [R1+0x110] ;  /* 0x0001100001ce7983 */ /* 0x000ea80000100a00 */
[----:B------:R-:W-:Y:S04]  /*1e1d0*/  LDGSTS.E [R18+-0x4fff4], desc[UR48][R216.64], !P3 ;  /* 0xb000c000d8127fae */ /* 0x000fe8000d921870 */
[----:B------:R-:W4:Y:S04]  /*1e1e0*/  LDL.LU.64 R16, [R1+0xbe8] ;  /* 0x000be80001107983 */ /* 0x000f280000300a00 */
[----:B------:R-:W2:Y:S04]  /*1e1f0*/  LDL.64 R224, [R1+0x130] ;  /* 0x0001300001e07983 */ /* 0x000ea80000100a00 */
[----:B------:R-:W2:Y:S04]  /*1e200*/  LDL.64 R222, [R1+0x240] ;  /* 0x0002400001de7983 */ /* 0x000ea80000100a00 */
[----:B------:R-:W-:Y:S04]  /*1e210*/  LDGSTS.E [R8+-0x4bff4], desc[UR48][R214.64], !P3 ;  /* 0xb400c000d6087fae */ /* 0x000fe8000d921870 */
[----:B------:R-:W2:Y:S04]  /*1e220*/  LDL.64 R220, [R1+0x138] ;  /* 0x0001380001dc7983 */ /* 0x000ea80000100a00 */
[----:B------:R-:W2:Y:S04]  /*1e230*/  LDL.64 R216, [R1+0x160] ;  /* 0x0001600001d87983 */ /* 0x000ea80000100a00 */
[----:B------:R-:W2:Y:S04]  /*1e240*/  LDL.64 R214, [R1+0x168] ;  /* 0x0001680001d67983 */ /* 0x000ea80000100a00 */
[----:B------:R1:W-:Y:S04]  /*1e250*/  LDGSTS.E [R2+-0x47ff4], desc[UR48][R212.64], !P3 ;  /* 0xb800c000d4027fae */ /* 0x0003e8000d921870 */
[----:B------:R-:W-:Y:S01]  /*1e260*/  LDGSTS.E [R234+-0x43ff4], desc[UR48][R204.64], !P3 ;  /* 0xbc00c000ccea7fae */ /* 0x000fe2000d921870 */
[----:B---3--:R-:W-:-:S02]  /*1e270*/  VIADD R19, R22, 0xfffffebb ;  /* 0xfffffebb16137836 */ /* 0x008fc40000000000 */
[----:B------:R-:W3:Y:S01]  /*1e280*/  LDC R22, c[0x0][0x230] ;  /* 0x00008c00ff167b82 */ /* 0x000ee20000000800 */
[----:B-1----:R-:W-:Y:S01]  /*1e290*/  VIADD R2, R21, 0xfffffeba ;  /* 0xfffffeba15027836 */ /* 0x002fe20000000000 */
[----:B------:R-:W3:Y:S04]  /*1e2a0*/  LDL.64 R212, [R1+0x188] ;  /* 0x0001880001d47983 */ /* 0x000ee80000100a00 */
[----:B------:R-:W3:Y:S01]  /*1e2b0*/  LDL.64 R204, [R1+0x260] ;  /* 0x0002600001cc7983 */ /* 0x000ee20000100a00 */
[----:B------:R-:W-:Y:S01]  /*1e2c0*/  ISETP.GE.U32.AND P1, PT, R19, 0x7ffffe7c, PT ;  /* 0x7ffffe7c1300780c */ /* 0x000fe20003f26070 */
[----:B------:R-:W1:Y:S01]  /*1e2d0*/  LDC R21, c[0x0][0x230] ;  /* 0x00008c00ff157b82 */ /* 0x000e620000000800 */
[----:B------:R-:W-:Y:S02]  /*1e2e0*/  ISETP.GE.U32.AND P2, PT, R2, 0x7ffffe7b, PT ;  /* 0x7ffffe7b0200780c */ /* 0x000fe40003f46070 */
[C---:B----4-:R-:W-:Y:S01]  /*1e2f0*/  IADD3 R18, R17.reuse, 0x100000, RZ ;  /* 0x0010000011127810 */ /* 0x050fe20007ffe0ff */
[C---:B------:R-:W-:Y:S01]  /*1e300*/  VIADD R8, R17.reuse, 0x100000 ;  /* 0x0010000011087836 */ /* 0x040fe20000000000 */
[----:B------:R-:W-:-:S07]  /*1e310*/  IADD3 R2, R17, 0x100000, RZ ;  /* 0x0010000011027810 */ /* 0x000fce0007ffe0ff */
[----:B------:R4:W-:Y:S04]  /*1e320*/  LDGSTS.E [R18+-0x60000], desc[UR48][R228.64], !P1 ;  /* 0xa0000000e4127fae */ /* 0x0009e8000c921870 */
[----:B------:R-:W-:Y:S04]  /*1e330*/  LDGSTS.E [R8+-0x5c000], desc[UR48][R208.64], !P1 ;  /* 0xa4000000d0087fae */ /* 0x000fe8000c921870 */
[----:B--2---:R-:W-:Y:S01]  /*1e340*/  LDGSTS.E [R2+-0x58000], desc[UR48][R206.64], !P1 ;  /* 0xa8000000ce027fae */ /* 0x004fe2000c921870 */
[----:B----4-:R-:W-:-:S03]  /*1e350*/  VIADD R18, R23, 0xfffffeb9 ;  /* 0xfffffeb917127836 */ /* 0x010fc60000000000 */
[----:B------:R-:W2:Y:S01]  /*1e360*/  LDL.64 R228, [R1+0x298] ;  /* 0x0002980001e47983 */ /* 0x000ea20000100a00 */
[----:B------:R-:W-:Y:S01]  /*1e370*/  VIADD R19, R17, 0x100000 ;  /* 0x0010000011137836 */ /* 0x000fe20000000000 */
[----:B------:R-:W4:Y:S02]  /*1e380*/  LDC R23, c[0x0][0x230] ;  /* 0x00008c00ff177b82 */ /* 0x000f240000000800 */
[----:B------:R-:W4:Y:S01]  /*1e390*/  LDL.64 R208, [R1+0x190] ;  /* 0x0001900001d07983 */ /* 0x000f220000100a00 */
[----:B------:R-:W-:-:S03]  /*1e3a0*/  ISETP.GE.U32.AND P3, PT, R18, 0x7ffffe7a, PT ;  /* 0x7ffffe7a1200780c */ /* 0x000fc60003f66070 */
[----:B------:R-:W2:Y:S01]  /*1e3b0*/  LDL.64 R206, [R1+0x1b0] ;  /* 0x0001b00001ce7983 */ /* 0x000ea20000100a00 */
[----:B------:R-:W-:-:S05]  /*1e3c0*/  IADD3 R18, R17, 0x100000, RZ ;  /* 0x0010000011127810 */ /* 0x000fca0007ffe0ff */
[----:B------:R-:W-:Y:S04]  /*1e3d0*/  LDGSTS.E [R18+-0x54000], desc[UR48][R224.64], !P1 ;  /* 0xac000000e0127fae */ /* 0x000fe8000c921870 */
[----:B------:R1:W-:Y:S04]  /*1e3e0*/  LDGSTS.E [R8+-0x5fffc], desc[UR48][R222.64], !P2 ;  /* 0xa0004000de087fae */ /* 0x0003e8000d121870 */
[----:B------:R-:W-:Y:S04]  /*1e3f0*/  LDGSTS.E [R2+-0x5bffc], desc[UR48][R220.64], !P2 ;  /* 0xa4004000dc027fae */ /* 0x000fe8000d121870 */
[----:B------:R-:W-:Y:S04]  /*1e400*/  LDGSTS.E [R19+-0x57ffc], desc[UR48][R216.64], !P2 ;  /* 0xa8004000d8137fae */ /* 0x000fe8000d121870 */
[----:B------:R-:W-:Y:S04]  /*1e410*/  LDGSTS.E [R2+-0x53ffc], desc[UR48][R214.64], !P2 ;  /* 0xac004000d6027fae */ /* 0x000fe8000d121870 */
[----:B------:R-:W2:Y:S04]  /*1e420*/  LDL.64 R220, [R1+0x1b8] ;  /* 0x0001b80001dc7983 */ /* 0x000ea80000100a00 */
[----:B------:R-:W2:Y:S04]  /*1e430*/  LDL.64 R216, [R1+0x1c8] ;  /* 0x0001c80001d87983 */ /* 0x000ea80000100a00 */
[----:B---3--:R-:W-:Y:S01]  /*1e440*/  LDGSTS.E [R19+-0x5fff8], desc[UR48][R204.64], !P3 ;  /* 0xa0008000cc137fae */ /* 0x008fe2000d921870 */
[----:B-1----:R-:W-:-:S02]  /*1e450*/  IADD3 R8, R20, -0x148, RZ ;  /* 0xfffffeb814087810 */ /* 0x002fc40007ffe0ff */
[----:B------:R-:W1:Y:S01]  /*1e460*/  LDC R20, c[0x0][0x230] ;  /* 0x00008c00ff147b82 */ /* 0x000e620000000800 */
[----:B------:R-:W3:Y:S04]  /*1e470*/  LDL.64 R214, [R1+0x8b8] ;  /* 0x0008b80001d67983 */ /* 0x000ee80000100a00 */
[----:B------:R-:W3:Y:S04]  /*1e480*/  LDL.64 R224, [R1+0x500] ;  /* 0x0005000001e07983 */ /* 0x000ee80000100a00 */
[----:B------:R-:W3:Y:S01]  /*1e490*/  LDL.64 R204, [R1+0x1d8] ;  /* 0x0001d80001cc7983 */ /* 0x000ee20000100a00 */
[----:B------:R-:W-:Y:S01]  /*1e4a0*/  ISETP.GE.U32.AND P1, PT, R8, 0x7ffffe79, PT ;  /* 0x7ffffe790800780c */ /* 0x000fe20003f26070 */
[----:B------:R-:W-:-:S02]  /*1e4b0*/  VIADD R8, R17, 0x100000 ;  /* 0x0010000011087836 */ /* 0x000fc40000000000 */
[----:B------:R-:W-:Y:S04]  /*1e4c0*/  LDGSTS.E [R18+-0x5bff8], desc[UR48][R212.64], !P3 ;  /* 0xa4008000d4127fae */ /* 0x000fe8000d921870 */
[----:B------:R-:W3:Y:S04]  /*1e4d0*/  LDL.64 R222, [R1+0x508] ;  /* 0x0005080001de7983 */ /* 0x000ee80000100a00 */
[----:B------:R-:W3:Y:S04]  /*1e4e0*/  LDL.64 R212, [R1+0x4f8] ;  /* 0x0004f80001d47983 */ /* 0x000ee80000100a00 */
[----:B----4-:R-:W-:Y:S04]  /*1e4f0*/  LDGSTS.E [R8+-0x57ff8], desc[UR48][R208.64], !P3 ;  /* 0xa8008000d0087fae */ /* 0x010fe8000d921870 */
[----:B--2---:R-:W-:Y:S04]  /*1e500*/  LDGSTS.E [R2+-0x53ff8], desc[UR48][R206.64], !P3 ;  /* 0xac008000ce027fae */ /* 0x004fe8000d921870 */
[----:B------:R2:W-:Y:S04]  /*1e510*/  LDGSTS.E [R18+-0x5fff4], desc[UR48][R228.64], !P1 ;  /* 0xa000c000e4127fae */ /* 0x0005e8000c921870 */
[----:B------:R-:W4:Y:S04]  /*1e520*/  LDL.64 R208, [R1+0x8c0] ;  /* 0x0008c00001d07983 */ /* 0x000f280000100a00 */
[----:B------:R-:W4:Y:S01]  /*1e530*/  LDL.64 R206, [R1+0x528] ;  /* 0x0005280001ce7983 */ /* 0x000f220000100a00 */
[----:B--2---:R-:W-:Y:S01]  /*1e540*/  VIADD R18, R23, 0xfffffe9a ;  /* 0xfffffe9a17127836 */ /* 0x004fe20000000000 */
[----:B------:R-:W-:-:S02]  /*1e550*/  IADD3 R19, R22, -0x165, RZ ;  /* 0xfffffe9b16137810 */ /* 0x000fc40007ffe0ff */
[----:B------:R-:W2:Y:S01]  /*1e560*/  LDL.64 R228, [R1+0x558] ;  /* 0x0005580001e47983 */ /* 0x000ea20000100a00 */
[----:B------:R-:W1:Y:S01]  /*1e570*/  LDC R22, c[0x0][0x230] ;  /* 0x00008c00ff167b82 */ /* 0x000e620000000800 */
[----:B------:R-:W-:Y:S02]  /*1e580*/  ISETP.GE.U32.AND P3, PT, R18, 0x7ffffe5b, PT ;  /* 0x7ffffe5b1200780c */ /* 0x000fe40003f66070 */
[----:B------:R-:W-:Y:S01]  /*1e590*/  IADD3 R18, R17, 0x100000, RZ ;  /* 0x0010000011127810 */ /* 0x000fe20007ffe0ff */
[----:B------:R-:W-:Y:S04]  /*1e5a0*/  LDGSTS.E [R8+-0x5bff4], desc[UR48][R220.64], !P1 ;  /* 0xa400c000dc087fae */ /* 0x000fe8000c921870 */
[----:B------:R-:W-:Y:S04]  /*1e5b0*/  LDGSTS.E [R2+-0x57ff4], desc[UR48][R216.64], !P1 ;  /* 0xa800c000d8027fae */ /* 0x000fe8000c921870 */
[----:B------:R-:W2:Y:S04]  /*1e5c0*/  LDL.64 R220, [R1+0x530] ;  /* 0x0005300001dc7983 */ /* 0x000ea80000100a00 */
[----:B------:R-:W2:Y:S04]  /*1e5d0*/  LDL.64 R216, [R1+0x540] ;  /* 0x0005400001d87983 */ /* 0x000ea80000100a00 */
[----:B---3--:R-:W-:Y:S04]  /*1e5e0*/  LDGSTS.E [R18+-0x53ff4], desc[UR48][R204.64], !P1 ;  /* 0xac00c000cc127fae */ /* 0x008fe8000c921870 */
[----:B------:R-:W3:Y:S01]  /*1e5f0*/  LDL.64 R204, [R1+0x8c8] ;  /* 0x0008c80001cc7983 */ /* 0x000ee20000100a00 */
[----:B------:R-:W-:Y:S01]  /*1e600*/  ISETP.GE.U32.AND P2, PT, R19, 0x7ffffe5c, PT ;  /* 0x7ffffe5c1300780c */ /* 0x000fe20003f46070 */
[----:B------:R-:W-:-:S12]  /*1e610*/  VIADD R19, R17, 0x100000 ;  /* 0x0010000011137836 */ /* 0x000fd80000000000 */
[----:B------:R1:W-:Y:S04]  /*1e620*/  LDGSTS.E [R8+-0x50000], desc[UR48][R214.64], !P2 ;  /* 0xb0000000d6087fae */ /* 0x0003e8000d121870 */
[----:B------:R-:W-:Y:S04]  /*1e630*/  LDGSTS.E [R2+-0x4c000], desc[UR48][R212.64], !P2 ;  /* 0xb4000000d4027fae */ /* 0x000fe8000d121870 */
[----:B------:R-:W-:Y:S01]  /*1e640*/  LDGSTS.E [R19+-0x48000], desc[UR48][R224.64], !P2 ;  /* 0xb8000000e0137fae */ /* 0x000fe2000d121870 */
[----:B-1----:R-:W-:-:S03]  /*1e650*/  IADD3 R8, R21, -0x167, RZ ;  /* 0xfffffe9915087810 */ /* 0x002fc60007ffe0ff */
[----:B------:R-:W3:Y:S01]  /*1e660*/  LDL.64 R214, [R1+0x548] ;  /* 0x0005480001d67983 */ /* 0x000ee20000100a00 */
[----:B------:R-:W1:Y:S03]  /*1e670*/  LDC R21, c[0x0][0x230] ;  /* 0x00008c00ff157b82 */ /* 0x000e660000000800 */
[----:B------:R-:W-:Y:S01]  /*1e680*/  LDGSTS.E [R2+-0x44000], desc[UR48][R222.64], !P2 ;  /* 0xbc000000de027fae */ /* 0x000fe2000d121870 */
[----:B------:R-:W-:-:S03]  /*1e690*/  ISETP.GE.U32.AND P2, PT, R8, 0x7ffffe5a, PT ;  /* 0x7ffffe5a0800780c */ /* 0x000fc60003f46070 */
[----:B------:R-:W3:Y:S01]  /*1e6a0*/  LDL.64 R212, [R1+0x550] ;  /* 0x0005500001d47983 */ /* 0x000ee20000100a00 */
[----:B------:R-:W-:-:S03]  /*1e6b0*/  VIADD R8, R17, 0x100000 ;  /* 0x0010000011087836 */ /* 0x000fc60000000000 */
[----:B------:R-:W3:Y:S04]  /*1e6c0*/  LDL.64 R224, [R1+0x570] ;  /* 0x0005700001e07983 */ /* 0x000ee80000100a00 */
[----:B------:R-:W3:Y:S04]  /*1e6d0*/  LDL.64 R222, [R1+0x580] ;  /* 0x0005800001de7983 */ /* 0x000ee80000100a00 */
[----:B----4-:R4:W-:Y:S04]  /*1e6e0*/  LDGSTS.E [R19+-0x4fffc], desc[UR48][R208.64], !P3 ;  /* 0xb0004000d0137fae */ /* 0x0109e8000d921870 */
[----:B------:R-:W-:Y:S04]  /*1e6f0*/  LDGSTS.E [R18+-0x4bffc], desc[UR48][R206.64], !P3 ;  /* 0xb4004000ce127fae */ /* 0x000fe8000d921870 */
[----:B------:R-:W3:Y:S04]  /*1e700*/  LDL.64 R208, [R1+0x8f0] ;  /* 0x0008f00001d07983 */ /* 0x000ee80000100a00 */
[----:B------:R-:W3:Y:S04]  /*1e710*/  LDL.64 R206, [R1+0x568] ;  /* 0x0005680001ce7983 */ /* 0x000ee80000100a00 */
[----:B--2---:R-:W-:Y:S04]  /*1e720*/  LDGSTS.E [R8+-0x47ffc], desc[UR48][R220.64], !P3 ;  /* 0xb8004000dc087fae */ /* 0x004fe8000d921870 */
[----:B------:R-:W-:Y:S04]  /*1e730*/  LDGSTS.E [R2+-0x43ffc], desc[UR48][R216.64], !P3 ;  /* 0xbc004000d8027fae */ /* 0x000fe8000d921870 */
[----:B------:R-:W2:Y:S01]  /*1e740*/  LDL.64 R220, [R1+0x300] ;  /* 0x0003000001dc7983 */ /* 0x000ea20000100a00 */
[----:B----4-:R-:W-:-:S02]  /*1e750*/  IADD3 R19, R20, -0x168, RZ ;  /* 0xfffffe9814137810 */ /* 0x010fc40007ffe0ff */
[----:B------:R-:W4:Y:S01]  /*1e760*/  LDC R20, c[0x0][0x230] ;  /* 0x00008c00ff147b82 */ /* 0x000f220000000800 */
[----:B------:R-:W4:Y:S04]  /*1e770*/  LDL.64 R216, [R1+0x1e8] ;  /* 0x0001e80001d87983 */ /* 0x000f280000100a00 */
[----:B---3--:R3:W-:Y:S04]  /*1e780*/  LDGSTS.E [R18+-0x4fff8], desc[UR48][R204.64], !P2 ;  /* 0xb0008000cc127fae */ /* 0x0087e8000d121870 */
[----:B------:R-:W4:Y:S01]  /*1e790*/  LDL.64 R204, [R1+0x1e0] ;  /* 0x0001e00001cc7983 */ /* 0x000f220000100a00 */
[----:B------:R-:W-:Y:S01]  /*1e7a0*/  ISETP.GE.U32.AND P3, PT, R19, 0x7ffffe59, PT ;  /* 0x7ffffe591300780c */ /* 0x000fe20003f66070 */
[----:B---3--:R-:W-:-:S02]  /*1e7b0*/  VIADD R18, R22, 0xfffffeb7 ;  /* 0xfffffeb716127836 */ /* 0x008fc40000000000 */
[C---:B------:R-:W-:Y:S01]  /*1e7c0*/  VIADD R19, R17.reuse, 0x100000 ;  /* 0x0010000011137836 */ /* 0x040fe20000000000 */
[----:B------:R-:W3:Y:S02]  /*1e7d0*/  LDC R22, c[0x0][0x230] ;  /* 0x00008c00ff167b82 */ /* 0x000ee40000000800 */
[----:B------:R-:W-:Y:S02]  /*1e7e0*/  ISETP.GE.U32.AND P1, PT, R18, 0x7ffffe78, PT ;  /* 0x7ffffe781200780c */ /* 0x000fe40003f26070 */
[C---:B------:R-:W-:Y:S01]  /*1e7f0*/  IADD3 R18, R17.reuse, 0x100000, RZ ;  /* 0x0010000011127810 */ /* 0x040fe20007ffe0ff */
[----:B------:R-:W-:Y:S01]  /*1e800*/  LDGSTS.E [R8+-0x4bff8], desc[UR48][R214.64], !P2 ;  /* 0xb4008000d6087fae */ /* 0x000fe2000d121870 */
[----:B------:R-:W-:-:S03]  /*1e810*/  IADD3 R17, R17, 0x100000, RZ ;  /* 0x0010000011117810 */ /* 0x000fc60007ffe0ff */
[----:B------:R-:W-:Y:S04]  /*1e820*/  LDGSTS.E [R2+-0x47ff8], desc[UR48][R212.64], !P2 ;  /* 0xb8008000d4027fae */ /* 0x000fe8000d121870 */
[----:B------:R-:W3:Y:S04]  /*1e830*/  LDL.64 R214, [R1+0x1f8] ;  /* 0x0001f80001d67983 */ /* 0x000ee80000100a00 */
[----:B------:R1:W-:Y:S04]  /*1e840*/  LDGSTS.E [R18+-0x43ff8], desc[UR48][R228.64], !P2 ;  /* 0xbc008000e4127fae */ /* 0x0003e8000d121870 */
[----:B------:R-:W3:Y:S01]  /*1e850*/  LDL.64 R212, [R1+0x390] ;  /* 0x0003900001d47983 */ /* 0x000ee20000100a00 */
[----:B-1----:R-:W-:-:S03]  /*1e860*/  IADD3 R18, R16, 0x100000, RZ ;  /* 0x0010000010127810 */ /* 0x002fc60007ffe0ff */
[----:B------:R-:W3:Y:S04]  /*1e870*/  LDL.64 R228, [R1+0x930] ;  /* 0x0009300001e47983 */ /* 0x000ee80000100a00 */
[----:B------:R-:W-:Y:S04]  /*1e880*/  LDGSTS.E [R8+-0x4fff4], desc[UR48][R208.64], !P3 ;  /* 0xb000c000d0087fae */ /* 0x000fe8000d921870 */
[----:B------:R1:W-:Y:S04]  /*1e890*/  LDGSTS.E [R2+-0x4bff4], desc[UR48][R206.64], !P3 ;  /* 0xb400c000ce027fae */ /* 0x0003e8000d921870 */
[----:B------:R1:W-:Y:S04]  /*1e8a0*/  LDGSTS.E [R19+-0x47ff4], desc[UR48][R224.64], !P3 ;  /* 0xb800c000e0137fae */ /* 0x0003e8000d921870 */
[----:B------:R-:W3:Y:S01]  /*1e8b0*/  LDL.64 R208, [R1+0x200] ;  /* 0x0002000001d07983 */ /* 0x000ee20000100a00 */
[----:B-1----:R-:W-:-:S03]  /*1e8c0*/  VIADD R2, R16, 0x100000 ;  /* 0x0010000010027836 */ /* 0x002fc60000000000 */
[----:B------:R-:W3:Y:S01]  /*1e8d0*/  LDL.64 R206, [R1+0x208] ;  /* 0x0002080001ce7983 */ /* 0x000ee20000100a00 */
[----:B------:R-:W-:Y:S01]  /*1e8e0*/  VIADD R8, R21, 0xfffffeb6 ;  /* 0xfffffeb615087836 */ /* 0x000fe20000000000 */
[----:B------:R-:W1:Y:S02]  /*1e8f0*/  LDC R19, c[0x0][0x230] ;  /* 0x00008c00ff137b82 */ /* 0x000e640000000800 */
[----:B------:R2:W-:Y:S04]  /*1e900*/  LDGSTS.E [R17+-0x43ff4], desc[UR48][R222.64], !P3 ;  /* 0xbc00c000de117fae */ /* 0x0005e8000d921870 */
[----:B------:R-:W3:Y:S02]  /*1e910*/  LDL.64 R224, [R1+0x210] ;  /* 0x0002100001e07983 */ /* 0x000ee40000100a00 */
[----:B------:R-:W1:Y:S02]  /*1e920*/  LDC R21, c[0x0][0x230] ;  /* 0x00008c00ff157b82 */ /* 0x000e640000000800 */
[----:B--2---:R4:W-:Y:S04]  /*1e930*/  LDGSTS.E [R18+-0x60000], desc[UR48][R220.64], !P1 ;  /* 0xa0000000dc127fae */ /* 0x0049e8000c921870 */
[----:B------:R-:W2:Y:S01]  /*1e940*/  LDL.64 R222, [R1+0x3a0] ;  /* 0x0003a00001de7983 */ /* 0x000ea20000100a00 */
[----:B------:R-:W-:-:S02]  /*1e950*/  ISETP.GE.U32.AND P2, PT, R8, 0x7ffffe77, PT ;  /* 0x7ffffe770800780c */ /* 0x000fc40003f46070 */
[----:B------:R-:W-:Y:S01]  /*1e960*/  IADD3 R17, R16, 0x100000, RZ ;  /* 0x0010000010117810 */ /* 0x000fe20007ffe0ff */
[----:B----4-:R-:W-:Y:S01]  /*1e970*/  VIADD R18, R20, 0xfffffeb5 ;  /* 0xfffffeb514127836 */ /* 0x010fe20000000000 */
[----:B------:R-:W4:Y:S04]  /*1e980*/  LDL.64 R220, [R1+0x228] ;  /* 0x0002280001dc7983 */ /* 0x000f280000100a00 */
[----:B------:R-:W-:Y:S01]  /*1e990*/  LDGSTS.E [R2+-0x5c000], desc[UR48][R204.64], !P1 ;  /* 0xa4000000cc027fae */ /* 0x000fe2000c921870 */
[----:B------:R-:W-:Y:S01]  /*1e9a0*/  IADD3 R8, R16, 0x100000, RZ ;  /* 0x0010000010087810 */ /* 0x000fe20007ffe0ff */
[----:B------:R-:W4:Y:S04]  /*1e9b0*/  LDC R20, c[0x0][0x230] ;  /* 0x00008c00ff147b82 */ /* 0x000f280000000800 */
[----:B------:R-:W-:Y:S04]  /*1e9c0*/  LDGSTS.E [R8+-0x58000], desc[UR48][R216.64], !P1 ;  /* 0xa8000000d8087fae */ /* 0x000fe8000c921870 */
[----:B------:R-:W4:Y:S04]  /*1e9d0*/  LDL.64 R204, [R1+0x220] ;  /* 0x0002200001cc7983 */ /* 0x000f280000100a00 */
[----:B------:R-:W4:Y:S04]  /*1e9e0*/  LDL.64 R216, [R1+0x230] ;  /* 0x0002300001d87983 */ /* 0x000f280000100a00 */
[----:B---3--:R-:W-:Y:S01]  /*1e9f0*/  LDGSTS.E [R2+-0x54000], desc[UR48][R214.64], !P1 ;  /* 0xac000000d6027fae */ /* 0x008fe2000c921870 */
[----:B------:R-:W-:-:S03]  /*1ea00*/  ISETP.GE.U32.AND P1, PT, R18, 0x7ffffe76, PT ;  /* 0x7ffffe761200780c */ /* 0x000fc60003f26070 */
[----:B------:R3:W-:Y:S04]  /*1ea10*/  LDGSTS.E [R17+-0x5fffc], desc[UR48][R212.64], !P2 ;  /* 0xa0004000d4117fae */ /* 0x0007e8000d121870 */
[----:B------:R-:W4:Y:S01]  /*1ea20*/  LDL.64 R214, [R1+0x3e8] ;  /* 0x0003e80001d67983 */ /* 0x000f220000100a00 */
[----:B---3--:R-:W-:-:S03]  /*1ea30*/  VIADD R17, R22, 0xfffffeb4 ;  /* 0xfffffeb416117836 */ /* 0x008fc60000000000 */
[----:B------:R-:W3:Y:S02]  /*1ea40*/  LDL.64 R212, [R1+0x238] ;  /* 0x0002380001d47983 */ /* 0x000ee40000100a00 */
[----:B------:R-:W-:Y:S02]  /*1ea50*/  ISETP.GE.U32.AND P3, PT, R17, 0x7ffffe75, PT ;  /* 0x7ffffe751100780c */ /* 0x000fe40003f66070 */
[C---:B------:R-:W-:Y:S01]  /*1ea60*/  IADD3 R17, R16.reuse, 0x100000, RZ ;  /* 0x0010000010117810 */ /* 0x040fe20007ffe0ff */
[----:B------:R-:W-:Y:S04]  /*1ea70*/  LDGSTS.E [R8+-0x5bffc], desc[UR48][R208.64], !P2 ;  /* 0xa4004000d0087fae */ /* 0x000fe8000d121870 */
[----:B------:R-:W-:Y:S04]  /*1ea80*/  LDGSTS.E [R2+-0x57ffc], desc[UR48][R206.64], !P2 ;  /* 0xa8004000ce027fae */ /* 0x000fe8000d121870 */
[----:B------:R-:W3:Y:S04]  /*1ea90*/  LDL.64 R208, [R1+0x248] ;  /* 0x0002480001d07983 */ /* 0x000ee80000100a00 */
[----:B------:R-:W-:Y:S04]  /*1eaa0*/  LDGSTS.E [R17+-0x53ffc], desc[UR48][R224.64], !P2 ;  /* 0xac004000e0117fae */ /* 0x000fe8000d121870 */
[----:B------:R-:W3:Y:S04]  /*1eab0*/  LDL.64 R206, [R1+0x250] ;  /* 0x0002500001ce7983 */ /* 0x000ee80000100a00 */
[----:B--2---:R1:W-:Y:S01]  /*1eac0*/  LDGSTS.E [R8+-0x5fff8], desc[UR48][R222.64], !P1 ;  /* 0xa0008000de087fae */ /* 0x0043e2000c921870 */
[----:B------:R-:W-:-:S03]  /*1ead0*/  VIADD R18, R16, 0x100000 ;  /* 0x0010000010127836 */ /* 0x000fc60000000000 */
[----:B------:R-:W2:Y:S01]  /*1eae0*/  LDL.64 R224, [R1+0x590] ;  /* 0x0005900001e07983 */ /* 0x000ea20000100a00 */
[----:B-1----:R-:W-:-:S03]  /*1eaf0*/  IADD3 R8, R19, -0x169, RZ ;  /* 0xfffffe9713087810 */ /* 0x002fc60007ffe0ff */
[----:B------:R-:W2:Y:S01]  /*1eb00*/  LDL.64 R222, [R1+0x5a0] ;  /* 0x0005a00001de7983 */ /* 0x000ea20000100a00 */
[----:B------:R-:W1:Y:S03]  /*1eb10*/  LDC R19, c[0x0][0x230] ;  /* 0x00008c00ff137b82 */ /* 0x000e660000000800 */
[----:B----4-:R-:W-:Y:S04]  /*1eb20*/  LDGSTS.E [R2+-0x5bff8], desc[UR48][R204.64], !P1 ;  /* 0xa4008000cc027fae */ /* 0x010fe8000c921870 */
[----:B------:R-:W-:Y:S04]  /*1eb30*/  LDGSTS.E [R18+-0x57ff8], desc[UR48][R220.64], !P1 ;  /* 0xa8008000dc127fae */ /* 0x000fe8000c921870 */
[----:B------:R-:W-:Y:S04]  /*1eb40*/  LDGSTS.E [R2+-0x53ff8], desc[UR48][R216.64], !P1 ;  /* 0xac008000d8027fae */ /* 0x000fe8000c921870 */
[----:B------:R-:W4:Y:S01]  /*1eb50*/  LDL.64 R204, [R1+0x588] ;  /* 0x0005880001cc7983 */ /* 0x000f220000100a00 */
[----:B------:R-:W-:Y:S01]  /*1eb60*/  ISETP.GE.U32.AND P1, PT, R8, 0x7ffffe58, PT ;  /* 0x7ffffe580800780c */ /* 0x000fe20003f26070 */
[----:B------:R-:W-:-:S02]  /*1eb70*/  VIADD R8, R16, 0x100000 ;  /* 0x0010000010087836 */ /* 0x000fc40000000000 */
[----:B------:R-:W2:Y:S04]  /*1eb80*/  LDL.64 R220, [R1+0x980] ;  /* 0x0009800001dc7983 */ /* 0x000ea80000100a00 */
[----:B------:R-:W2:Y:S04]  /*1eb90*/  LDL.64 R216, [R1+0x5a8] ;  /* 0x0005a80001d87983 */ /* 0x000ea80000100a00 */
[----:B------:R1:W-:Y:S04]  /*1eba0*/  LDGSTS.E [R18+-0x5fff4], desc[UR48][R214.64], !P3 ;  /* 0xa000c000d6127fae */ /* 0x0003e8000d921870 */
[----:B---3--:R-:W-:Y:S04]  /*1ebb0*/  LDGSTS.E [R17+-0x5bff4], desc[UR48][R212.64], !P3 ;  /* 0xa400c000d4117fae */ /* 0x008fe8000d921870 */
[----:B------:R-:W3:Y:S04]  /*1ebc0*/  LDL.64 R214, [R1+0x5c0] ;  /* 0x0005c00001d67983 */ /* 0x000ee80000100a00 */
[----:B------:R-:W3:Y:S04]  /*1ebd0*/  LDL.64 R212, [R1+0x5b8] ;  /* 0x0005b80001d47983 */ /* 0x000ee80000100a00 */
[----:B------:R-:W-:Y:S04]  /*1ebe0*/  LDGSTS.E [R8+-0x57ff4], desc[UR48][R208.64], !P3 ;  /* 0xa800c000d0087fae */ /* 0x000fe8000d921870 */
[----:B------:R-:W-:Y:S04]  /*1ebf0*/  LDGSTS.E [R2+-0x53ff4], desc[UR48][R206.64], !P3 ;  /* 0xac00c000ce027fae */ /* 0x000fe8000d921870 */
[----:B------:R-:W3:Y:S04]  /*1ec00*/  LDL.64 R208, [R1+0x998] ;  /* 0x0009980001d07983 */ /* 0x000ee80000100a00 */
[----:B------:R1:W-:Y:S04]  /*1ec10*/  LDGSTS.E [R17+-0x50000], desc[UR48][R228.64], !P1 ;  /* 0xb0000000e4117fae */ /* 0x0003e8000c921870 */
[----:B------:R-:W3:Y:S01]  /*1ec20*/  LDL.64 R206, [R1+0x5c8] ;  /* 0x0005c80001ce7983 */ /* 0x000ee20000100a00 */
[----:B-1----:R-:W-:-:S02]  /*1ec30*/  IADD3 R18, R20, -0x16a, RZ ;  /* 0xfffffe9614127810 */ /* 0x002fc40007ffe0ff */
[----:B------:R-:W1:Y:S01]  /*1ec40*/  LDC R20, c[0x0][0x230] ;  /* 0x00008c00ff147b82 */ /* 0x000e620000000800 */
[----:B------:R-:W-:Y:S01]  /*1ec50*/  VIADD R17, R21, 0xfffffe95 ;  /* 0xfffffe9515117836 */ /* 0x000fe20000000000 */
[----:B------:R-:W3:Y:S04]  /*1ec60*/  LDL.64 R228, [R1+0x9a0] ;  /* 0x0009a00001e47983 */ /* 0x000ee80000100a00 */
[----:B----4-:R-:W-:Y:S01]  /*1ec70*/  LDGSTS.E [R8+-0x4c000], desc[UR48][R204.64], !P1 ;  /* 0xb4000000cc087fae */ /* 0x010fe2000c921870 */
[----:B------:R-:W-:Y:S01]  /*1ec80*/  ISETP.GE.U32.AND P2, PT, R18, 0x7ffffe57, PT ;  /* 0x7ffffe571200780c */ /* 0x000fe20003f46070 */
[----:B------:R-:W4:Y:S01]  /*1ec90*/  LDC R21, c[0x0][0x230] ;  /* 0x00008c00ff157b82 */ /* 0x000f220000000800 */
[----:B------:R-:W-:Y:S01]  /*1eca0*/  ISETP.GE.U32.AND P3, PT, R17, 0x7ffffe56, PT ;  /* 0x7ffffe561100780c */ /* 0x000fe20003f66070 */
[----:B--2---:R-:W-:Y:S04]  /*1ecb0*/  LDGSTS.E [R2+-0x48000], desc[UR48][R224.64], !P1 ;  /* 0xb8000000e0027fae */ /* 0x004fe8000c921870 */
[----:B------:R-:W2:Y:S01]  /*1ecc0*/  LDL.64 R204, [R1+0x5d8] ;  /* 0x0005d80001cc7983 */ /* 0x000ea20000100a00 */
[C---:B------:R-:W-:Y:S01]  /*1ecd0*/  IADD3 R17, R16.reuse, 0x100000, RZ ;  /* 0x0010000010117810 */ /* 0x040fe20007ffe0ff */
[----:B------:R-:W-:-:S02]  /*1ece0*/  VIADD R18, R16, 0x100000 ;  /* 0x0010000010127836 */ /* 0x000fc40000000000 */
[----:B------:R-:W4:Y:S04]  /*1ecf0*/  LDL.64 R224, [R1+0x410] ;  /* 0x0004100001e07983 */ /* 0x000f280000100a00 */
[----:B------:R-:W-:Y:S04]  /*1ed00*/  LDGSTS.E [R17+-0x44000], desc[UR48][R222.64], !P1 ;  /* 0xbc000000de117fae */ /* 0x000fe8000c921870 */
[----:B------:R1:W-:Y:S04]  /*1ed10*/  LDGSTS.E [R8+-0x4fffc], desc[UR48][R220.64], !P2 ;  /* 0xb0004000dc087fae */ /* 0x0003e8000d121870 */
[----:B------:R-:W-:Y:S04]  /*1ed20*/  LDGSTS.E [R2+-0x4bffc], desc[UR48][R216.64], !P2 ;  /* 0xb4004000d8027fae */ /* 0x000fe8000d121870 */
[----:B------:R-:W4:Y:S01]  /*1ed30*/  LDL.64 R222, [R1+0x5f0] ;  /* 0x0005f00001de7983 */ /* 0x000f220000100a00 */
[----:B-1----:R-:W-:-:S03]  /*1ed40*/  IADD3 R8, R19, -0x16c, RZ ;  /* 0xfffffe9413087810 */ /* 0x002fc60007ffe0ff */
[----:B---3--:R-:W-:Y:S01]  /*1ed50*/  LDGSTS.E [R18+-0x47ffc], desc[UR48][R212.64], !P2 ;  /* 0xb8004000d4127fae */ /* 0x008fe2000d121870 */
[----:B------:R-:W1:Y:S01]  /*1ed60*/  LDC R19, c[0x0][0x230] ;  /* 0x00008c00ff137b82 */ /* 0x000e620000000800 */
[----:B------:R-:W-:Y:S02]  /*1ed70*/  ISETP.GE.U32.AND P4, PT, R8, 0x7ffffe55, PT ;  /* 0x7ffffe550800780c */ /* 0x000fe40003f86070 */
[----:B------:R-:W-:Y:S01]  /*1ed80*/  LDGSTS.E [R2+-0x43ffc], desc[UR48][R214.64], !P2 ;  /* 0xbc004000d6027fae */ /* 0x000fe2000d121870 */
[----:B------:R-:W-:-:S03]  /*1ed90*/  VIADD R8, R16, 0x100000 ;  /* 0x0010000010087836 */ /* 0x000fc60000000000 */
[----:B------:R-:W3:Y:S04]  /*1eda0*/  LDL.64 R220, [R1+0x258] ;  /* 0x0002580001dc7983 */ /* 0x000ee80000100a00 */
[----:B------:R-:W3:Y:S04]  /*1edb0*/  LDL.64 R212, [R1+0x5f8] ;  /* 0x0005f80001d47983 */ /* 0x000ee80000100a00 */
[----:B------:R1:W-:Y:S04]  /*1edc0*/  LDGSTS.E [R18+-0x4fff8], desc[UR48][R208.64], !P3 ;  /* 0xb0008000d0127fae */ /* 0x0003e8000d921870 */
[----:B------:R-:W-:Y:S04]  /*1edd0*/  LDGSTS.E [R17+-0x4bff8], desc[UR48][R206.64], !P3 ;  /* 0xb4008000ce117fae */ /* 0x000fe8000d921870 */
[----:B------:R-:W3:Y:S04]  /*1ede0*/  LDL.64 R208, [R1+0x600] ;  /* 0x0006000001d07983 */ /* 0x000ee80000100a00 */
[----:B------:R-:W3:Y:S04]  /*1edf0*/  LDL.64 R206, [R1+0x268] ;  /* 0x0002680001ce7983 */ /* 0x000ee80000100a00 */
[----:B--2---:R-:W-:Y:S04]  /*1ee00*/  LDGSTS.E [R8+-0x47ff8], desc[UR48][R204.64], !P3 ;  /* 0xb8008000cc087fae */ /* 0x004fe8000d921870 */
[----:B------:R-:W-:Y:S01]  /*1ee10*/  LDGSTS.E [R2+-0x43ff8], desc[UR48][R14.64], !P3 ;  /* 0xbc0080000e027fae */ /* 0x000fe2000d921870 */
[----:B-1----:R-:W-:-:S02]  /*1ee20*/  IADD3 R18, R20, -0x14d, RZ ;  /* 0xfffffeb314127810 */ /* 0x002fc40007ffe0ff */
[----:B------:R-:W-:Y:S01]  /*1ee30*/  IADD3 R16, R16, 0x100000, RZ ;  /* 0x0010000010107810 */ /* 0x000fe20007ffe0ff */
[----:B------:R4:W-:Y:S04]  /*1ee40*/  LDGSTS.E [R17+-0x4fff4], desc[UR48][R228.64], !P4 ;  /* 0xb000c000e4117fae */ /* 0x0009e8000e121870 */
[----:B------:R-:W2:Y:S01]  /*1ee50*/  LDL.LU.64 R14, [R1+0xbe0] ;  /* 0x000be000010e7983 */ /* 0x000ea20000300a00 */
[----:B------:R-:W1:Y:S03]  /*1ee60*/  LDC R20, c[0x0][0x230] ;  /* 0x00008c00ff147b82 */ /* 0x000e660000000800 */
[----:B------:R-:W2:Y:S04]  /*1ee70*/  LDL.64 R216, [R1+0x270] ;  /* 0x0002700001d87983 */ /* 0x000ea80000100a00 */
[----:B------:R-:W2:Y:S01]  /*1ee80*/  LDL.64 R204, [R1+0x440] ;  /* 0x0004400001cc7983 */ /* 0x000ea20000100a00 */
[----:B----4-:R-:W-:Y:S01]  /*1ee90*/  VIADD R17, R21, 0xfffffeb2 ;  /* 0xfffffeb215117836 */ /* 0x010fe20000000000 */
[----:B------:R-:W-:-:S02]  /*1eea0*/  ISETP.GE.U32.AND P1, PT, R18, 0x7ffffe74, PT ;  /* 0x7ffffe741200780c */ /* 0x000fc40003f26070 */
[----:B------:R-:W4:Y:S01]  /*1eeb0*/  LDL.64 R214, [R1+0x278] ;  /* 0x0002780001d67983 */ /* 0x000f220000100a00 */
[----:B------:R-:W1:Y:S03]  /*1eec0*/  LDC R18, c[0x0][0x230] ;  /* 0x00008c00ff127b82 */ /* 0x000e660000000800 */
[----:B------:R2:W-:Y:S01]  /*1eed0*/  LDGSTS.E [R8+-0x4bff4], desc[UR48][R222.64], !P4 ;  /* 0xb400c000de087fae */ /* 0x0005e2000e121870 */
[----:B------:R-:W-:-:S03]  /*1eee0*/  ISETP.GE.U32.AND P2, PT, R17, 0x7ffffe73, PT ;  /* 0x7ffffe731100780c */ /* 0x000fc60003f46070 */
[----:B------:R-:W4:Y:S04]  /*1eef0*/  LDL.64 R228, [R1+0x4a0] ;  /* 0x0004a00001e47983 */ /* 0x000f280000100a00 */
[----:B---3--:R3:W-:Y:S04]  /*1ef00*/  LDGSTS.E [R2+-0x47ff4], desc[UR48][R212.64], !P4 ;  /* 0xb800c000d4027fae */ /* 0x0087e8000e121870 */
[----:B------:R-:W4:Y:S04]  /*1ef10*/  LDL.64 R222, [R1+0x280] ;  /* 0x0002800001de7983 */ /* 0x000f280000100a00 */
[----:B------:R-:W4:Y:S04]  /*1ef20*/  LDL.64 R230, [R1+0x318] ;  /* 0x0003180001e67983 */ /* 0x000f280000100a00 */
[----:B------:R-:W4:Y:S04]  /*1ef30*/  LDL.64 R212, [R1+0x288] ;  /* 0x0002880001d47983 */ /* 0x000f280000100a00 */
[----:B------:R-:W-:Y:S04]  /*1ef40*/  LDGSTS.E [R16+-0x43ff4], desc[UR48][R208.64], !P4 ;  /* 0xbc00c000d0107fae */ /* 0x000fe8000e121870 */
[----:B------:R-:W4:Y:S01]  /*1ef50*/  LDL.64 R208, [R1+0x460] ;  /* 0x0004600001d07983 */ /* 0x000f220000100a00 */
[C---:B--2---:R-:W-:Y:S01]  /*1ef60*/  VIADD R8, R15.reuse, 0x100000 ;  /* 0x001000000f087836 */ /* 0x044fe20000000000 */
[C---:B---3--:R-:W-:Y:S01]  /*1ef70*/  IADD3 R2, R15.reuse, 0x100000, RZ ;  /* 0x001000000f027810 */ /* 0x048fe20007ffe0ff */
[----:B------:R-:W-:-:S03]  /*1ef80*/  VIADD R17, R15, 0x100000 ;  /* 0x001000000f117836 */ /* 0x000fc60000000000 */
[----:B------:R2:W-:Y:S04]  /*1ef90*/  LDGSTS.E [R8+-0x60000], desc[UR48][R224.64], !P1 ;  /* 0xa0000000e0087fae */ /* 0x0005e8000c921870 */
[----:B------:R-:W-:Y:S04]  /*1efa0*/  LDGSTS.E [R2+-0x5c000], desc[UR48][R220.64], !P1 ;  /* 0xa4000000dc027fae */ /* 0x000fe8000c921870 */
[----:B------:R-:W-:Y:S04]  /*1efb0*/  LDGSTS.E [R17+-0x58000], desc[UR48][R206.64], !P1 ;  /* 0xa8000000ce117fae */ /* 0x000fe8000c921870 */
[----:B------:R-:W-:Y:S04]  /*1efc0*/  LDGSTS.E [R2+-0x54000], desc[UR48][R216.64], !P1 ;  /* 0xac000000d8027fae */ /* 0x000fe8000c921870 */
[----:B------:R-:W3:Y:S04]  /*1efd0*/  LDL.64 R220, [R1+0x290] ;  /* 0x0002900001dc7983 */ /* 0x000ee80000100a00 */
[----:B------:R-:W3:Y:S04]  /*1efe0*/  LDL.64 R206, [R1+0x2a0] ;  /* 0x0002a00001ce7983 */ /* 0x000ee80000100a00 */
[----:B------:R-:W-:Y:S01]  /*1eff0*/  LDGSTS.E [R17+-0x5fffc], desc[UR48][R204.64], !P2 ;  /* 0xa0004000cc117fae */ /* 0x000fe2000d121870 */
[----:B--2---:R-:W-:Y:S01]  /*1f000*/  IADD3 R8, R19, -0x14f, RZ ;  /* 0xfffffeb113087810 */ /* 0x004fe20007ffe0ff */
[----:B------:R-:W-:Y:S01]  /*1f010*/  VIADD R16, R15, 0x100000 ;  /* 0x001000000f107836 */ /* 0x000fe20000000000 */
[----:B------:R-:W2:Y:S01]  /*1f020*/  LDC R19, c[0x0][0x230] ;  /* 0x00008c00ff137b82 */ /* 0x000ea20000000800 */
[----:B------:R-:W2:Y:S04]  /*1f030*/  LDL.64 R216, [R1+0x488] ;  /* 0x0004880001d87983 */ /* 0x000ea80000100a00 */
[----:B------:R-:W2:Y:S04]  /*1f040*/  LDL.64 R224, [R1+0x2b8] ;  /* 0x0002b80001e07983 */ /* 0x000ea80000100a00 */
[----:B------:R-:W2:Y:S01]  /*1f050*/  LDL.64 R204, [R1+0x2a8] ;  /* 0x0002a80001cc7983 */ /* 0x000ea20000100a00 */
[----:B------:R-:W-:-:S02]  /*1f060*/  ISETP.GE.U32.AND P1, PT, R8, 0x7ffffe72, PT ;  /* 0x7ffffe720800780c */ /* 0x000fc40003f26070 */
[C---:B------:R-:W-:Y:S01]  /*1f070*/  IADD3 R8, R15.reuse, 0x100000, RZ ;  /* 0x001000000f087810 */ /* 0x040fe20007ffe0ff */
[----:B----4-:R-:W-:Y:S04]  /*1f080*/  LDGSTS.E [R16+-0x5bffc], desc[UR48][R214.64], !P2 ;  /* 0xa4004000d6107fae */ /* 0x010fe8000d121870 */
[----:B------:R-:W-:Y:S04]  /*1f090*/  LDGSTS.E [R8+-0x57ffc], desc[UR48][R222.64], !P2 ;  /* 0xa8004000de087fae */ /* 0x000fe8000d121870 */
[----:B------:R-:W-:Y:S04]  /*1f0a0*/  LDGSTS.E [R2+-0x53ffc], desc[UR48][R212.64], !P2 ;  /* 0xac004000d4027fae */ /* 0x000fe8000d121870 */
[----:B------:R-:W4:Y:S04]  /*1f0b0*/  LDL.64 R214, [R1+0x2b0] ;  /* 0x0002b00001d67983 */ /* 0x000f280000100a00 */
[----:B------:R-:W4:Y:S04]  /*1f0c0*/  LDL.64 R222, [R1+0x2c0] ;  /* 0x0002c00001de7983 */ /* 0x000f280000100a00 */
[----:B------:R-:W4:Y:S04]  /*1f0d0*/  LDL.64 R212, [R1+0x9a8] ;  /* 0x0009a80001d47983 */ /* 0x000f280000100a00 */
[----:B------:R1:W-:Y:S04]  /*1f0e0*/  LDGSTS.E [R16+-0x5fff8], desc[UR48][R208.64], !P1 ;  /* 0xa0008000d0107fae */ /* 0x0003e8000c921870 */
[----:B------:R-:W4:Y:S01]  /*1f0f0*/  LDL.64 R208, [R1+0x608] ;  /* 0x0006080001d07983 */ /* 0x000f220000100a00 */
[----:B-1----:R-:W-:Y:S01]  /*1f100*/  IADD3 R16, R20, -0x16d, RZ ;  /* 0xfffffe9314107810 */ /* 0x002fe20007ffe0ff */
[----:B------:R-:W-:Y:S01]  /*1f110*/  VIADD R17, R18, 0xfffffeb0 ;  /* 0xfffffeb012117836 */ /* 0x000fe20000000000 */
[----:B------:R-:W1:Y:S02]  /*1f120*/  LDC R20, c[0x0][0x230] ;  /* 0x00008c00ff147b82 */ /* 0x000e640000000800 */
[----:B------:R-:W-:Y:S01]  /*1f130*/  ISETP.GE.U32.AND P3, PT, R16, 0x7ffffe54, PT ;  /* 0x7ffffe541000780c */ /* 0x000fe20003f66070 */
[----:B------:R-:W-:Y:S01]  /*1f140*/  VIADD R16, R15, 0x100000 ;  /* 0x001000000f107836 */ /* 0x000fe20000000000 */
[----:B---3--:R-:W-:Y:S04]  /*1f150*/  LDGSTS.E [R8+-0x5bff8], desc[UR48][R220.64], !P1 ;  /* 0xa4008000dc087fae */ /* 0x008fe8000c921870 */
[----:B------:R-:W3:Y:S01]  /*1f160*/  LDC R18, c[0x0][0x230] ;  /* 0x00008c00ff127b82 */ /* 0x000ee20000000800 */
[----:B------:R-:W-:Y:S04]  /*1f170*/  LDGSTS.E [R2+-0x57ff8], desc[UR48][R206.64], !P1 ;  /* 0xa8008000ce027fae */ /* 0x000fe8000c921870 */
[----:B------:R-:W3:Y:S04]  /*1f180*/  LDL.64 R220, [R1+0x610] ;  /* 0x0006100001dc7983 */ /* 0x000ee80000100a00 */
[----:B------:R-:W3:Y:S04]  /*1f190*/  LDL.64 R206, [R1+0x618] ;  /* 0x0006180001ce7983 */ /* 0x000ee80000100a00 */
[----:B--2---:R-:W-:Y:S04]  /*1f1a0*/  LDGSTS.E [R16+-0x53ff8], desc[UR48][R204.64], !P1 ;  /* 0xac008000cc107fae */ /* 0x004fe8000c921870 */
[----:B------:R-:W2:Y:S01]  /*1f1b0*/  LDL.64 R204, [R1+0x9b0] ;  /* 0x0009b00001cc7983 */ /* 0x000ea20000100a00 */
[----:B------:R-:W-:-:S02]  /*1f1c0*/  ISETP.GE.U32.AND P2, PT, R17, 0x7ffffe71, PT ;  /* 0x7ffffe711100780c */ /* 0x000fc40003f46070 */
[----:B------:R-:W-:-:S11]  /*1f1d0*/  IADD3 R17, R15, 0x100000, RZ ;  /* 0x001000000f117810 */ /* 0x000fd60007ffe0ff */
[----:B------:R1:W-:Y:S04]  /*1f1e0*/  LDGSTS.E [R8+-0x5fff4], desc[UR48][R216.64], !P2 ;  /* 0xa000c000d8087fae */ /* 0x0003e8000d121870 */
[----:B----4-:R-:W-:Y:S04]  /*1f1f0*/  LDGSTS.E [R2+-0x5bff4], desc[UR48][R214.64], !P2 ;  /* 0xa400c000d6027fae */ /* 0x010fe8000d121870 */
[----:B------:R-:W-:Y:S04]  /*1f200*/  LDGSTS.E [R17+-0x57ff4], desc[UR48][R224.64], !P2 ;  /* 0xa800c000e0117fae */ /* 0x000fe8000d121870 */
[----:B------:R-:W4:Y:S01]  /*1f210*/  LDL.64 R216, [R1+0x620] ;  /* 0x0006200001d87983 */ /* 0x000f220000100a00 */
[----:B-1----:R-:W-:-:S02]  /*1f220*/  VIADD R8, R19, 0xfffffe92 ;  /* 0xfffffe9213087836 */ /* 0x002fc40000000000 */
[----:B------:R-:W1:Y:S01]  /*1f230*/  LDC R19, c[0x0][0x230] ;  /* 0x00008c00ff137b82 */ /* 0x000e620000000800 */
[----:B------:R-:W4:Y:S04]  /*1f240*/  LDL.64 R214, [R1+0x628] ;  /* 0x0006280001d67983 */ /* 0x000f280000100a00 */
[----:B------:R-:W-:Y:S01]  /*1f250*/  LDGSTS.E [R2+-0x53ff4], desc[UR48][R222.64], !P2 ;  /* 0xac00c000de027fae */ /* 0x000fe2000d121870 */
[----:B------:R-:W-:-:S03]  /*1f260*/  ISETP.GE.U32.AND P1, PT, R8, 0x7ffffe53, PT ;  /* 0x7ffffe530800780c */ /* 0x000fc60003f26070 */
[----:B------:R2:W-:Y:S04]  /*1f270*/  LDGSTS.E [R17+-0x50000], desc[UR48][R212.64], !P3 ;  /* 0xb0000000d4117fae */ /* 0x0005e8000d921870 */
[----:B------:R-:W4:Y:S01]  /*1f280*/  LDL.64 R224, [R1+0x630] ;  /* 0x0006300001e07983 */ /* 0x000f220000100a00 */
[----:B------:R-:W-:-:S03]  /*1f290*/  IADD3 R8, R15, 0x100000, RZ ;  /* 0x001000000f087810 */ /* 0x000fc60007ffe0ff */
[----:B------:R-:W4:Y:S04]  /*1f2a0*/  LDL.64 R222, [R1+0x640] ;  /* 0x0006400001de7983 */ /* 0x000f280000100a00 */
[----:B------:R-:W4:Y:S04]  /*1f2b0*/  LDL.64 R212, [R1+0x9b8] ;  /* 0x0009b80001d47983 */ /* 0x000f280000100a00 */
[----:B------:R-:W-:Y:S04]  /*1f2c0*/  LDGSTS.E [R16+-0x4c000], desc[UR48][R208.64], !P3 ;  /* 0xb4000000d0107fae */ /* 0x000fe8000d921870 */
[----:B------:R-:W4:Y:S04]  /*1f2d0*/  LDL.64 R208, [R1+0x638] ;  /* 0x0006380001d07983 */ /* 0x000f280000100a00 */
[----:B---3--:R-:W-:Y:S04]  /*1f2e0*/  LDGSTS.E [R8+-0x48000], desc[UR48][R220.64], !P3 ;  /* 0xb8000000dc087fae */ /* 0x008fe8000d921870 */
[----:B------:R-:W-:Y:S04]  /*1f2f0*/  LDGSTS.E [R2+-0x44000], desc[UR48][R206.64], !P3 ;  /* 0xbc000000ce027fae */ /* 0x000fe8000d921870 */
[----:B------:R-:W3:Y:S04]  /*1f300*/  LDL.64 R220, [R1+0x650] ;  /* 0x0006500001dc7983 */ /* 0x000ee80000100a00 */
[----:B------:R-:W3:Y:S04]  /*1f310*/  LDL.64 R206, [R1+0x9c0] ;  /* 0x0009c00001ce7983 */ /* 0x000ee80000100a00 */
[----:B--2---:R2:W-:Y:S04]  /*1f320*/  LDGSTS.E [R16+-0x4fffc], desc[UR48][R204.64], !P1 ;  /* 0xb0004000cc107fae */ /* 0x0045e8000c921870 */
[----:B------:R-:W3:Y:S01]  /*1f330*/  LDL.64 R204, [R1+0x658] ;  /* 0x0006580001cc7983 */ /* 0x000ee20000100a00 */
[----:B------:R-:W-:Y:S01]  /*1f340*/  VIADD R17, R18, 0xfffffe91 ;  /* 0xfffffe9112117836 */ /* 0x000fe20000000000 */
[----:B--2---:R-:W-:Y:S01]  /*1f350*/  IADD3 R16, R20, -0x170, RZ ;  /* 0xfffffe9014107810 */ /* 0x004fe20007ffe0ff */
[----:B------:R-:W2:Y:S03]  /*1f360*/  LDC R18, c[0x0][0x230] ;  /* 0x00008c00ff127b82 */ /* 0x000ea60000000800 */
[----:B------:R-:W-:-:S02]  /*1f370*/  ISETP.GE.U32.AND P2, PT, R17, 0x7ffffe52, PT ;  /* 0x7ffffe521100780c */ /* 0x000fc40003f46070 */
[----:B------:R-:W-:Y:S01]  /*1f380*/  ISETP.GE.U32.AND P3, PT, R16, 0x7ffffe51, PT ;  /* 0x7ffffe511000780c */ /* 0x000fe20003f66070 */
[C---:B------:R-:W-:Y:S01]  /*1f390*/  VIADD R16, R15.reuse, 0x100000 ;  /* 0x001000000f107836 */ /* 0x040fe20000000000 */
[----:B----4-:R-:W-:Y:S01]  /*1f3a0*/  LDGSTS.E [R8+-0x4bffc], desc[UR48][R216.64], !P1 ;  /* 0xb4004000d8087fae */ /* 0x010fe2000c921870 */
[----:B------:R-:W4:Y:S03]  /*1f3b0*/  LDC R20, c[0x0][0x230] ;  /* 0x00008c00ff147b82 */ /* 0x000f260000000800 */
[----:B------:R-:W-:Y:S04]  /*1f3c0*/  LDGSTS.E [R2+-0x47ffc], desc[UR48][R214.64], !P1 ;  /* 0xb8004000d6027fae */ /* 0x000fe8000c921870 */
[----:B------:R-:W2:Y:S04]  /*1f3d0*/  LDL.64 R216, [R1+0x660] ;  /* 0x0006600001d87983 */ /* 0x000ea80000100a00 */
[----:B------:R-:W4:Y:S04]  /*1f3e0*/  LDL.64 R214, [R1+0x668] ;  /* 0x0006680001d67983 */ /* 0x000f280000100a00 */
[----:B------:R-:W-:Y:S04]  /*1f3f0*/  LDGSTS.E [R16+-0x43ffc], desc[UR48][R224.64], !P1 ;  /* 0xbc004000e0107fae */ /* 0x000fe8000c921870 */
[----:B------:R-:W-:Y:S01]  /*1f400*/  LDGSTS.E [R8+-0x4fff8], desc[UR48][R212.64], !P2 ;  /* 0xb0008000d4087fae */ /* 0x000fe2000d121870 */
[----:B------:R-:W-:-:S03]  /*1f410*/  IADD3 R17, R15, 0x100000, RZ ;  /* 0x001000000f117810 */ /* 0x000fc60007ffe0ff */
[----:B------:R-:W4:Y:S04]  /*1f420*/  LDL.64 R224, [R1+0x2d8] ;  /* 0x0002d80001e07983 */ /* 0x000f280000100a00 */
[----:B------:R-:W4:Y:S04]  /*1f430*/  LDL.64 R212, [R1+0x2c8] ;  /* 0x0002c80001d47983 */ /* 0x000f280000100a00 */
[----:B------:R-:W-:Y:S04]  /*1f440*/  LDGSTS.E [R2+-0x4bff8], desc[UR48][R208.64], !P2 ;  /* 0xb4008000d0027fae */ /* 0x000fe8000d121870 */
[----:B------:R1:W-:Y:S04]  /*1f450*/  LDGSTS.E [R17+-0x47ff8], desc[UR48][R222.64], !P2 ;  /* 0xb8008000de117fae */ /* 0x0003e8000d121870 */
[----:B------:R-:W4:Y:S04]  /*1f460*/  LDL.64 R208, [R1+0x2d0] ;  /* 0x0002d00001d07983 */ /* 0x000f280000100a00 */
[----:B------:R-:W4:Y:S04]  /*1f470*/  LDL.64 R222, [R1+0x4c0] ;  /* 0x0004c00001de7983 */ /* 0x000f280000100a00 */
[----:B---3--:R-:W-:Y:S04]  /*1f480*/  LDGSTS.E [R2+-0x43ff8], desc[UR48][R220.64], !P2 ;  /* 0xbc008000dc027fae */ /* 0x008fe8000d121870 */
[----:B------:R-:W-:Y:S01]  /*1f490*/  LDGSTS.E [R16+-0x4fff4], desc[UR48][R206.64], !P3 ;  /* 0xb000c000ce107fae */ /* 0x000fe2000d921870 */
[----:B-1----:R-:W-:Y:S01]  /*1f4a0*/  VIADD R17, R19, 0xfffffeaf ;  /* 0xfffffeaf13117836 */ /* 0x002fe20000000000 */
[----:B------:R-:W-:Y:S01]  /*1f4b0*/  IADD3 R15, R15, 0x100000, RZ ;  /* 0x001000000f0f7810 */ /* 0x000fe20007ffe0ff */
[----:B------:R-:W1:Y:S01]  /*1f4c0*/  LDC R19, c[0x0][0x230] ;  /* 0x00008c00ff137b82 */ /* 0x000e620000000800 */
[----:B------:R-:W3:Y:S04]  /*1f4d0*/  LDL.64 R220, [R1+0x2f0] ;  /* 0x0002f00001dc7983 */ /* 0x000ee80000100a00 */
[----:B------:R-:W3:Y:S04]  /*1f4e0*/  LDL.64 R206, [R1+0x2e0] ;  /* 0x0002e00001ce7983 */ /* 0x000ee80000100a00 */
[----:B------:R2:W-:Y:S04]  /*1f4f0*/  LDGSTS.E [R8+-0x4bff4], desc[UR48][R204.64], !P3 ;  /* 0xb400c000cc087fae */ /* 0x0005e8000d921870 */
[----:B------:R-:W3:Y:S01]  /*1f500*/  LDL.64 R204, [R1+0x2e8] ;  /* 0x0002e80001cc7983 */ /* 0x000ee20000100a00 */
[----:B------:R-:W-:Y:S01]  /*1f510*/  ISETP.GE.U32.AND P1, PT, R17, 0x7ffffe70, PT ;  /* 0x7ffffe701100780c */ /* 0x000fe20003f26070 */
[C---:B--2---:R-:W-:Y:S01]  /*1f520*/  VIADD R8, R14.reuse, 0x100000 ;  /* 0x001000000e087836 */ /* 0x044fe20000000000 */
[----:B------:R-:W-:Y:S01]  /*1f530*/  IADD3 R16, R14, 0x100000, RZ ;  /* 0x001000000e107810 */ /* 0x000fe20007ffe0ff */
[----:B------:R-:W2:Y:S01]  /*1f540*/  LDC R17, c[0x0][0x230] ;  /* 0x00008c00ff117b82 */ /* 0x000ea20000000800 */
[----:B------:R1:W-:Y:S04]  /*1f550*/  LDGSTS.E [R2+-0x47ff4], desc[UR48][R216.64], !P3 ;  /* 0xb800c000d8027fae */ /* 0x0003e8000d921870 */
[----:B----4-:R4:W-:Y:S05]  /*1f560*/  LDGSTS.E [R15+-0x43ff4], desc[UR48][R214.64], !P3 ;  /* 0xbc00c000d60f7fae */ /* 0x0109ea000d921870 */
[----:B------:R-:W-:Y:S01]  /*1f570*/  LDGSTS.E [R16+-0x60000], desc[UR48][R228.64], !P1 ;  /* 0xa0000000e4107fae */ /* 0x000fe2000c921870 */
[----:B-1----:R-:W-:-:S03]  /*1f580*/  VIADD R2, R18, 0xfffffeae ;  /* 0xfffffeae12027836 */ /* 0x002fc60000000000 */
[----:B------:R-:W3:Y:S01]  /*1f590*/  LDL.64 R216, [R1+0x510] ;  /* 0x0005100001d87983 */ /* 0x000ee20000100a00 */
[----:B------:R-:W1:Y:S01]  /*1f5a0*/  LDC R18, c[0x0][0x230] ;  /* 0x00008c00ff127b82 */ /* 0x000e620000000800 */
[----:B------:R-:W-:Y:S01]  /*1f5b0*/  ISETP.GE.U32.AND P2, PT, R2, 0x7ffffe6f, PT ;  /* 0x7ffffe6f0200780c */ /* 0x000fe20003f46070 */
[----:B----4-:R-:W-:Y:S01]  /*1f5c0*/  VIADD R15, R20, 0xfffffead ;  /* 0xfffffead140f7836 */ /* 0x010fe20000000000 */
[----:B------:R-:W-:Y:S01]  /*1f5d0*/  IADD3 R2, R14, 0x100000, RZ ;  /* 0x001000000e027810 */ /* 0x000fe20007ffe0ff */
[----:B------:R-:W4:Y:S04]  /*1f5e0*/  LDL.64 R214, [R1+0x2f8] ;  /* 0x0002f80001d67983 */ /* 0x000f280000100a00 */
[----:B------:R-:W1:Y:S01]  /*1f5f0*/  LDC R20, c[0x0][0x230] ;  /* 0x00008c00ff147b82 */ /* 0x000e620000000800 */
[----:B------:R-:W-:Y:S01]  /*1f600*/  LDGSTS.E [R8+-0x5c000], desc[UR48][R212.64], !P1 ;  /* 0xa4000000d4087fae */ /* 0x000fe2000c921870 */
[----:B------:R-:W-:-:S02]  /*1f610*/  ISETP.GE.U32.AND P3, PT, R15, 0x7ffffe6e, PT ;  /* 0x7ffffe6e0f00780c */ /* 0x000fc40003f66070 */
[----:B------:R-:W-:Y:S01]  /*1f620*/  IADD3 R15, R14, 0x100000, RZ ;  /* 0x001000000e0f7810 */ /* 0x000fe20007ffe0ff */
[----:B------:R-:W4:Y:S04]  /*1f630*/  LDL.64 R228, [R1+0x328] ;  /* 0x0003280001e47983 */ /* 0x000f280000100a00 */
[----:B------:R-:W4:Y:S04]  /*1f640*/  LDL.64 R212, [R1+0x310] ;  /* 0x0003100001d47983 */ /* 0x000f280000100a00 */
[----:B------:R-:W-:Y:S04]  /*1f650*/  LDGSTS.E [R2+-0x58000], desc[UR48][R208.64], !P1 ;  /* 0xa8000000d0027fae */ /* 0x000fe8000c921870 */
[----:B------:R-:W-:Y:S04]  /*1f660*/  LDGSTS.E [R15+-0x54000], desc[UR48][R224.64], !P1 ;  /* 0xac000000e00f7fae */ /* 0x000fe8000c921870 */
[----:B------:R2:W-:Y:S04]  /*1f670*/  LDGSTS.E [R8+-0x5fffc], desc[UR48][R222.64], !P2 ;  /* 0xa0004000de087fae */ /* 0x0005e8000d121870 */
[----:B------:R-:W4:Y:S04]  /*1f680*/  LDL.64 R208, [R1+0x308] ;  /* 0x0003080001d07983 */ /* 0x000f280000100a00 */
[----:B------:R-:W4:Y:S01]  /*1f690*/  LDL.64 R224, [R1+0x9c8] ;  /* 0x0009c80001e07983 */ /* 0x000f220000100a00 */
[----:B--2---:R-:W-:-:S03]  /*1f6a0*/  VIADD R8, R17, 0xfffffeac ;  /* 0xfffffeac11087836 */ /* 0x004fc60000000000 */
[----:B------:R-:W2:Y:S01]  /*1f6b0*/  LDL.64 R222, [R1+0x678] ;  /* 0x0006780001de7983 */ /* 0x000ea20000100a00 */
[----:B------:R-:W2:Y:S03]  /*1f6c0*/  LDC R17, c[0x0][0x230] ;  /* 0x00008c00ff117b82 */ /* 0x000ea60000000800 */
[----:B---3--:R-:W-:Y:S04]  /*1f6d0*/  LDGSTS.E [R2+-0x5bffc], desc[UR48][R206.64], !P2 ;  /* 0xa4004000ce027fae */ /* 0x008fe8000d121870 */
[----:B------:R-:W3:Y:S04]  /*1f6e0*/  LDL.64 R206, [R1+0x518] ;  /* 0x0005180001ce7983 */ /* 0x000ee80000100a00 */
[----:B------:R-:W-:Y:S01]  /*1f6f0*/  LDGSTS.E [R16+-0x57ffc], desc[UR48][R204.64], !P2 ;  /* 0xa8004000cc107fae */ /* 0x000fe2000d121870 */
[----:B------:R-:W-:-:S03]  /*1f700*/  ISETP.GE.U32.AND P1, PT, R8, 0x7ffffe6d, PT ;  /* 0x7ffffe6d0800780c */ /* 0x000fc60003f26070 */
[----:B------:R-:W2:Y:S01]  /*1f710*/  LDL.64 R204, [R1+0x320] ;  /* 0x0003200001cc7983 */ /* 0x000ea20000100a00 */
[----:B------:R-:W-:-:S03]  /*1f720*/  IADD3 R8, R14, 0x100000, RZ ;  /* 0x001000000e087810 */ /* 0x000fc60007ffe0ff */
[----:B------:R-:W-:Y:S04]  /*1f730*/  LDGSTS.E [R2+-0x53ffc], desc[UR48][R220.64], !P2 ;  /* 0xac004000dc027fae */ /* 0x000fe8000d121870 */
[----:B------:R1:W-:Y:S04]  /*1f740*/  LDGSTS.E [R16+-0x5fff8], desc[UR48][R216.64], !P3 ;  /* 0xa0008000d8107fae */ /* 0x0003e8000d921870 */
[----:B------:R-:W2:Y:S04]  /*1f750*/  LDL.64 R220, [R1+0x680] ;  /* 0x0006800001dc7983 */ /* 0x000ea80000100a00 */
[----:B----4-:R-:W-:Y:S04]  /*1f760*/  LDGSTS.E [R15+-0x5bff8], desc[UR48][R214.64], !P3 ;  /* 0xa4008000d60f7fae */ /* 0x010fe8000d921870 */
[----:B------:R-:W4:Y:S04]  /*1f770*/  LDL.64 R216, [R1+0x9d0] ;  /* 0x0009d00001d87983 */ /* 0x000f280000100a00 */
[----:B------:R-:W4:Y:S04]  /*1f780*/  LDL.64 R214, [R1+0x690] ;  /* 0x0006900001d67983 */ /* 0x000f280000100a00 */
[----:B------:R-:W-:Y:S04]  /*1f790*/  LDGSTS.E [R8+-0x57ff8], desc[UR48][R208.64], !P3 ;  /* 0xa8008000d0087fae */ /* 0x000fe8000d921870 */
[----:B------:R-:W-:Y:S04]  /*1f7a0*/  LDGSTS.E [R2+-0x53ff8], desc[UR48][R212.64], !P3 ;  /* 0xac008000d4027fae */ /* 0x000fe8000d921870 */
[----:B------:R-:W4:Y:S04]  /*1f7b0*/  LDL.64 R208, [R1+0x688] ;  /* 0x0006880001d07983 */ /* 0x000f280000100a00 */
[----:B------:R-:W4:Y:S04]  /*1f7c0*/  LDL.64 R212, [R1+0x698] ;  /* 0x0006980001d47983 */ /* 0x000f280000100a00 */
[----:B---3--:R3:W-:Y:S04]  /*1f7d0*/  LDGSTS.E [R15+-0x5fff4], desc[UR48][R206.64], !P1 ;  /* 0xa000c000ce0f7fae */ /* 0x0087e8000c921870 */
[----:B------:R-:W-:Y:S04]  /*1f7e0*/  LDGSTS.E [R8+-0x5bff4], desc[UR48][R230.64], !P1 ;  /* 0xa400c000e6087fae */ /* 0x000fe8000c921870 */
[----:B------:R-:W4:Y:S04]  /*1f7f0*/  LDL.64 R206, [R1+0x6a0] ;  /* 0x0006a00001ce7983 */ /* 0x000f280000100a00 */
[----:B--2---:R-:W-:Y:S04]  /*1f800*/  LDGSTS.E [R2+-0x57ff4], desc[UR48][R204.64], !P1 ;  /* 0xa800c000cc027fae */ /* 0x004fe8000c921870 */
[----:B------:R-:W2:Y:S01]  /*1f810*/  LDL.64 R204, [R1+0x9d8] ;  /* 0x0009d80001cc7983 */ /* 0x000ea20000100a00 */
[----:B-1----:R-:W-:Y:S01]  /*1f820*/  VIADD R16, R19, 0xfffffe8f ;  /* 0xfffffe8f13107836 */ /* 0x002fe20000000000 */
[----:B---3--:R-:W-:Y:S01]  /*1f830*/  IADD3 R15, R20, -0x172, RZ ;  /* 0xfffffe8e140f7810 */ /* 0x008fe20007ffe0ff */
[----:B------:R-:W1:Y:S03]  /*1f840*/  LDC R19, c[0x0][0x230] ;  /* 0x00008c00ff137b82 */ /* 0x000e660000000800 */
[----:B------:R-:W-:-:S02]  /*1f850*/  ISETP.GE.U32.AND P2, PT, R16, 0x7ffffe50, PT ;  /* 0x7ffffe501000780c */ /* 0x000fc40003f46070 */
[----:B------:R-:W-:Y:S01]  /*1f860*/  ISETP.GE.U32.AND P3, PT, R15, 0x7ffffe4f, PT ;  /* 0x7ffffe4f0f00780c */ /* 0x000fe20003f66070 */
[C---:B------:R-:W-:Y:S01]  /*1f870*/  VIADD R15, R14.reuse, 0x100000 ;  /* 0x001000000e0f7836 */ /* 0x040fe20000000000 */
[----:B------:R-:W-:-:S04]  /*1f880*/  IADD3 R16, R14, 0x100000, RZ ;  /* 0x001000000e107810 */ /* 0x000fc80007ffe0ff */
[----:B------:R-:W-:Y:S05]  /*1f890*/  LDGSTS.E [R15+-0x53ff4], desc[UR48][R228.64], !P1 ;  /* 0xac00c000e40f7fae */ /* 0x000fea000c921870 */
[----:B------:R3:W-:Y:S04]  /*1f8a0*/  LDGSTS.E [R8+-0x50000], desc[UR48][R224.64], !P2 ;  /* 0xb0000000e0087fae */ /* 0x0007e8000d121870 */
[----:B------:R-:W-:Y:S04]  /*1f8b0*/  LDGSTS.E [R2+-0x4c000], desc[UR48][R222.64], !P2 ;  /* 0xb4000000de027fae */ /* 0x000fe8000d121870 */
[----:B------:R-:W-:Y:S01]  /*1f8c0*/  LDGSTS.E [R16+-0x48000], desc[UR48][R220.64], !P2 ;  /* 0xb8000000dc107fae */ /* 0x000fe2000d121870 */
[----:B---3--:R-:W-:-:S02]  /*1f8d0*/  VIADD R8, R18, 0xfffffe8d ;  /* 0xfffffe8d12087836 */ /* 0x008fc40000000000 */
[----:B------:R-:W3:Y:S01]  /*1f8e0*/  LDC R18, c[0x0][0x230] ;  /* 0x00008c00ff127b82 */ /* 0x000ee20000000800 */
[----:B----4-:R-:W-:Y:S02]  /*1f8f0*/  LDGSTS.E [R2+-0x44000], desc[UR48][R208.64], !P2 ;  /* 0xbc000000d0027fae */ /* 0x010fe4000d121870 */
[----:B------:R-:W-:Y:S02]  /*1f900*/  ISETP.GE.U32.AND P2, PT, R8, 0x7ffffe4e, PT ;  /* 0x7ffffe4e0800780c */ /* 0x000fe40003f46070 */
[C---:B------:R-:W-:Y:S01]  /*1f910*/  IADD3 R8, R14.reuse, 0x100000, RZ ;  /* 0x001000000e087810 */ /* 0x040fe20007ffe0ff */
[----:B------:R-:W-:Y:S04]  /*1f920*/  LDGSTS.E [R16+-0x4fffc], desc[UR48][R216.64], !P3 ;  /* 0xb0004000d8107fae */ /* 0x000fe8000d921870 */
[----:B------:R-:W-:Y:S04]  /*1f930*/  LDGSTS.E [R15+-0x4bffc], desc[UR48][R214.64], !P3 ;  /* 0xb4004000d60f7fae */ /* 0x000fe8000d921870 */
[----:B------:R-:W-:Y:S04]  /*1f940*/  LDGSTS.E [R8+-0x47ffc], desc[UR48][R212.64], !P3 ;  /* 0xb8004000d4087fae */ /* 0x000fe8000d921870 */
[----:B------:R-:W4:Y:S04]  /*1f950*/  LDL.64 R208, [R1+0x9e0] ;  /* 0x0009e00001d07983 */ /* 0x000f280000100a00 */
[----:B------:R-:W3:Y:S04]  /*1f960*/  LDL.64 R216, [R1+0x520] ;  /* 0x0005200001d87983 */ /* 0x000ee80000100a00 */
[----:B------:R-:W-:Y:S04]  /*1f970*/  LDGSTS.E [R2+-0x43ffc], desc[UR48][R206.64], !P3 ;  /* 0xbc004000ce027fae */ /* 0x000fe8000d921870 */
[----:B------:R-:W3:Y:S04]  /*1f980*/  LDL.64 R206, [R1+0x330] ;  /* 0x0003300001ce7983 */ /* 0x000ee80000100a00 */
[----:B--2---:R1:W-:Y:S04]  /*1f990*/  LDGSTS.E [R15+-0x4fff8], desc[UR48][R204.64], !P2 ;  /* 0xb0008000cc0f7fae */ /* 0x0043e8000d121870 */
[----:B------:R-:W-:Y:S04]  /*1f9a0*/  LDGSTS.E [R8+-0x4bff8], desc[UR48][R200.64], !P2 ;  /* 0xb4008000c8087fae */ /* 0x000fe8000d121870 */
[----:B------:R-:W-:Y:S01]  /*1f9b0*/  LDGSTS.E [R2+-0x47ff8], desc[UR48][R198.64], !P2 ;  /* 0xb8008000c6027fae */ /* 0x000fe2000d121870 */
[----:B-1----:R-:W-:Y:S01]  /*1f9c0*/  IADD3 R15, R19, -0x155, RZ ;  /* 0xfffffeab130f7810 */ /* 0x002fe20007ffe0ff */
[----:B------:R-:W-:Y:S01]  /*1f9d0*/  VIADD R16, R17, 0xfffffe8c ;  /* 0xfffffe8c11107836 */ /* 0x000fe20000000000 */
[----:B------:R-:W1:Y:S02]  /*1f9e0*/  LDC R19, c[0x0][0x230] ;  /* 0x00008c00ff137b82 */ /* 0x000e640000000800 */
[----:B------:R-:W-:Y:S01]  /*1f9f0*/  ISETP.GE.U32.AND P1, PT, R15, 0x7ffffe6c, PT ;  /* 0x7ffffe6c0f00780c */ /* 0x000fe20003f26070 */
[----:B------:R-:W-:Y:S01]  /*1fa00*/  VIADD R15, R14, 0x100000 ;  /* 0x001000000e0f7836 */ /* 0x000fe20000000000 */
[----:B------:R-:W2:Y:S04]  /*1fa10*/  LDL.LU.64 R200, [R1+0xbd8] ;  /* 0x000bd80001c87983 */ /* 0x000ea80000300a00 */
[----:B------:R-:W2:Y:S01]  /*1fa20*/  LDL.LU.64 R198, [R1+0xbd0] ;  /* 0x000bd00001c67983 */ /* 0x000ea20000300a00 */
[----:B------:R-:W1:Y:S03]  /*1fa30*/  LDC R17, c[0x0][0x230] ;  /* 0x00008c00ff117b82 */ /* 0x000e660000000800 */
[----:B------:R-:W2:Y:S04]  /*1fa40*/  LDL.64 R214, [R1+0x338] ;  /* 0x0003380001d67983 */ /* 0x000ea80000100a00 */
[----:B------:R-:W2:Y:S04]  /*1fa50*/  LDL.64 R204, [R1+0x340] ;  /* 0x0003400001cc7983 */ /* 0x000ea80000100a00 */
[----:B------:R-:W-:Y:S04]  /*1fa60*/  LDGSTS.E [R15+-0x43ff8], desc[UR48][R12.64], !P2 ;  /* 0xbc0080000c0f7fae */ /* 0x000fe8000d121870 */
[----:B------:R-:W2:Y:S01]  /*1fa70*/  LDL.LU.64 R12, [R1+0xbc8] ;  /* 0x000bc800010c7983 */ /* 0x000ea20000300a00 */
[----:B------:R-:W-:-:S02]  /*1fa80*/  ISETP.GE.U32.AND P3, PT, R16, 0x7ffffe4d, PT ;  /* 0x7ffffe4d1000780c */ /* 0x000fc40003f66070 */
[C---:B------:R-:W-:Y:S01]  /*1fa90*/  IADD3 R16, R14.reuse, 0x100000, RZ ;  /* 0x001000000e107810 */ /* 0x040fe20007ffe0ff */
[----:B------:R-:W-:-:S10]  /*1faa0*/  VIADD R14, R14, 0x100000 ;  /* 0x001000000e0e7836 */ /* 0x000fd40000000000 */
[----:B----4-:R3:W-:Y:S04]  /*1fab0*/  LDGSTS.E [R8+-0x4fff4], desc[UR48][R208.64], !P3 ;  /* 0xb000c000d0087fae */ /* 0x0107e8000d921870 */
[----:B------:R-:W-:Y:S04]  /*1fac0*/  LDGSTS.E [R2+-0x4bff4], desc[UR48][R250.64], !P3 ;  /* 0xb400c000fa027fae */ /* 0x000fe8000d921870 */
[----:B------:R4:W-:Y:S04]  /*1fad0*/  LDGSTS.E [R16+-0x47ff4], desc[UR48][R196.64], !P3 ;  /* 0xb800c000c4107fae */ /* 0x0009e8000d921870 */
[----:B------:R-:W-:Y:S04]  /*1fae0*/  LDGSTS.E [R14+-0x43ff4], desc[UR48][R248.64], !P3 ;  /* 0xbc00c000f80e7fae */ /* 0x000fe8000d921870 */
[----:B------:R-:W2:Y:S04]  /*1faf0*/  LDL.LU.64 R250, [R1+0xbc0] ;  /* 0x000bc00001fa7983 */ /* 0x000ea80000300a00 */
[----:B------:R-:W2:Y:S01]  /*1fb00*/  LDL.64 R230, [R1+0x538] ;  /* 0x0005380001e67983 */ /* 0x000ea20000100a00 */
[----:B---3--:R-:W-:Y:S01]  /*1fb10*/  IADD3 R8, R18, -0x156, RZ ;  /* 0xfffffeaa12087810 */ /* 0x008fe20007ffe0ff */
[----:B----4-:R-:W3:Y:S02]  /*1fb20*/  LDC R16, c[0x0][0x230] ;  /* 0x00008c00ff107b82 */ /* 0x010ee40000000800 */
[----:B------:R-:W4:Y:S04]  /*1fb30*/  LDL.64 R212, [R1+0x348] ;  /* 0x0003480001d47983 */ /* 0x000f280000100a00 */
[----:B------:R-:W3:Y:S02]  /*1fb40*/  LDL.LU.64 R196, [R1+0xbb8] ;  /* 0x000bb80001c47983 */ /* 0x000ee40000300a00 */
[----:B------:R-:W3:Y:S02]  /*1fb50*/  LDC R18, c[0x0][0x230] ;  /* 0x00008c00ff127b82 */ /* 0x000ee40000000800 */
[----:B------:R-:W3:Y:S04]  /*1fb60*/  LDL.64 R208, [R1+0x350] ;  /* 0x0003500001d07983 */ /* 0x000ee80000100a00 */
[----:B------:R-:W3:Y:S04]  /*1fb70*/  LDL.LU.64 R248, [R1+0xbb0] ;  /* 0x000bb00001f87983 */ /* 0x000ee80000300a00 */
[----:B------:R-:W3:Y:S04]  /*1fb80*/  LDL.64 R228, [R1+0x358] ;  /* 0x0003580001e47983 */ /* 0x000ee80000100a00 */
[----:B------:R-:W3:Y:S01]  /*1fb90*/  LDL.64 R224, [R1+0x560] ;  /* 0x0005600001e07983 */ /* 0x000ee20000100a00 */
[----:B------:R-:W-:-:S03]  /*1fba0*/  ISETP.GE.U32.AND P2, PT, R8, 0x7ffffe6b, PT ;  /* 0x7ffffe6b0800780c */ /* 0x000fc60003f46070 */
[----:B------:R-:W3:Y:S04]  /*1fbb0*/  LDL.64 R222, [R1+0x360] ;  /* 0x0003600001de7983 */ /* 0x000ee80000100a00 */
[----:B------:R-:W3:Y:S01]  /*1fbc0*/  LDL.64 R220, [R1+0x370] ;  /* 0x0003700001dc7983 */ /* 0x000ee20000100a00 */
[C---:B--2---:R-:W-:Y:S01]  /*1fbd0*/  VIADD R15, R13.reuse, 0x100000 ;  /* 0x001000000d0f7836 */ /* 0x044fe20000000000 */
[C---:B------:R-:W-:Y:S01]  /*1fbe0*/  IADD3 R2, R13.reuse, 0x100000, RZ ;  /* 0x001000000d027810 */ /* 0x040fe20007ffe0ff */
[----:B------:R-:W-:-:S03]  /*1fbf0*/  VIADD R8, R13, 0x100000 ;  /* 0x001000000d087836 */ /* 0x000fc60000000000 */
[----:B------:R1:W-:Y:S04]  /*1fc00*/  LDGSTS.E [R15+-0x60000], desc[UR48][R216.64], !P1 ;  /* 0xa0000000d80f7fae */ /* 0x0003e8000c921870 */
[----:B------:R-:W-:Y:S04]  /*1fc10*/  LDGSTS.E [R2+-0x5c000], desc[UR48][R206.64], !P1 ;  /* 0xa4000000ce027fae */ /* 0x000fe8000c921870 */
[----:B------:R-:W-:Y:S04]  /*1fc20*/  LDGSTS.E [R8+-0x58000], desc[UR48][R214.64], !P1 ;  /* 0xa8000000d6087fae */ /* 0x000fe8000c921870 */
[----:B------:R-:W2:Y:S04]  /*1fc30*/  LDL.64 R216, [R1+0x578] ;  /* 0x0005780001d87983 */ /* 0x000ea80000100a00 */
[----:B------:R-:W2:Y:S04]  /*1fc40*/  LDL.64 R206, [R1+0x368] ;  /* 0x0003680001ce7983 */ /* 0x000ea80000100a00 */
[----:B------:R-:W-:Y:S04]  /*1fc50*/  LDGSTS.E [R2+-0x54000], desc[UR48][R204.64], !P1 ;  /* 0xac000000cc027fae */ /* 0x000fe8000c921870 */
[----:B------:R-:W2:Y:S04]  /*1fc60*/  LDL.64 R214, [R1+0x378] ;  /* 0x0003780001d67983 */ /* 0x000ea80000100a00 */
[----:B------:R-:W2:Y:S01]  /*1fc70*/  LDL.64 R204, [R1+0x380] ;  /* 0x0003800001cc7983 */ /* 0x000ea20000100a00 */
[----:B-1----:R-:W-:Y:S01]  /*1fc80*/  IADD3 R15, R17, -0x157, RZ ;  /* 0xfffffea9110f7810 */ /* 0x002fe20007ffe0ff */
[----:B------:R-:W-:Y:S01]  /*1fc90*/  VIADD R14, R13, 0x100000 ;  /* 0x001000000d0e7836 */ /* 0x000fe20000000000 */
[----:B------:R-:W1:Y:S02]  /*1fca0*/  LDC R17, c[0x0][0x230] ;  /* 0x00008c00ff117b82 */ /* 0x000e640000000800 */
[----:B------:R-:W-:-:S02]  /*1fcb0*/  ISETP.GE.U32.AND P1, PT, R15, 0x7ffffe6a, PT ;  /* 0x7ffffe6a0f00780c */ /* 0x000fc40003f26070 */
[----:B------:R-:W-:Y:S01]  /*1fcc0*/  IADD3 R15, R13, 0x100000, RZ ;  /* 0x001000000d0f7810 */ /* 0x000fe20007ffe0ff */
[----:B------:R1:W-:Y:S04]  /*1fcd0*/  LDGSTS.E [R14+-0x5fffc], desc[UR48][R230.64], !P2 ;  /* 0xa0004000e60e7fae */ /* 0x0003e8000d121870 */
[----:B----4-:R-:W-:Y:S01]  /*1fce0*/  LDGSTS.E [R8+-0x5bffc], desc[UR48][R212.64], !P2 ;  /* 0xa4004000d4087fae */ /* 0x010fe2000d121870 */
[----:B-1----:R-:W-:-:S03]  /*1fcf0*/  IADD3 R14, R19, -0x158, RZ ;  /* 0xfffffea8130e7810 */ /* 0x002fc60007ffe0ff */
[----:B---3--:R-:W-:Y:S01]  /*1fd00*/  LDGSTS.E [R2+-0x57ffc], desc[UR48][R208.64], !P2 ;  /* 0xa8004000d0027fae */ /* 0x008fe2000d121870 */
[----:B------:R-:W-:-:S03]  /*1fd10*/  ISETP.GE.U32.AND P3, PT, R14, 0x7ffffe69, PT ;  /* 0x7ffffe690e00780c */ /* 0x000fc60003f66070 */
[----:B------:R-:W3:Y:S01]  /*1fd20*/  LDL.64 R212, [R1+0x388] ;  /* 0x0003880001d47983 */ /* 0x000ee20000100a00 */
[----:B------:R-:W-:-:S05]  /*1fd30*/  VIADD R14, R13, 0x100000 ;  /* 0x001000000d0e7836 */ /* 0x000fca0000000000 */
[----:B------:R-:W-:Y:S04]  /*1fd40*/  LDGSTS.E [R14+-0x53ffc], desc[UR48][R228.64], !P2 ;  /* 0xac004000e40e7fae */ /* 0x000fe8000d121870 */
[----:B------:R-:W4:Y:S04]  /*1fd50*/  LDL.64 R208, [R1+0x9e8] ;  /* 0x0009e80001d07983 */ /* 0x000f280000100a00 */
[----:B------:R1:W-:Y:S04]  /*1fd60*/  LDGSTS.E [R8+-0x5fff8], desc[UR48][R224.64], !P1 ;  /* 0xa0008000e0087fae */ /* 0x0003e8000c921870 */
[----:B------:R-:W-:Y:S01]  /*1fd70*/  LDGSTS.E [R2+-0x5bff8], desc[UR48][R222.64], !P1 ;  /* 0xa4008000de027fae */ /* 0x000fe2000c921870 */
[----:B-1----:R-:W-:-:S02]  /*1fd80*/  VIADD R8, R16, 0xfffffe8b ;  /* 0xfffffe8b10087836 */ /* 0x002fc40000000000 */
[----:B------:R-:W1:Y:S01]  /*1fd90*/  LDC R16, c[0x0][0x230] ;  /* 0x00008c00ff107b82 */ /* 0x000e620000000800 */
[----:B--2---:R-:W-:Y:S04]  /*1fda0*/  LDGSTS.E [R15+-0x57ff8], desc[UR48][R206.64], !P1 ;  /* 0xa8008000ce0f7fae */ /* 0x004fe8000c921870 */
[----:B------:R-:W-:Y:S01]  /*1fdb0*/  LDGSTS.E [R2+-0x53ff8], desc[UR48][R220.64], !P1 ;  /* 0xac008000dc027fae */ /* 0x000fe2000c921870 */
[----:B------:R-:W-:Y:S02]  /*1fdc0*/  ISETP.GE.U32.AND P1, PT, R8, 0x7ffffe4c, PT ;  /* 0x7ffffe4c0800780c */ /* 0x000fe40003f26070 */
[----:B------:R-:W-:Y:S01]  /*1fdd0*/  IADD3 R8, R13, 0x100000, RZ ;  /* 0x001000000d087810 */ /* 0x000fe20007ffe0ff */
[----:B------:R2:W-:Y:S04]  /*1fde0*/  LDGSTS.E [R15+-0x5fff4], desc[UR48][R216.64], !P3 ;  /* 0xa000c000d80f7fae */ /* 0x0005e8000d921870 */
[----:B------:R-:W4:Y:S04]  /*1fdf0*/  LDL.64 R206, [R1+0x9f0] ;  /* 0x0009f00001ce7983 */ /* 0x000f280000100a00 */
[----:B------:R-:W-:Y:S04]  /*1fe00*/  LDGSTS.E [R14+-0x5bff4], desc[UR48][R214.64], !P3 ;  /* 0xa400c000d60e7fae */ /* 0x000fe8000d921870 */
[----:B------:R-:W-:Y:S04]  /*1fe10*/  LDGSTS.E [R8+-0x57ff4], desc[UR48][R204.64], !P3 ;  /* 0xa800c000cc087fae */ /* 0x000fe8000d921870 */
[----:B------:R-:W4:Y:S01]  /*1fe20*/  LDL.64 R204, [R1+0x9f8] ;  /* 0x0009f80001cc7983 */ /* 0x000f220000100a00 */
[----:B--2---:R-:W-:-:S02]  /*1fe30*/  VIADD R15, R17, 0xfffffe8a ;  /* 0xfffffe8a110f7836 */ /* 0x004fc40000000000 */
[----:B------:R-:W2:Y:S03]  /*1fe40*/  LDC R17, c[0x0][0x230] ;  /* 0x00008c00ff117b82 */ /* 0x000ea60000000800 */
[----:B------:R-:W-:Y:S02]  /*1fe50*/  ISETP.GE.U32.AND P2, PT, R15, 0x7ffffe4b, PT ;  /* 0x7ffffe4b0f00780c */ /* 0x000fe40003f46070 */
[----:B------:R-:W-:Y:S01]  /*1fe60*/  IADD3 R15, R13, 0x100000, RZ ;  /* 0x001000000d0f7810 */ /* 0x000fe20007ffe0ff */
[----:B---3--:R-:W-:Y:S04]  /*1fe70*/  LDGSTS.E [R2+-0x53ff4], desc[UR48][R212.64], !P3 ;  /* 0xac00c000d4027fae */ /* 0x008fe8000d921870 */
[----:B----4-:R3:W-:Y:S04]  /*1fe80*/  LDGSTS.E [R14+-0x50000], desc[UR48][R208.64], !P1 ;  /* 0xb0000000d00e7fae */ /* 0x0107e8000c921870 */
[----:B------:R-:W-:Y:S04]  /*1fe90*/  LDGSTS.E [R8+-0x4c000], desc[UR48][R202.64], !P1 ;  /* 0xb4000000ca087fae */ /* 0x000fe8000c921870 */
[----:B------:R-:W-:Y:S01]  /*1fea0*/  LDGSTS.E [R2+-0x48000], desc[UR48][R210.64], !P1 ;  /* 0xb8000000d2027fae */ /* 0x000fe2000c921870 */
[----:B---3--:R-:W-:-:S02]  /*1feb0*/  IADD3 R14, R18, -0x177, RZ ;  /* 0xfffffe89120e7810 */ /* 0x008fc40007ffe0ff */
[----:B------:R-:W3:Y:S01]  /*1fec0*/  LDC R18, c[0x0][0x230] ;  /* 0x00008c00ff127b82 */ /* 0x000ee20000000800 */
[----:B------:R-:W4:Y:S01]  /*1fed0*/  LDL.LU.64 R202, [R1+0xba8] ;  /* 0x000ba80001ca7983 */ /* 0x000f220000300a00 */
[----:B------:R-:W-:Y:S01]  /*1fee0*/  ISETP.GE.U32.AND P3, PT, R14, 0x7ffffe4a, PT ;  /* 0x7ffffe4a0e00780c */ /* 0x000fe20003f66070 */
[----:B------:R-:W-:Y:S02]  /*1fef0*/  VIADD R14, R13, 0x100000 ;  /* 0x001000000d0e7836 */ /* 0x000fe40000000000 */
[----:B------:R-:W4:Y:S04]  /*1ff00*/  LDL.LU.64 R210, [R1+0xba0] ;  /* 0x000ba00001d27983 */ /* 0x000f280000300a00 */
[----:B------:R-:W3:Y:S04]  /*1ff10*/  LDL.64 R208, [R1+0xa00] ;  /* 0x000a000001d07983 */ /* 0x000ee80000100a00 */
[----:B------:R-:W-:Y:S04]  /*1ff20*/  LDGSTS.E [R14+-0x44000], desc[UR48][R238.64], !P1 ;  /* 0xbc000000ee0e7fae */ /* 0x000fe8000c921870 */
[----:B------:R-:W4:Y:S04]  /*1ff30*/  LDL.LU.64 R238, [R1+0xb98] ;  /* 0x000b980001ee7983 */ /* 0x000f280000300a00 */
[----:B------:R1:W-:Y:S04]  /*1ff40*/  LDGSTS.E [R8+-0x4fffc], desc[UR48][R206.64], !P2 ;  /* 0xb0004000ce087fae */ /* 0x0003e8000d121870 */
[----:B------:R-:W-:Y:S04]  /*1ff50*/  LDGSTS.E [R2+-0x4bffc], desc[UR48][R218.64], !P2 ;  /* 0xb4004000da027fae */ /* 0x000fe8000d121870 */
[----:B------:R-:W-:Y:S01]  /*1ff60*/  LDGSTS.E [R15+-0x47ffc], desc[UR48][R226.64], !P2 ;  /* 0xb8004000e20f7fae */ /* 0x000fe2000d121870 */
[----:B-1----:R-:W-:-:S03]  /*1ff70*/  VIADD R8, R16, 0xfffffe88 ;  /* 0xfffffe8810087836 */ /* 0x002fc60000000000 */
[----:B------:R-:W-:Y:S01]  /*1ff80*/  LDGSTS.E [R2+-0x43ffc], desc[UR48][R246.64], !P2 ;  /* 0xbc004000f6027fae */ /* 0x000fe2000d121870 */
[----:B------:R-:W1:Y:S01]  /*1ff90*/  LDC R16, c[0x0][0x230] ;  /* 0x00008c00ff107b82 */ /* 0x000e620000000800 */
[----:B------:R-:W-:Y:S02]  /*1ffa0*/  ISETP.GE.U32.AND P4, PT, R8, 0x7ffffe49, PT ;  /* 0x7ffffe490800780c */ /* 0x000fe40003f86070 */
[----:B------:R-:W4:Y:S01]  /*1ffb0*/  LDL.LU.64 R218, [R1+0xb90] ;  /* 0x000b900001da7983 */ /* 0x000f220000300a00 */
[----:B------:R-:W-:-:S03]  /*1ffc0*/  IADD3 R8, R13, 0x100000, RZ ;  /* 0x001000000d087810 */ /* 0x000fc60007ffe0ff */
[----:B------:R-:W4:Y:S04]  /*1ffd0*/  LDL.LU.64 R226, [R1+0xb88] ;  /* 0x000b880001e27983 */ /* 0x000f280000300a00 */
[----:B------:R2:W-:Y:S04]  /*1ffe0*/  LDGSTS.E [R15+-0x4fff8], desc[UR48][R204.64], !P3 ;  /* 0xb0008000cc0f7fae */ /* 0x0005e8000d921870 */
[----:B------:R-:W4:Y:S04]  /*1fff0*/  LDL.LU.64 R246, [R1+0xb80] ;  /* 0x000b800001f67983 */ /* 0x000f280000300a00 */
[----:B------:R-:W-:Y:S04]  /*20000*/  LDGSTS.E [R14+-0x4bff8], desc[UR48][R242.64], !P3 ;  /* 0xb4008000f20e7fae */ /* 0x000fe8000d921870 */
[----:B------:R-:W-:Y:S04]  /*20010*/  LDGSTS.E [R8+-0x47ff8], desc[UR48][R6.64], !P3 ;  /* 0xb800800006087fae */ /* 0x000fe8000d921870 */
[----:B------:R-:W-:Y:S04]  /*20020*/  LDGSTS.E [R2+-0x43ff8], desc[UR48][R194.64], !P3 ;  /* 0xbc008000c2027fae */ /* 0x000fe8000d921870 */
[----:B------:R-:W4:Y:S04]  /*20030*/  LDL.LU.64 R242, [R1+0xb78] ;  /* 0x000b780001f27983 */ /* 0x000f280000300a00 */
[----:B------:R-:W4:Y:S04]  /*20040*/  LDL.64 R228, [R1+0x598] ;  /* 0x0005980001e47983 */ /* 0x000f280000100a00 */
[----:B------:R-:W4:Y:S04]  /*20050*/  LDL.64 R224, [R1+0x398] ;  /* 0x0003980001e07983 */ /* 0x000f280000100a00 */
[----:B------:R-:W4:Y:S04]  /*20060*/  LDL.64 R206, [R1+0x3a8] ;  /* 0x0003a80001ce7983 */ /* 0x000f280000100a00 */
[----:B------:R-:W4:Y:S04]  /*20070*/  LDL.LU.64 R6, [R1+0xb70] ;  /* 0x000b700001067983 */ /* 0x000f280000300a00 */
[----:B------:R-:W4:Y:S04]  /*20080*/  LDL.LU.64 R194, [R1+0xb68] ;  /* 0x000b680001c27983 */ /* 0x000f280000300a00 */
[----:B------:R-:W4:Y:S04]  /*20090*/  LDL.64 R222, [R1+0x3b0] ;  /* 0x0003b00001de7983 */ /* 0x000f280000100a00 */
[----:B------:R-:W4:Y:S04]  /*200a0*/  LDL.64 R220, [R1+0x5b0] ;  /* 0x0005b00001dc7983 */ /* 0x000f280000100a00 */
[----:B------:R-:W4:Y:S01]  /*200b0*/  LDL.64 R204, [R1+0x3b8] ;  /* 0x0003b80001cc7983 */ /* 0x000f220000100a00 */
[----:B--2---:R-:W-:-:S02]  /*200c0*/  VIADD R15, R17, 0xfffffea7 ;  /* 0xfffffea7110f7836 */ /* 0x004fc40000000000 */
[----:B------:R-:W-:Y:S01]  /*200d0*/  VIADD R13, R13, 0x100000 ;  /* 0x001000000d0d7836 */ /* 0x000fe20000000000 */
[----:B------:R-:W2:Y:S01]  /*200e0*/  LDL.64 R216, [R1+0x3c0] ;  /* 0x0003c00001d87983 */ /* 0x000ea20000100a00 */
[----:B------:R-:W2:Y:S01]  /*200f0*/  LDC R17, c[0x0][0x230] ;  /* 0x00008c00ff117b82 */ /* 0x000ea20000000800 */
[----:B------:R-:W-:-:S07]  /*20100*/  ISETP.GE.U32.AND P1, PT, R15, 0x7ffffe68, PT ;  /* 0x7ffffe680f00780c */ /* 0x000fce0003f26070 */
[----:B------:R-:W1:Y:S01]  /*20110*/  LDC R15, c[0x0][0x230] ;  /* 0x00008c00ff0f7b82 */ /* 0x000e620000000800 */
[----:B---3--:R3:W-:Y:S04]  /*20120*/  LDGSTS.E [R14+-0x4fff4], desc[UR48][R208.64], !P4 ;  /* 0xb000c000d00e7fae */ /* 0x0087e8000e121870 */
[----:B------:R-:W-:Y:S04]  /*20130*/  LDGSTS.E [R8+-0x4bff4], desc[UR48][R186.64], !P4 ;  /* 0xb400c000ba087fae */ /* 0x000fe8000e121870 */
[----:B------:R1:W-:Y:S01]  /*20140*/  LDGSTS.E [R2+-0x47ff4], desc[UR48][R178.64], !P4 ;  /* 0xb800c000b2027fae */ /* 0x0003e2000e121870 */
[----:B---3--:R-:W-:-:S03]  /*20150*/  IADD3 R14, R18, -0x15a, RZ ;  /* 0xfffffea6120e7810 */ /* 0x008fc60007ffe0ff */
[----:B------:R3:W-:Y:S01]  /*20160*/  LDGSTS.E [R13+-0x43ff4], desc[UR48][R170.64], !P4 ;  /* 0xbc00c000aa0d7fae */ /* 0x0007e2000e121870 */
[----:B------:R-:W2:Y:S03]  /*20170*/  LDC R18, c[0x0][0x230] ;  /* 0x00008c00ff127b82 */ /* 0x000ea60000000800 */
[----:B------:R-:W2:Y:S04]  /*20180*/  LDL.LU.64 R186, [R1+0xb60] ;  /* 0x000b600001ba7983 */ /* 0x000ea80000300a00 */
[----:B------:R-:W2:Y:S04]  /*20190*/  LDL.64 R214, [R1+0x3c8] ;  /* 0x0003c80001d67983 */ /* 0x000ea80000100a00 */
[----:B------:R-:W2:Y:S04]  /*201a0*/  LDL.LU.64 R178, [R1+0xb58] ;  /* 0x000b580001b27983 */ /* 0x000ea80000300a00 */
[----:B------:R-:W2:Y:S01]  /*201b0*/  LDL.64 R212, [R1+0x5d0] ;  /* 0x0005d00001d47983 */ /* 0x000ea20000100a00 */
[----:B------:R-:W-:Y:S01]  /*201c0*/  ISETP.GE.U32.AND P2, PT, R14, 0x7ffffe67, PT ;  /* 0x7ffffe670e00780c */ /* 0x000fe20003f46070 */
[C---:B-1----:R-:W-:Y:S01]  /*201d0*/  VIADD R2, R12.reuse, 0x100000 ;  /* 0x001000000c027836 */ /* 0x042fe20000000000 */
[C---:B------:R-:W-:Y:S01]  /*201e0*/  IADD3 R8, R12.reuse, 0x100000, RZ ;  /* 0x001000000c087810 */ /* 0x040fe20007ffe0ff */
[----:B------:R-:W2:Y:S01]  /*201f0*/  LDL.64 R208, [R1+0x3d0] ;  /* 0x0003d00001d07983 */ /* 0x000ea20000100a00 */
[----:B------:R-:W-:-:S02]  /*20200*/  IADD3 R14, R12, 0x100000, RZ ;  /* 0x001000000c0e7810 */ /* 0x000fc40007ffe0ff */
[----:B---3--:R-:W-:Y:S01]  /*20210*/  IADD3 R13, R12, 0x100000, RZ ;  /* 0x001000000c0d7810 */ /* 0x008fe20007ffe0ff */
[----:B------:R-:W3:Y:S04]  /*20220*/  LDL.LU.64 R170, [R1+0xb50] ;  /* 0x000b500001aa7983 */ /* 0x000ee80000300a00 */
[----:B----4-:R1:W-:Y:S04]  /*20230*/  LDGSTS.E [R8+-0x60000], desc[UR48][R228.64], !P1 ;  /* 0xa0000000e4087fae */ /* 0x0103e8000c921870 */
[----:B------:R-:W-:Y:S04]  /*20240*/  LDGSTS.E [R2+-0x5c000], desc[UR48][R224.64], !P1 ;  /* 0xa4000000e0027fae */ /* 0x000fe8000c921870 */
[----:B------:R-:W-:Y:S04]  /*20250*/  LDGSTS.E [R14+-0x58000], desc[UR48][R206.64], !P1 ;  /* 0xa8000000ce0e7fae */ /* 0x000fe8000c921870 */
[----:B------:R-:W4:Y:S04]  /*20260*/  LDL.64 R206, [R1+0x5e8] ;  /* 0x0005e80001ce7983 */ /* 0x000f280000100a00 */
[----:B------:R-:W-:Y:S04]  /*20270*/  LDGSTS.E [R2+-0x54000], desc[UR48][R222.64], !P1 ;  /* 0xac000000de027fae */ /* 0x000fe8000c921870 */
[----:B------:R1:W-:Y:S04]  /*20280*/  LDGSTS.E [R14+-0x5fffc], desc[UR48][R220.64], !P2 ;  /* 0xa0004000dc0e7fae */ /* 0x0003e8000d121870 */
[----:B------:R-:W-:Y:S04]  /*20290*/  LDGSTS.E [R13+-0x5bffc], desc[UR48][R204.64], !P2 ;  /* 0xa4004000cc0d7fae */ /* 0x000fe8000d121870 */
[----:B------:R-:W4:Y:S01]  /*202a0*/  LDL.64 R204, [R1+0xa08] ;  /* 0x000a080001cc7983 */ /* 0x000f220000100a00 */
[----:B-1----:R-:W-:Y:S01]  /*202b0*/  VIADD R8, R16, 0xfffffea5 ;  /* 0xfffffea510087836 */ /* 0x002fe20000000000 */
[----:B------:R-:W-:Y:S01]  /*202c0*/  IADD3 R14, R15, -0x15c, RZ ;  /* 0xfffffea40f0e7810 */ /* 0x000fe20007ffe0ff */
[----:B------:R-:W1:Y:S03]  /*202d0*/  LDC R16, c[0x0][0x230] ;  /* 0x00008c00ff107b82 */ /* 0x000e660000000800 */
[----:B------:R-:W-:Y:S01]  /*202e0*/  ISETP.GE.U32.AND P1, PT, R8, 0x7ffffe66, PT ;  /* 0x7ffffe660800780c */ /* 0x000fe20003f26070 */
[----:B------:R-:W-:-:S04]  /*202f0*/  VIADD R8, R12, 0x100000 ;  /* 0x001000000c087836 */ /* 0x000fc80000000000 */
[----:B------:R-:W1:Y:S01]  /*20300*/  LDC R15, c[0x0][0x230] ;  /* 0x00008c00ff0f7b82 */ /* 0x000e620000000800 */
[----:B--2---:R-:W-:Y:S04]  /*20310*/  LDGSTS.E [R8+-0x57ffc], desc[UR48][R216.64], !P2 ;  /* 0xa8004000d8087fae */ /* 0x004fe8000d121870 */
[----:B------:R-:W-:Y:S01]  /*20320*/  LDGSTS.E [R2+-0x53ffc], desc[UR48][R214.64], !P2 ;  /* 0xac004000d6027fae */ /* 0x000fe2000d121870 */
[----:B------:R-:W-:-:S03]  /*20330*/  ISETP.GE.U32.AND P2, PT, R14, 0x7ffffe65, PT ;  /* 0x7ffffe650e00780c */ /* 0x000fc60003f46070 */
[----:B------:R2:W-:Y:S01]  /*20340*/  LDGSTS.E [R13+-0x5fff8], desc[UR48][R212.64], !P1 ;  /* 0xa0008000d40d7fae */ /* 0x0005e2000c921870 */
[----:B------:R-:W-:-:S03]  /*20350*/  VIADD R14, R12, 0x100000 ;  /* 0x001000000c0e7836 */ /* 0x000fc60000000000 */
[----:B------:R-:W-:Y:S04]  /*20360*/  LDGSTS.E [R8+-0x5bff8], desc[UR48][R208.64], !P1 ;  /* 0xa4008000d0087fae */ /* 0x000fe8000c921870 */
[----:B---3--:R-:W-:Y:S01]  /*20370*/  LDGSTS.E [R2+-0x57ff8], desc[UR48][R170.64], !P1 ;  /* 0xa8008000aa027fae */ /* 0x008fe2000c921870 */
[----:B--2---:R-:W-:Y:S02]  /*20380*/  VIADD R13, R17, 0xfffffe87 ;  /* 0xfffffe87110d7836 */ /* 0x004fe40000000000 */
[----:B------:R-:W2:Y:S03]  /*20390*/  LDC R17, c[0x0][0x230] ;  /* 0x00008c00ff117b82 */ /* 0x000ea60000000800 */
[----:B------:R-:W-:-:S02]  /*203a0*/  ISETP.GE.U32.AND P3, PT, R13, 0x7ffffe48, PT ;  /* 0x7ffffe480d00780c */ /* 0x000fc40003f66070 */
[----:B------:R-:W-:Y:S01]  /*203b0*/  IADD3 R13, R12, 0x100000, RZ ;  /* 0x001000000c0d7810 */ /* 0x000fe20007ffe0ff */
[----:B------:R-:W3:Y:S04]  /*203c0*/  LDL.LU.64 R170, [R1+0xb48] ;  /* 0x000b480001aa7983 */ /* 0x000ee80000300a00 */
[----:B------:R-:W-:Y:S04]  /*203d0*/  LDGSTS.E [R13+-0x53ff8], desc[UR48][R178.64], !P1 ;  /* 0xac008000b20d7fae */ /* 0x000fe8000c921870 */
[----:B------:R-:W3:Y:S04]  /*203e0*/  LDL.LU.64 R178, [R1+0xb40] ;  /* 0x000b400001b27983 */ /* 0x000ee80000300a00 */
[----:B----4-:R1:W-:Y:S04]  /*203f0*/  LDGSTS.E [R8+-0x5fff4], desc[UR48][R206.64], !P2 ;  /* 0xa000c000ce087fae */ /* 0x0103e8000d121870 */
[----:B------:R-:W-:Y:S04]  /*20400*/  LDGSTS.E [R2+-0x5bff4], desc[UR48][R186.64], !P2 ;  /* 0xa400c000ba027fae */ /* 0x000fe8000d121870 */
[----:B------:R-:W-:Y:S04]  /*20410*/  LDGSTS.E [R14+-0x57ff4], desc[UR48][R194.64], !P2 ;  /* 0xa800c000c20e7fae */ /* 0x000fe8000d121870 */
[----:B------:R-:W-:Y:S04]  /*20420*/  LDGSTS.E [R2+-0x53ff4], desc[UR48][R6.64], !P2 ;  /* 0xac00c00006027fae */ /* 0x000fe8000d121870 */
[----:B------:R-:W4:Y:S04]  /*20430*/  LDL.LU.64 R186, [R1+0xb38] ;  /* 0x000b380001ba7983 */ /* 0x000f280000300a00 */
[----:B------:R-:W3:Y:S04]  /*20440*/  LDL.LU.64 R194, [R1+0xb30] ;  /* 0x000b300001c27983 */ /* 0x000ee80000300a00 */
[----:B------:R2:W-:Y:S04]  /*20450*/  LDGSTS.E [R14+-0x50000], desc[UR48][R204.64], !P3 ;  /* 0xb0000000cc0e7fae */ /* 0x0005e8000d921870 */
[----:B------:R-:W4:Y:S04]  /*20460*/  LDL.LU.64 R6, [R1+0xb28] ;  /* 0x000b280001067983 */ /* 0x000f280000300a00 */
[----:B------:R-:W-:Y:S01]  /*20470*/  LDGSTS.E [R13+-0x4c000], desc[UR48][R236.64], !P3 ;  /* 0xb4000000ec0d7fae */ /* 0x000fe2000d921870 */
[----:B-1----:R-:W-:-:S02]  /*20480*/  IADD3 R8, R16, -0x17a, RZ ;  /* 0xfffffe8610087810 */ /* 0x002fc40007ffe0ff */
[----:B------:R-:W1:Y:S02]  /*20490*/  LDC R16, c[0x0][0x230] ;  /* 0x00008c00ff107b82 */ /* 0x000e640000000800 */
[----:B------:R-:W-:Y:S01]  /*204a0*/  ISETP.GE.U32.AND P1, PT, R8, 0x7ffffe47, PT ;  /* 0x7ffffe470800780c */ /* 0x000fe20003f26070 */
[----:B------:R-:W3:Y:S01]  /*204b0*/  LDL.LU.64 R236, [R1+0xb20] ;  /* 0x000b200001ec7983 */ /* 0x000ee20000300a00 */
[----:B------:R-:W-:-:S05]  /*204c0*/  VIADD R8, R12, 0x100000 ;  /* 0x001000000c087836 */ /* 0x000fca0000000000 */
[----:B------:R-:W-:Y:S01]  /*204d0*/  LDGSTS.E [R8+-0x48000], desc[UR48][R10.64], !P3 ;  /* 0xb80000000a087fae */ /* 0x000fe2000d921870 */
[----:B--2---:R-:W-:Y:S02]  /*204e0*/  IADD3 R14, R15, -0x17b, RZ ;  /* 0xfffffe850f0e7810 */ /* 0x004fe40007ffe0ff */
[----:B------:R-:W2:Y:S01]  /*204f0*/  LDC R15, c[0x0][0x230] ;  /* 0x00008c00ff0f7b82 */ /* 0x000ea20000000800 */
[----:B------:R-:W-:Y:S04]  /*20500*/  LDGSTS.E [R2+-0x44000], desc[UR48][R244.64], !P3 ;  /* 0xbc000000f4027fae */ /* 0x000fe8000d921870 */
[----:B------:R-:W2:Y:S01]  /*20510*/  LDL.LU.64 R10, [R1+0xb18] ;  /* 0x000b1800010a7983 */ /* 0x000ea20000300a00 */
[----:B------:R-:W-:Y:S01]  /*20520*/  ISETP.GE.U32.AND P2, PT, R14, 0x7ffffe46, PT ;  /* 0x7ffffe460e00780c */ /* 0x000fe20003f46070 */
[----:B------:R-:W-:-:S02]  /*20530*/  VIADD R14, R12, 0x100000 ;  /* 0x001000000c0e7836 */ /* 0x000fc40000000000 */
[----:B------:R-:W4:Y:S04]  /*20540*/  LDL.LU.64 R244, [R1+0xb10] ;  /* 0x000b100001f47983 */ /* 0x000f280000300a00 */
[----:B---3--:R3:W-:Y:S04]  /*20550*/  LDGSTS.E [R13+-0x4fffc], desc[UR48][R236.64], !P1 ;  /* 0xb0004000ec0d7fae */ /* 0x0087e8000c921870 */
[----:B------:R-:W-:Y:S04]  /*20560*/  LDGSTS.E [R8+-0x4bffc], desc[UR48][R148.64], !P1 ;  /* 0xb400400094087fae */ /* 0x000fe8000c921870 */
[----:B------:R-:W-:Y:S01]  /*20570*/  LDGSTS.E [R2+-0x47ffc], desc[UR48][R150.64], !P1 ;  /* 0xb800400096027fae */ /* 0x000fe2000c921870 */
[----:B---3--:R-:W-:-:S03]  /*20580*/  VIADD R13, R18, 0xfffffe84 ;  /* 0xfffffe84120d7836 */ /* 0x008fc60000000000 */
[----:B------:R-:W3:Y:S01]  /*20590*/  LDL.LU.64 R236, [R1+0xb08] ;  /* 0x000b080001ec7983 */ /* 0x000ee20000300a00 */
[----:B------:R-:W1:Y:S01]  /*205a0*/  LDC R18, c[0x0][0x230] ;  /* 0x00008c00ff127b82 */ /* 0x000e620000000800 */
[----:B------:R-:W-:Y:S02]  /*205b0*/  ISETP.GE.U32.AND P3, PT, R13, 0x7ffffe45, PT ;  /* 0x7ffffe450d00780c */ /* 0x000fe40003f66070 */
[----:B------:R-:W-:-:S05]  /*205c0*/  IADD3 R13, R12, 0x100000, RZ ;  /* 0x001000000c0d7810 */ /* 0x000fca0007ffe0ff */
[----:B------:R-:W-:Y:S04]  /*205d0*/  LDGSTS.E [R13+-0x43ffc], desc[UR48][R152.64], !P1 ;  /* 0xbc004000980d7fae */ /* 0x000fe8000c921870 */
[----:B--2---:R-:W-:Y:S04]  /*205e0*/  LDGSTS.E [R8+-0x4fff8], desc[UR48][R10.64], !P2 ;  /* 0xb00080000a087fae */ /* 0x004fe8000d121870 */
[----:B------:R-:W-:Y:S04]  /*205f0*/  LDGSTS.E [R2+-0x4bff8], desc[UR48][R156.64], !P2 ;  /* 0xb40080009c027fae */ /* 0x000fe8000d121870 */
[----:B------:R2:W-:Y:S04]  /*20600*/  LDGSTS.E [R14+-0x47ff8], desc[UR48][R158.64], !P2 ;  /* 0xb80080009e0e7fae */ /* 0x0005e8000d121870 */
[----:B------:R-:W3:Y:S04]  /*20610*/  LDL.LU.64 R10, [R1+0xb00] ;  /* 0x000b0000010a7983 */ /* 0x000ee80000300a00 */
[----:B------:R-:W-:Y:S04]  /*20620*/  LDGSTS.E [R2+-0x43ff8], desc[UR48][R160.64], !P2 ;  /* 0xbc008000a0027fae */ /* 0x000fe8000d121870 */
[----:B----4-:R-:W-:Y:S01]  /*20630*/  LDGSTS.E [R13+-0x4fff4], desc[UR48][R6.64], !P3 ;  /* 0xb000c000060d7fae */ /* 0x010fe2000d921870 */
[----:B--2---:R-:W-:Y:S01]  /*20640*/  IADD3 R14, R17, -0x15d, RZ ;  /* 0xfffffea3110e7810 */ /* 0x004fe20007ffe0ff */
[----:B------:R-:W-:Y:S01]  /*20650*/  VIADD R12, R12, 0x100000 ;  /* 0x001000000c0c7836 */ /* 0x000fe20000000000 */
[----:B------:R-:W2:Y:S01]  /*20660*/  LDC R17, c[0x0][0x230] ;  /* 0x00008c00ff117b82 */ /* 0x000ea20000000800 */
[----:B------:R-:W-:Y:S04]  /*20670*/  LDGSTS.E [R8+-0x4bff4], desc[UR48][R164.64], !P3 ;  /* 0xb400c000a4087fae */ /* 0x000fe8000d921870 */
[----:B------:R-:W4:Y:S01]  /*20680*/  LDL.LU.64 R6, [R1+0xaf8] ;  /* 0x000af80001067983 */ /* 0x000f220000300a00 */
[----:B------:R-:W-:-:S02]  /*20690*/  ISETP.GE.U32.AND P1, PT, R14, 0x7ffffe64, PT ;  /* 0x7ffffe640e00780c */ /* 0x000fc40003f26070 */
[----:B------:R-:W2:Y:S01]  /*206a0*/  LDC R14, c[0x0][0x230] ;  /* 0x00008c00ff0e7b82 */ /* 0x000ea20000000800 */
[----:B------:R1:W-:Y:S04]  /*206b0*/  LDGSTS.E [R2+-0x47ff4], desc[UR48][R166.64], !P3 ;  /* 0xb800c000a6027fae */ /* 0x0003e8000d921870 */
[----:B------:R1:W-:Y:S02]  /*206c0*/  LDGSTS.E [R12+-0x43ff4], desc[UR48][R168.64], !P3 ;  /* 0xbc00c000a80c7fae */ /* 0x0003e4000d921870 */
[----:B-1----:R-:W-:Y:S01]  /*206d0*/  IADD3 R2, R16, -0x15e, RZ ;  /* 0xfffffea210027810 */ /* 0x002fe20007ffe0ff */
[----:B------:R-:W-:Y:S01]  /*206e0*/  IMAD.MOV.U32 R20, RZ, RZ, R238 ;  /* 0x000000ffff147224 */ /* 0x000fe200078e00ee */
[----:B------:R-:W1:Y:S02]  /*206f0*/  LDC R16, c[0x0][0x230] ;  /* 0x00008c00ff107b82 */ /* 0x000e640000000800 */
[----:B------:R-:W-:-:S02]  /*20700*/  ISETP.GE.U32.AND P2, PT, R2, 0x7ffffe63, PT ;  /* 0x7ffffe630200780c */ /* 0x000fc40003f46070 */
[----:B------:R-:W-:-:S04]  /*20710*/  IADD3 R12, R18, -0x15f, RZ ;  /* 0xfffffea1120c7810 */ /* 0x000fc80007ffe0ff */
[----:B------:R-:W-:Y:S02]  /*20720*/  ISETP.GE.U32.AND P3, PT, R12, 0x7ffffe62, PT ;  /* 0x7ffffe620c00780c */ /* 0x000fe40003f66070 */
[----:B------:R-:W-:Y:S01]  /*20730*/  MOV R21, R239 ;  /* 0x000000ef00157202 */ /* 0x000fe20000000f00 */
[----:B------:R-:W-:Y:S01]  /*20740*/  IMAD.MOV.U32 R22, RZ, RZ, R240 ;  /* 0x000000ffff167224 */ /* 0x000fe200078e00f0 */
[----:B------:R-:W-:Y:S01]  /*20750*/  MOV R23, R241 ;  /* 0x000000f100177202 */ /* 0x000fe20000000f00 */
[----:B------:R-:W-:Y:S01]  /*20760*/  IMAD.MOV.U32 R19, RZ, RZ, R201 ;  /* 0x000000ffff137224 */ /* 0x000fe200078e00c9 */
[----:B------:R-:W-:Y:S01]  /*20770*/  MOV R18, R200 ;  /* 0x000000c800127202 */ /* 0x000fe20000000f00 */
[C---:B---3--:R-:W-:Y:S01]  /*20780*/  VIADD R13, R11.reuse, 0x100000 ;  /* 0x001000000b0d7836 */ /* 0x048fe20000000000 */
[C---:B------:R-:W-:Y:S01]  /*20790*/  IADD3 R8, R11.reuse, 0x100000, RZ ;  /* 0x001000000b087810 */ /* 0x040fe20007ffe0ff */
[C---:B------:R-:W-:Y:S02]  /*207a0*/  VIADD R2, R11.reuse, 0x100000 ;  /* 0x001000000b027836 */ /* 0x040fe40000000000 */
[----:B------:R-:W-:Y:S01]  /*207b0*/  VIADD R12, R11, 0x100000 ;  /* 0x001000000b0c7836 */ /* 0x000fe20000000000 */
[----:B----4-:R-:W-:Y:S04]  /*207c0*/  LDGSTS.E [R13+-0x60000], desc[UR48][R6.64], !P1 ;  /* 0xa0000000060d7fae */ /* 0x010fe8000c921870 */
[----:B------:R-:W-:Y:S04]  /*207d0*/  LDGSTS.E [R8+-0x5c000], desc[UR48][R242.64], !P1 ;  /* 0xa4000000f2087fae */ /* 0x000fe8000c921870 */
[----:B------:R-:W-:Y:S04]  /*207e0*/  LDGSTS.E [R2+-0x58000], desc[UR48][R246.64], !P1 ;  /* 0xa8000000f6027fae */ /* 0x000fe8000c921870 */
[----:B------:R-:W-:Y:S04]  /*207f0*/  LDGSTS.E [R8+-0x54000], desc[UR48][R226.64], !P1 ;  /* 0xac000000e2087fae */ /* 0x000fe8000c921870 */
[----:B------:R-:W-:Y:S04]  /*20800*/  LDGSTS.E [R2+-0x5fffc], desc[UR48][R236.64], !P2 ;  /* 0xa0004000ec027fae */ /* 0x000fe8000d121870 */
[----:B------:R3:W-:Y:S04]  /*20810*/  LDGSTS.E [R13+-0x5bffc], desc[UR48][R218.64], !P2 ;  /* 0xa4004000da0d7fae */ /* 0x0007e8000d121870 */
[----:B------:R-:W-:Y:S04]  /*20820*/  LDGSTS.E [R12+-0x57ffc], desc[UR48][R210.64], !P2 ;  /* 0xa8004000d20c7fae */ /* 0x000fe8000d121870 */
[----:B------:R-:W-:Y:S01]  /*20830*/  LDGSTS.E [R2+-0x53ffc], desc[UR48][R20.64], !P2 ;  /* 0xac00400014027fae */ /* 0x000fe2000d121870 */
[----:B---3--:R-:W-:-:S03]  /*20840*/  IADD3 R13, R15, -0x160, RZ ;  /* 0xfffffea00f0d7810 */ /* 0x008fc60007ffe0ff */
[----:B------:R-:W-:Y:S01]  /*20850*/  LDGSTS.E [R12+-0x5fff8], desc[UR48][R22.64], !P3 ;  /* 0xa0008000160c7fae */ /* 0x000fe2000d921870 */
[----:B------:R-:W3:Y:S01]  /*20860*/  LDC R15, c[0x0][0x230] ;  /* 0x00008c00ff0f7b82 */ /* 0x000ee20000000800 */
[----:B------:R-:W-:Y:S01]  /*20870*/  ISETP.GE.U32.AND P1, PT, R13, 0x7ffffe61, PT ;  /* 0x7ffffe610d00780c */ /* 0x000fe20003f26070 */
[----:B--2---:R-:W-:Y:S01]  /*20880*/  VIADD R13, R14, 0xfffffe83 ;  /* 0xfffffe830e0d7836 */ /* 0x004fe20000000000 */
[----:B------:R-:W-:Y:S04]  /*20890*/  LDGSTS.E [R8+-0x5bff8], desc[UR48][R202.64], !P3 ;  /* 0xa4008000ca087fae */ /* 0x000fe8000d921870 */
[----:B------:R-:W-:Y:S01]  /*208a0*/  ISETP.GE.U32.AND P2, PT, R13, 0x7ffffe44, PT ;  /* 0x7ffffe440d00780c */ /* 0x000fe20003f46070 */
[----:B------:R-:W-:Y:S01]  /*208b0*/  LDGSTS.E [R2+-0x57ff8], desc[UR48][R248.64], !P3 ;  /* 0xa8008000f8027fae */ /* 0x000fe2000d921870 */
[----:B------:R-:W-:Y:S01]  /*208c0*/  IADD3 R13, R17, -0x17e, RZ ;  /* 0xfffffe82110d7810 */ /* 0x000fe20007ffe0ff */
[----:B------:R-:W-:-:S02]  /*208d0*/  VIADD R14, R11, 0x100000 ;  /* 0x001000000b0e7836 */ /* 0x000fc40000000000 */
[----:B------:R-:W-:Y:S01]  /*208e0*/  LDGSTS.E [R12+-0x53ff8], desc[UR48][R250.64], !P3 ;  /* 0xac008000fa0c7fae */ /* 0x000fe2000d921870 */
[----:B------:R-:W-:Y:S02]  /*208f0*/  ISETP.GE.U32.AND P3, PT, R13, 0x7ffffe43, PT ;  /* 0x7ffffe430d00780c */ /* 0x000fe40003f66070 */
[----:B------:R-:W-:Y:S01]  /*20900*/  IADD3 R13, R11, 0x100000, RZ ;  /* 0x001000000b0d7810 */ /* 0x000fe20007ffe0ff */
[----:B------:R-:W-:Y:S04]  /*20910*/  LDGSTS.E [R8+-0x5fff4], desc[UR48][R244.64], !P1 ;  /* 0xa000c000f4087fae */ /* 0x000fe8000c921870 */
[----:B------:R-:W-:Y:S04]  /*20920*/  LDGSTS.E [R2+-0x5bff4], desc[UR48][R196.64], !P1 ;  /* 0xa400c000c4027fae */ /* 0x000fe8000c921870 */
[----:B------:R1:W-:Y:S04]  /*20930*/  LDGSTS.E [R14+-0x57ff4], desc[UR48][R198.64], !P1 ;  /* 0xa800c000c60e7fae */ /* 0x0003e8000c921870 */
[----:B------:R3:W-:Y:S04]  /*20940*/  LDGSTS.E [R13+-0x53ff4], desc[UR48][R18.64], !P1 ;  /* 0xac00c000120d7fae */ /* 0x0007e8000c921870 */
[----:B------:R-:W-:Y:S01]  /*20950*/  LDGSTS.E [R12+-0x50000], desc[UR48][R194.64], !P2 ;  /* 0xb0000000c20c7fae */ /* 0x000fe2000d121870 */
[----:B-1----:R-:W-:-:S03]  /*20960*/  IADD3 R14, R16, -0x180, RZ ;  /* 0xfffffe80100e7810 */ /* 0x002fc60007ffe0ff */
[----:B------:R-:W-:Y:S01]  /*20970*/  LDGSTS.E [R8+-0x4c000], desc[UR48][R192.64], !P2 ;  /* 0xb4000000c0087fae */ /* 0x000fe2000d121870 */
[----:B---3--:R-:W-:-:S03]  /*20980*/  VIADD R13, R15, 0xfffffe81 ;  /* 0xfffffe810f0d7836 */ /* 0x008fc60000000000 */
[----:B------:R-:W-:Y:S02]  /*20990*/  LDGSTS.E [R2+-0x48000], desc[UR48][R190.64], !P2 ;  /* 0xb8000000be027fae */ /* 0x000fe4000d121870 */
[----:B------:R-:W-:Y:S02]  /*209a0*/  ISETP.GE.U32.AND P1, PT, R13, 0x7ffffe42, PT ;  /* 0x7ffffe420d00780c */ /* 0x000fe40003f26070 */
[----:B------:R-:W-:Y:S01]  /*209b0*/  LDGSTS.E [R12+-0x44000], desc[UR48][R188.64], !P2 ;  /* 0xbc000000bc0c7fae */ /* 0x000fe2000d121870 */
[----:B------:R-:W-:Y:S01]  /*209c0*/  ISETP.GE.U32.AND P2, PT, R14, 0x7ffffe41, PT ;  /* 0x7ffffe410e00780c */ /* 0x000fe20003f46070 */
[C---:B------:R-:W-:Y:S01]  /*209d0*/  VIADD R14, R11.reuse, 0x100000 ;  /* 0x001000000b0e7836 */ /* 0x040fe20000000000 */
[C---:B------:R-:W-:Y:S01]  /*209e0*/  IADD3 R13, R11.reuse, 0x100000, RZ ;  /* 0x001000000b0d7810 */ /* 0x040fe20007ffe0ff */
[----:B------:R-:W-:Y:S04]  /*209f0*/  LDGSTS.E [R8+-0x4fffc], desc[UR48][R186.64], !P3 ;  /* 0xb0004000ba087fae */ /* 0x000fe8000d921870 */
[----:B------:R-:W-:Y:S04]  /*20a00*/  LDGSTS.E [R2+-0x4bffc], desc[UR48][R184.64], !P3 ;  /* 0xb4004000b8027fae */ /* 0x000fe8000d921870 */
[----:B------:R-:W-:Y:S01]  /*20a10*/  LDGSTS.E [R14+-0x47ffc], desc[UR48][R182.64], !P3 ;  /* 0xb8004000b60e7fae */ /* 0x000fe2000d921870 */
[----:B------:R-:W-:-:S03]  /*20a20*/  VIADD R11, R11, 0x100000 ;  /* 0x001000000b0b7836 */ /* 0x000fc60000000000 */
[----:B------:R-:W-:Y:S04]  /*20a30*/  LDGSTS.E [R13+-0x43ffc], desc[UR48][R180.64], !P3 ;  /* 0xbc004000b40d7fae */ /* 0x000fe8000d921870 */
[----:B------:R-:W-:Y:S04]  /*20a40*/  LDGSTS.E [R12+-0x4fff8], desc[UR48][R178.64], !P1 ;  /* 0xb0008000b20c7fae */ /* 0x000fe8000c921870 */
[----:B------:R-:W-:Y:S04]  /*20a50*/  LDGSTS.E [R8+-0x4bff8], desc[UR48][R176.64], !P1 ;  /* 0xb4008000b0087fae */ /* 0x000fe8000c921870 */
[----:B------:R-:W-:Y:S04]  /*20a60*/  LDGSTS.E [R2+-0x47ff8], desc[UR48][R174.64], !P1 ;  /* 0xb8008000ae027fae */ /* 0x000fe8000c921870 */
[----:B------:R-:W-:Y:S04]  /*20a70*/  LDGSTS.E [R13+-0x43ff8], desc[UR48][R172.64], !P1 ;  /* 0xbc008000ac0d7fae */ /* 0x000fe8000c921870 */
[----:B------:R-:W-:Y:S04]  /*20a80*/  LDGSTS.E [R12+-0x4fff4], desc[UR48][R170.64], !P2 ;  /* 0xb000c000aa0c7fae */ /* 0x000fe8000d121870 */
[----:B------:R1:W-:Y:S04]  /*20a90*/  LDGSTS.E [R8+-0x4bff4], desc[UR48][R162.64], !P2 ;  /* 0xb400c000a2087fae */ /* 0x0003e8000d121870 */
[----:B------:R2:W-:Y:S04]  /*20aa0*/  LDGSTS.E [R2+-0x47ff4], desc[UR48][R154.64], !P2 ;  /* 0xb800c0009a027fae */ /* 0x0005e8000d121870 */
[----:B------:R-:W-:Y:S04]  /*20ab0*/  LDGSTS.E [R11+-0x43ff4], desc[UR48][R146.64], !P2 ;  /* 0xbc00c000920b7fae */ /* 0x000fe8000d121870 */
[----:B------:R-:W0:Y:S01]  /*20ac0*/  LDGDEPBAR ;  /* 0x00000000000079af */ /* 0x000e220000000000 */
[----:B-1----:R-:W1:Y:S03]  /*20ad0*/  LDC R8, c[0x0][0x230] ;  /* 0x00008c00ff087b82 */ /* 0x002e660000000800 */
[----:B------:R-:W-:Y:S04]  /*20ae0*/  LDGSTS.E [R3+-0xc000], desc[UR48][R144.64], P0 ;  /* 0xf400000090037fae */ /* 0x000fe80008121870 */
[----:B------:R-:W-:Y:S04]  /*20af0*/  LDGSTS.E [R3+-0xbc00], desc[UR48][R142.64], P0 ;  /* 0xf44000008e037fae */ /* 0x000fe80008121870 */
[----:B------:R-:W-:Y:S04]  /*20b00*/  LDGSTS.E [R3+-0xb800], desc[UR48][R140.64], P0 ;  /* 0xf48000008c037fae */ /* 0x000fe80008121870 */
[----:B------:R-:W-:Y:S04]  /*20b10*/  LDGSTS.E [R3+-0xb400], desc[UR48][R138.64], P0 ;  /* 0xf4c000008a037fae */ /* 0x000fe80008121870 */
[----:B------:R-:W-:Y:S04]  /*20b20*/  LDGSTS.E [R3+-0xb000], desc[UR48][R136.64], P0 ;  /* 0xf500000088037fae */ /* 0x000fe80008121870 */
[----:B------:R-:W-:Y:S04]  /*20b30*/  LDGSTS.E [R3+-0xac00], desc[UR48][R134.64], P0 ;  /* 0xf540000086037fae */ /* 0x000fe80008121870 */
[----:B------:R-:W-:Y:S04]  /*20b40*/  LDGSTS.E [R3+-0xa800], desc[UR48][R132.64], P0 ;  /* 0xf580000084037fae */ /* 0x000fe80008121870 */
[----:B------:R-:W5:Y:S04]  /*20b50*/  LDL.LU.64 R6, [R1+0xaf0] ;  /* 0x000af00001067983 */ /* 0x000f680000300a00 */
[----:B------:R-:W-:Y:S04]  /*20b60*/  LDGSTS.E [R3+-0xa400], desc[UR48][R130.64], P0 ;  /* 0xf5c0000082037fae */ /* 0x000fe80008121870 */
[----:B------:R-:W-:Y:S04]  /*20b70*/  LDGSTS.E [R5+-0xbf00], desc[UR48][R128.64], P0 ;  /* 0xf410000080057fae */ /* 0x000fe80008121870 */
[----:B------:R-:W-:Y:S04]  /*20b80*/  LDGSTS.E [R5+-0xbb00], desc[UR48][R126.64], P0 ;  /* 0xf45000007e057fae */ /* 0x000fe80008121870 */
[----:B------:R-:W3:Y:S04]  /*20b90*/  LDL.64 R2, [R1+0x990] ;  /* 0x0009900001027983 */ /* 0x000ee80000100a00 */
[----:B------:R4:W-:Y:S04]  /*20ba0*/  STL [R1], RZ ;  /* 0x000000ff01007387 */ /* 0x0009e80000100800 */
[----:B------:R4:W-:Y:S04]  /*20bb0*/  STL [R1+0x4], RZ ;  /* 0x000004ff01007387 */ /* 0x0009e80000100800 */
        /* <DEDUP_REMOVED lines=12> */
[----:B------:R-:W-:Y:S04]  /*20c80*/  LDGSTS.E [R5+-0xb700], desc[UR48][R124.64], P0 ;  /* 0xf49000007c057fae */ /* 0x000fe80008121870 */
[----:B------:R4:W-:Y:S04]  /*20c90*/  STL [R1+0x38], RZ ;  /* 0x000038ff01007387 */ /* 0x0009e80000100800 */
[----:B------:R-:W-:Y:S04]  /*20ca0*/  LDGSTS.E [R5+-0xb300], desc[UR48][R122.64], P0 ;  /* 0xf4d000007a057fae */ /* 0x000fe80008121870 */
[----:B------:R4:W-:Y:S04]  /*20cb0*/  STL [R1+0x3c], RZ ;  /* 0x00003cff01007387 */ /* 0x0009e80000100800 */
[----:B------:R4:W-:Y:S04]  /*20cc0*/  LDGSTS.E [R5+-0xaf00], desc[UR48][R120.64], P0 ;  /* 0xf510000078057fae */ /* 0x0009e80008121870 */
[----:B------:R1:W-:Y:S04]  /*20cd0*/  STL [R1+0x40], RZ ;  /* 0x000040ff01007387 */ /* 0x0003e80000100800 */
[----:B------:R-:W-:Y:S04]  /*20ce0*/  LDGSTS.E [R5+-0xab00], desc[UR48][R118.64], P0 ;  /* 0xf550000076057fae */ /* 0x000fe80008121870 */
        /* <DEDUP_REMOVED lines=22> */
[----:B------:R2:W-:Y:S01]  /*20e50*/  STL [R1+0x70], RZ ;  /* 0x000070ff01007387 */ /* 0x0005e20000100800 */
[----:B-1----:R-:W-:-:S03]  /*20e60*/  IADD3 R8, R8, 0x3f, RZ ;  /* 0x0000003f08087810 */ /* 0x002fc60007ffe0ff */
[----:B------:R-:W-:Y:S04]  /*20e70*/  LDGSTS.E [R0+-0xb900], desc[UR48][R94.64], P0 ;  /* 0xf47000005e007fae */ /* 0x000fe80008121870 */
[----:B------:R1:W-:Y:S04]  /*20e80*/  STL [R1+0x74], RZ ;  /* 0x000074ff01007387 */ /* 0x0003e80000100800 */
[----:B------:R-:W-:Y:S04]  /*20e90*/  LDGSTS.E [R0+-0xb500], desc[UR48][R92.64], P0 ;  /* 0xf4b000005c007fae */ /* 0x000fe80008121870 */
[----:B------:R1:W-:Y:S04]  /*20ea0*/  STL [R1+0x78], RZ ;  /* 0x000078ff01007387 */ /* 0x0003e80000100800 */
[----:B------:R-:W-:Y:S04]  /*20eb0*/  LDGSTS.E [R0+-0xb100], desc[UR48][R90.64], P0 ;  /* 0xf4f000005a007fae */ /* 0x000fe80008121870 */
[----:B------:R1:W-:Y:S04]  /*20ec0*/  STL [R1+0x7c], RZ ;  /* 0x00007cff01007387 */ /* 0x0003e80000100800 */
[----:B------:R1:W-:Y:S04]  /*20ed0*/  LDGSTS.E [R0+-0xad00], desc[UR48][R88.64], P0 ;  /* 0xf530000058007fae */ /* 0x0003e80008121870 */
[----:B------:R-:W-:Y:S04]  /*20ee0*/  LDGSTS.E [R0+-0xa900], desc[UR48][R86.64], P0 ;  /* 0xf570000056007fae */ /* 0x000fe80008121870 */
[----:B------:R3:W-:Y:S01]  /*20ef0*/  LDGSTS.E [R0+-0xa500], desc[UR48][R84.64], P0 ;  /* 0xf5b0000054007fae */ /* 0x0007e20008121870 */
[----:B------:R-:W-:-:S02]  /*20f00*/  CS2R R216, SRZ ;  /* 0x0000000000d87805 */ /* 0x000fc4000001ff00 */
[----:B------:R-:W-:Y:S02]  /*20f10*/  CS2R R218, SRZ ;  /* 0x0000000000da7805 */ /* 0x000fe4000001ff00 */
[----:B------:R-:W-:Y:S02]  /*20f20*/  CS2R R220, SRZ ;  /* 0x0000000000dc7805 */ /* 0x000fe4000001ff00 */
[----:B------:R-:W-:Y:S02]  /*20f30*/  CS2R R222, SRZ ;  /* 0x0000000000de7805 */ /* 0x000fe4000001ff00 */
[----:B------:R-:W-:Y:S02]  /*20f40*/  CS2R R224, SRZ ;  /* 0x0000000000e07805 */ /* 0x000fe4000001ff00 */
[----:B------:R-:W-:Y:S02]  /*20f50*/  CS2R R226, SRZ ;  /* 0x0000000000e27805 */ /* 0x000fe4000001ff00 */
        /* <DEDUP_REMOVED lines=27> */
[----:B--2---:R-:W-:Y:S02]  /*21110*/  CS2R R154, SRZ ;  /* 0x00000000009a7805 */ /* 0x004fe4000001ff00 */
        /* <DEDUP_REMOVED lines=14> */
[----:B----4-:R-:W-:-:S02]  /*21200*/  CS2R R120, SRZ ;  /* 0x0000000000787805 */ /* 0x010fc4000001ff00 */
        /* <DEDUP_REMOVED lines=15> */
[----:B-1----:R-:W-:Y:S02]  /*21300*/  CS2R R88, SRZ ;  /* 0x0000000000587805 */ /* 0x002fe4000001ff00 */
[----:B------:R-:W-:Y:S02]  /*21310*/  CS2R R90, SRZ ;  /* 0x00000000005a7805 */ /* 0x000fe4000001ff00 */
[----:B------:R-:W-:-:S02]  /*21320*/  CS2R R92, SRZ ;  /* 0x00000000005c7805 */ /* 0x000fc4000001ff00 */
[----:B------:R-:W-:Y:S02]  /*21330*/  CS2R R94, SRZ ;  /* 0x00000000005e7805 */ /* 0x000fe4000001ff00 */
[----:B------:R-:W-:Y:S02]  /*21340*/  CS2R R96, SRZ ;  /* 0x0000000000607805 */ /* 0x000fe4000001ff00 */
[----:B------:R-:W-:Y:S02]  /*21350*/  CS2R R98, SRZ ;  /* 0x0000000000627805 */ /* 0x000fe4000001ff00 */
[----:B------:R-:W-:Y:S02]  /*21360*/  CS2R R100, SRZ ;  /* 0x0000000000647805 */ /* 0x000fe4000001ff00 */
[----:B------:R-:W-:Y:S01]  /*21370*/  CS2R R102, SRZ ;  /* 0x0000000000667805 */ /* 0x000fe2000001ff00 */
[----:B---3--:R1:W-:Y:S01]  /*21380*/  LDGSTS.E [R0+-0xa100], desc[UR48][R2.64], P0 ;  /* 0xf5f0000002007fae */ /* 0x0083e20008121870 */
[----:B------:R-:W-:-:S03]  /*21390*/  ISETP.GE.AND P0, PT, R8, 0x40, PT ;  /* 0x000000400800780c */ /* 0x000fc60003f06270 */
[----:B------:R-:W0:Y:S01]  /*213a0*/  LDGDEPBAR ;  /* 0x00000000000079af */ /* 0x000e220000000000 */
        /* <DEDUP_REMOVED lines=39> */
[----:B------:R-:W-:Y:S01]  /*21620*/  CS2R R54, SRZ ;  /* 0x0000000000367805 */ /* 0x000fe2000001ff00 */
[----:B-1----:R-:W-:Y:S06]  /*21630*/  @!P0 BRA `(.L_x_0) ;  /* 0x0000011800ac8947 */ /* 0x002fec0003800000 */
[----:B------:R-:W2:Y:S04]  /*21640*/  LDL.LU.64 R4, [R1+0x6f8] ;  /* 0x0006f80001047983 */ /* 0x000ea80000300a00 */
[----:B------:R-:W3:Y:S04]  /*21650*/  LDL.LU.64 R14, [R1+0x468] ;  /* 0x00046800010e7983 */ /* 0x000ee80000300a00 */
[----:B------:R-:W4:Y:S04]  /*21660*/  LDL.LU.64 R16, [R1+0x470] ;  /* 0x0004700001107983 */ /* 0x000f280000300a00 */
[----:B------:R-:W3:Y:S04]  /*21670*/  LDL.LU.64 R48, [R1+0x430] ;  /* 0x0004300001307983 */ /* 0x000ee80000300a00 */
[----:B------:R-:W4:Y:S04]  /*21680*/  LDL.LU.64 R12, [R1+0x448] ;  /* 0x00044800010c7983 */ /* 0x000f280000300a00 */
[----:B------:R-:W4:Y:S04]  /*21690*/  LDL.LU.64 R50, [R1+0x148] ;  /* 0x0001480001327983 */ /* 0x000f280000300a00 */
[----:B------:R-:W4:Y:S01]  /*216a0*/  LDL.LU.64 R54, [R1+0x178] ;  /* 0x0001780001367983 */ /* 0x000f220000300a00 */
[----:B--2---:R-:W-:Y:S01]  /*216b0*/  IMAD.MOV.U32 R52, RZ, RZ, R4 ;  /* 0x000000ffff347224 */ /* 0x004fe200078e0004 */
[----:B------:R-:W-:-:S02]  /*216c0*/  MOV R53, R5 ;  /* 0x0000000500357202 */ /* 0x000fc40000000f00 */
[----:B------:R-:W2:Y:S04]  /*216d0*/  LDL.LU.64 R4, [R1+0x180] ;  /* 0x0001800001047983 */ /* 0x000ea80000300a00 */
[----:B------:R-:W2:Y:S04]  /*216e0*/  LDL.LU.64 R42, [R1+0x1a0] ;  /* 0x0001a000012a7983 */ /* 0x000ea80000300a00 */
[----:B------:R-:W2:Y:S01]  /*216f0*/  LDL.LU.64 R46, [R1+0x1a8] ;  /* 0x0001a800012e7983 */ /* 0x000ea20000300a00 */
[----:B---3--:R-:W-:Y:S01]  /*21700*/  IMAD.MOV.U32 R44, RZ, RZ, R48 ;  /* 0x000000ffff2c7224 */ /* 0x008fe200078e0030 */
[----:B------:R-:W-:-:S02]  /*21710*/  MOV R45, R49 ;  /* 0x00000031002d7202 */ /* 0x000fc40000000f00 */
        /* <DEDUP_REMOVED lines=10> */
[----:B----4-:R-:W-:-:S02]  /*217c0*/  IMAD.MOV.U32 R40, RZ, RZ, R12 ;  /* 0x000000ffff287224 */ /* 0x010fc400078e000c */
[----:B------:R-:W-:Y:S01]  /*217d0*/  IMAD.MOV.U32 R12, RZ, RZ, R50 ;  /* 0x000000ffff0c7224 */ /* 0x000fe200078e0032 */
[----:B------:R-:W-:Y:S01]  /*217e0*/  MOV R41, R13 ;  /* 0x0000000d00297202 */ /* 0x000fe20000000f00 */
[----:B------:R-:W-:Y:S01]  /*217f0*/  IMAD.MOV.U32 R50, RZ, RZ, R52 ;  /* 0x000000ffff327224 */ /* 0x000fe200078e0034 */
[----:B------:R-:W4:Y:S01]  /*21800*/  LDL.LU.64 R26, [R1+0xf0] ;  /* 0x0000f000011a7983 */ /* 0x000f220000300a00 */
[----:B------:R-:W-:Y:S02]  /*21810*/  IMAD.MOV.U32 R52, RZ, RZ, R14 ;  /* 0x000000ffff347224 */ /* 0x000fe400078e000e */
[----:B------:R-:W-:Y:S02]  /*21820*/  IMAD.MOV.U32 R14, RZ, RZ, R54 ;  /* 0x000000ffff0e7224 */ /* 0x000fe400078e0036 */
[----:B------:R-:W-:Y:S01]  /*21830*/  IMAD.MOV.U32 R54, RZ, RZ, R16 ;  /* 0x000000ffff367224 */ /* 0x000fe200078e0010 */
[----:B------:R-:W-:Y:S02]  /*21840*/  MOV R13, R55 ;  /* 0x00000037000d7202 */ /* 0x000fe40000000f00 */
[----:B------:R-:W-:-:S02]  /*21850*/  MOV R55, R17 ;  /* 0x0000001100377202 */ /* 0x000fc40000000f00 */
[----:B------:R-:W-:Y:S02]  /*21860*/  MOV R11, R51 ;  /* 0x00000033000b7202 */ /* 0x000fe40000000f00 */
[----:B------:R-:W-:Y:S02]  /*21870*/  MOV R51, R53 ;  /* 0x0000003500337202 */ /* 0x000fe40000000f00 */
[----:B------:R-:W-:Y:S01]  /*21880*/  MOV R53, R15 ;  /* 0x0000000f00357202 */ /* 0x000fe20000000f00 */
[----:B--2---:R-:W-:Y:S02]  /*21890*/  IMAD.MOV.U32 R16, RZ, RZ, R4 ;  /* 0x000000ffff107224 */ /* 0x004fe400078e0004 */
[----:B------:R-:W-:Y:S02]  /*218a0*/  IMAD.MOV.U32 R4, RZ, RZ, R18 ;  /* 0x000000ffff047224 */ /* 0x000fe400078e0012 */
[----:B------:R-:W-:Y:S02]  /*218b0*/  IMAD.MOV.U32 R18, RZ, RZ, R42 ;  /* 0x000000ffff127224 */ /* 0x000fe400078e002a */
[----:B------:R-:W-:-:S02]  /*218c0*/  IMAD.MOV.U32 R42, RZ, RZ, R44 ;  /* 0x000000ffff2a7224 */ /* 0x000fc400078e002c */
[----:B------:R-:W-:Y:S01]  /*218d0*/  IMAD.MOV.U32 R44, RZ, RZ, R20 ;  /* 0x000000ffff2c7224 */ /* 0x000fe200078e0014 */
[----:B------:R-:W-:Y:S01]  /*218e0*/  MOV R17, R43 ;  /* 0x0000002b00117202 */ /* 0x000fe20000000f00 */
[----:B------:R-:W-:Y:S01]  /*218f0*/  IMAD.MOV.U32 R20, RZ, RZ, R46 ;  /* 0x000000ffff147224 */ /* 0x000fe200078e002e */
[----:B------:R-:W-:Y:S01]  /*21900*/  MOV R43, R45 ;  /* 0x0000002d002b7202 */ /* 0x000fe20000000f00 */
[----:B------:R-:W-:Y:S01]  /*21910*/  IMAD.MOV.U32 R46, RZ, RZ, R22 ;  /* 0x000000ffff2e7224 */ /* 0x000fe200078e0016 */
[----:B------:R-:W-:Y:S01]  /*21920*/  MOV R45, R21 ;  /* 0x00000015002d7202 */ /* 0x000fe20000000f00 */
[----:B---3--:R-:W-:Y:S01]  /*21930*/  IMAD.MOV.U32 R22, RZ, RZ, R38 ;  /* 0x000000ffff167224 */ /* 0x008fe200078e0026 */
[----:B------:R-:W-:Y:S01]  /*21940*/  MOV R21, R39 ;  /* 0x0000002700157202 */ /* 0x000fe20000000f00 */
[----:B------:R-:W-:Y:S01]  /*21950*/  IMAD.MOV.U32 R38, RZ, RZ, R248 ;  /* 0x000000ffff267224 */ /* 0x000fe200078e00f8 */
[----:B------:R-:W-:Y:S01]  /*21960*/  MOV R39, R249 ;  /* 0x000000f900277202 */ /* 0x000fe20000000f00 */
[----:B------:R-:W-:-:S02]  /*21970*/  IMAD.MOV.U32 R248, RZ, RZ, R48 ;  /* 0x000000fffff87224 */ /* 0x000fc400078e0030 */
[----:B------:R-:W-:Y:S01]  /*21980*/  IMAD.MOV.U32 R48, RZ, RZ, R250 ;  /* 0x000000ffff307224 */ /* 0x000fe200078e00fa */
[----:B------:R-:W-:Y:S01]  /*21990*/  MOV R249, R37 ;  /* 0x0000002500f97202 */ /* 0x000fe20000000f00 */
[----:B------:R-:W-:Y:S02]  /*219a0*/  IMAD.MOV.U32 R250, RZ, RZ, R36 ;  /* 0x000000fffffa7224 */ /* 0x000fe400078e0024 */
[----:B------:R-:W2:Y:S01]  /*219b0*/  LDL.LU.64 R36, [R1+0x218] ;  /* 0x0002180001247983 */ /* 0x000ea20000300a00 */
[----:B------:R-:W-:Y:S02]  /*219c0*/  MOV R15, R5 ;  /* 0x00000005000f7202 */ /* 0x000fe40000000f00 */
[----:B------:R-:W-:Y:S02]  /*219d0*/  MOV R5, R19 ;  /* 0x0000001300057202 */ /* 0x000fe40000000f00 */
[----:B------:R-:W-:Y:S02]  /*219e0*/  MOV R19, R47 ;  /* 0x0000002f00137202 */ /* 0x000fe40000000f00 */
[----:B------:R-:W-:-:S02]  /*219f0*/  MOV R47, R23 ;  /* 0x00000017002f7202 */ /* 0x000fc40000000f00 */
[----:B------:R-:W-:Y:S01]  /*21a00*/  MOV R23, R49 ;  /* 0x0000003100177202 */ /* 0x000fe20000000f00 */
[----:B------:R-:W-:Y:S01]  /*21a10*/  IMAD.MOV.U32 R252, RZ, RZ, R24 ;  /* 0x000000fffffc7224 */ /* 0x000fe200078e0018 */
[----:B------:R-:W-:Y:S01]  /*21a20*/  MOV R49, R251 ;  /* 0x000000fb00317202 */ /* 0x000fe20000000f00 */
[----:B------:R1:W-:Y:S01]  /*21a30*/  STL [R1+0x84], R28 ;  /* 0x0000841c01007387 */ /* 0x0003e20000100800 */
[----:B------:R-:W-:-:S03]  /*21a40*/  MOV R251, R25 ;  /* 0x0000001900fb7202 */ /* 0x000fc60000000f00 */
[----:B------:R-:W3:Y:S01]  /*21a50*/  LDL.LU.64 R24, [R1+0x108] ;  /* 0x0001080001187983 */ /* 0x000ee20000300a00 */
[----:B------:R-:W-:-:S05]  /*21a60*/  IMAD.MOV.U32 R0, RZ, RZ, R29 ;  /* 0x000000ffff007224 */ /* 0x000fca00078e001d */
[----:B------:R4:W-:Y:S04]  /*21a70*/  STL [R1+0x80], R0 ;  /* 0x0000800001007387 */ /* 0x0009e80000100800 */
[----:B------:R4:W-:Y:S04]  /*21a80*/  STL [R1+0x8c], R30 ;  /* 0x00008c1e01007387 */ /* 0x0009e80000100800 */
[----:B-1----:R-:W3:Y:S01]  /*21a90*/  LDL.LU.64 R28, [R1+0x110] ;  /* 0x00011000011c7983 */ /* 0x002ee20000300a00 */
[----:B----4-:R-:W-:-:S05]  /*21aa0*/  MOV R0, R31 ;  /* 0x0000001f00007202 */ /* 0x010fca0000000f00 */
[----:B------:R1:W-:Y:S04]  /*21ab0*/  STL [R1+0x88], R0 ;  /* 0x0000880001007387 */ /* 0x0003e80000100800 */
[----:B------:R-:W-:Y:S04]  /*21ac0*/  STL [R1+0x94], R84 ;  /* 0x0000945401007387 */ /* 0x000fe80000100800 */
[----:B------:R-:W4:Y:S01]  /*21ad0*/  LDL.LU.64 R30, [R1+0x130] ;  /* 0x00013000011e7983 */ /* 0x000f220000300a00 */
[----:B-1----:R-:W-:-:S05]  /*21ae0*/  IMAD.MOV.U32 R0, RZ, RZ, R85 ;  /* 0x000000ffff007224 */ /* 0x002fca00078e0055 */
[----:B------:R1:W-:Y:S04]  /*21af0*/  STL [R1+0x90], R0 ;  /* 0x0000900001007387 */ /* 0x0003e80000100800 */
[----:B------:R1:W-:Y:S02]  /*21b00*/  STL [R1+0x9c], R32 ;  /* 0x00009c2001007387 */ /* 0x0003e40000100800 */
[----:B-1----:R-:W-:Y:S02]  /*21b10*/  MOV R0, R33 ;  /* 0x0000002100007202 */ /* 0x002fe40000000f00 */
[----:B------:R-:W4:Y:S04]  /*21b20*/  LDL.LU.64 R32, [R1+0x240] ;  /* 0x0002400001207983 */ /* 0x000f280000300a00 */
[----:B------:R1:W-:Y:S04]  /*21b30*/  STL [R1+0x98], R0 ;  /* 0x0000980001007387 */ /* 0x0003e80000100800 */
[----:B------:R1:W-:Y:S02]  /*21b40*/  STL [R1+0xa4], R34 ;  /* 0x0000a42201007387 */ /* 0x0003e40000100800 */
[----:B-1----:R-:W-:-:S02]  /*21b50*/  IMAD.MOV.U32 R0, RZ, RZ, R35 ;  /* 0x000000ffff007224 */ /* 0x002fc400078e0023 */
[----:B------:R-:W-:Y:S04]  /*21b60*/  STL [R1+0xac], R86 ;  /* 0x0000ac5601007387 */ /* 0x000fe80000100800 */
[----:B------:R1:W-:Y:S04]  /*21b70*/  STL [R1+0xa0], R0 ;  /* 0x0000a00001007387 */ /* 0x0003e80000100800 */
[----:B------:R-:W4:Y:S01]  /*21b80*/  LDL.LU.64 R34, [R1+0x138] ;  /* 0x0001380001227983 */ /* 0x000f220000300a00 */
[----:B-1----:R-:W-:-:S03]  /*21b90*/  MOV R0, R87 ;  /* 0x0000005700007202 */ /* 0x002fc60000000f00 */
[----:B------:R-:W4:Y:S04]  /*21ba0*/  LDL.LU.64 R86, [R1+0x160] ;  /* 0x0001600001567983 */ /* 0x000f280000300a00 */
[----:B------:R1:W-:Y:S04]  /*21bb0*/  STL [R1+0xa8], R0 ;  /* 0x0000a80001007387 */ /* 0x0003e80000100800 */
[----:B------:R2:W-:Y:S01]  /*21bc0*/  STL [R1+0xb4], R26 ;  /* 0x0000b41a01007387 */ /* 0x0005e20000100800 */
[----:B-1----:R-:W-:-:S03]  /*21bd0*/  IMAD.MOV.U32 R0, RZ, RZ, R27 ;  /* 0x000000ffff007224 */ /* 0x002fc600078e001b */
[----:B--2---:R-:W-:Y:S04]  /*21be0*/  STL [R1+0xbc], R36 ;  /* 0x0000bc2401007387 */ /* 0x004fe80000100800 */
[----:B------:R1:W-:Y:S04]  /*21bf0*/  STL [R1+0xb0], R0 ;  /* 0x0000b00001007387 */ /* 0x0003e80000100800 */
[----:B------:R-:W2:Y:S01]  /*21c00*/  LDL.LU.64 R26, [R1+0x168] ;  /* 0x00016800011a7983 */ /* 0x000ea20000300a00 */
[----:B-1----:R-:W-:-:S05]  /*21c10*/  MOV R0, R37 ;  /* 0x0000002500007202 */ /* 0x002fca0000000f00 */
[----:B------:R1:W-:Y:S04]  /*21c20*/  STL [R1+0xb8], R0 ;  /* 0x0000b80001007387 */ /* 0x0003e80000100800 */
[----:B---3--:R-:W-:Y:S04]  /*21c30*/  STL [R1+0xc4], R24 ;  /* 0x0000c41801007387 */ /* 0x008fe80000100800 */
[----:B------:R-:W3:Y:S01]  /*21c40*/  LDL.LU.64 R36, [R1+0x260] ;  /* 0x0002600001247983 */ /* 0x000ee20000300a00 */
[----:B-1----:R-:W-:-:S03]  /*21c50*/  IMAD.MOV.U32 R0, RZ, RZ, R25 ;  /* 0x000000ffff007224 */ /* 0x002fc600078e0019 */
[----:B------:R-:W3:Y:S04]  /*21c60*/  LDL.LU.64 R84, [R1+0x188] ;  /* 0x0001880001547983 */ /* 0x000ee80000300a00 */
[----:B------:R1:W-:Y:S04]  /*21c70*/  STL [R1+0xc0], R0 ;  /* 0x0000c00001007387 */ /* 0x0003e80000100800 */
[----:B------:R4:W-:Y:S01]  /*21c80*/  STL [R1+0xcc], R28 ;  /* 0x0000cc1c01007387 */ /* 0x0009e20000100800 */
[----:B-1----:R-:W-:-:S03]  /*21c90*/  MOV R0, R29 ;  /* 0x0000001d00007202 */ /* 0x002fc60000000f00 */
[----:B----4-:R-:W-:Y:S04]  /*21ca0*/  STL [R1+0xd4], R30 ;  /* 0x0000d41e01007387 */ /* 0x010fe80000100800 */
[----:B------:R1:W-:Y:S04]  /*21cb0*/  STL [R1+0xc8], R0 ;  /* 0x0000c80001007387 */ /* 0x0003e80000100800 */
[----:B------:R-:W4:Y:S01]  /*21cc0*/  LDL.LU.64 R28, [R1+0x190] ;  /* 0x00019000011c7983 */ /* 0x000f220000300a00 */
[----:B-1----:R-:W-:-:S03]  /*21cd0*/  IMAD.MOV.U32 R0, RZ, RZ, R31 ;  /* 0x000000ffff007224 */ /* 0x002fc600078e001f */
[----:B------:R-:W4:Y:S04]  /*21ce0*/  LDL.LU.64 R30, [R1+0x1b0] ;  /* 0x0001b000011e7983 */ /* 0x000f280000300a00 */
[----:B------:R1:W-:Y:S04]  /*21cf0*/  STL [R1+0xd0], R0 ;  /* 0x0000d00001007387 */ /* 0x0003e80000100800 */
[----:B------:R-:W-:Y:S04]  /*21d00*/  STL [R1+0xdc], R32 ;  /* 0x0000dc2001007387 */ /* 0x000fe80000100800 */
[----:B------:R-:W4:Y:S01]  /*21d10*/  LDL.LU.64 R24, [R1+0x298] ;  /* 0x0002980001187983 */ /* 0x000f220000300a00 */
[----:B-1----:R-:W-:-:S05]  /*21d20*/  MOV R0, R33 ;  /* 0x0000002100007202 */ /* 0x002fca0000000f00 */
[----:B------:R1:W-:Y:S02]  /*21d30*/  STL [R1+0xd8], R0 ;  /* 0x0000d80001007387 */ /* 0x0003e40000100800 */
[----:B-1----:R-:W-:Y:S02]  /*21d40*/  IMAD.MOV.U32 R0, RZ, RZ, R35 ;  /* 0x000000ffff007224 */ /* 0x002fe400078e0023 */
[----:B------:R1:W-:Y:S04]  /*21d50*/  STL [R1+0xe4], R34 ;  /* 0x0000e42201007387 */ /* 0x0003e80000100800 */
[----:B------:R-:W4:Y:S04]  /*21d60*/  LDL.LU.64 R32, [R1+0x1b8] ;  /* 0x0001b80001207983 */ /* 0x000f280000300a00 */
[----:B------:R1:W-:Y:S04]  /*21d70*/  STL [R1+0xe0], R0 ;  /* 0x0000e00001007387 */ /* 0x0003e80000100800 */
[----:B------:R-:W-:Y:S04]  /*21d80*/  STL [R1+0xec], R86 ;  /* 0x0000ec5601007387 */ /* 0x000fe80000100800 */
[----:B-1----:R-:W4:Y:S01]  /*21d90*/  LDL.LU.64 R34, [R1+0x1c8] ;  /* 0x0001c80001227983 */ /* 0x002f220000300a00 */
[----:B------:R-:W-:-:S05]  /*21da0*/  MOV R0, R87 ;  /* 0x0000005700007202 */ /* 0x000fca0000000f00 */
[----:B------:R1:W-:Y:S04]  /*21db0*/  STL [R1+0xe8], R0 ;  /* 0x0000e80001007387 */ /* 0x0003e80000100800 */
[----:B--2---:R-:W-:Y:S01]  /*21dc0*/  STL [R1+0xf4], R26 ;  /* 0x0000f41a01007387 */ /* 0x004fe20000100800 */
[----:B-1----:R-:W-:-:S03]  /*21dd0*/  IMAD.MOV.U32 R0, RZ, RZ, R27 ;  /* 0x000000ffff007224 */ /* 0x002fc600078e001b */
[----:B------:R-:W2:Y:S04]  /*21de0*/  LDL.LU.64 R86, [R1+0x1d8] ;  /* 0x0001d80001567983 */ /* 0x000ea80000300a00 */
[----:B------:R3:W-:Y:S02]  /*21df0*/  STL [R1+0xf0], R0 ;  /* 0x0000f00001007387 */ /* 0x0007e40000100800 */
[----:B---3--:R-:W-:Y:S02]  /*21e00*/  MOV R0, R37 ;  /* 0x0000002500007202 */ /* 0x008fe40000000f00 */
[----:B------:R1:W-:Y:S04]  /*21e10*/  STL [R1+0xfc], R36 ;  /* 0x0000fc2401007387 */ /* 0x0003e80000100800 */
[----:B------:R-:W3:Y:S04]  /*21e20*/  LDL.LU.64 R26, [R1+0x300] ;  /* 0x00030000011a7983 */ /* 0x000ee80000300a00 */
[----:B------:R1:W-:Y:S04]  /*21e30*/  STL [R1+0xf8], R0 ;  /* 0x0000f80001007387 */ /* 0x0003e80000100800 */
[----:B------:R-:W-:Y:S04]  /*21e40*/  STL [R1+0x104], R84 ;  /* 0x0001045401007387 */ /* 0x000fe80000100800 */
[----:B-1----:R-:W3:Y:S01]  /*21e50*/  LDL.LU.64 R36, [R1+0x1e0] ;  /* 0x0001e00001247983 */ /* 0x002ee20000300a00 */
[----:B------:R-:W-:-:S05]  /*21e60*/  IMAD.MOV.U32 R0, RZ, RZ, R85 ;  /* 0x000000ffff007224 */ /* 0x000fca00078e0055 */
[----:B------:R1:W-:Y:S04]  /*21e70*/  STL [R1+0x100], R0 ;  /* 0x0001000001007387 */ /* 0x0003e80000100800 */
[----:B----4-:R4:W-:Y:S01]  /*21e80*/  STL [R1+0x10c], R28 ;  /* 0x00010c1c01007387 */ /* 0x0109e20000100800 */
[----:B-1----:R-:W-:-:S03]  /*21e90*/  MOV R0, R29 ;  /* 0x0000001d00007202 */ /* 0x002fc60000000f00 */
[----:B----4-:R-:W4:Y:S04]  /*21ea0*/  LDL.LU.64 R28, [R1+0x1e8] ;  /* 0x0001e800011c7983 */ /* 0x010f280000300a00 */
        /* <DEDUP_REMOVED lines=9> */
[----:B------:R1:W-:Y:S02]  /*21f40*/  STL [R1+0x124], R32 ;  /* 0x0001242001007387 */ /* 0x0003e40000100800 */
[----:B-1----:R-:W-:-:S02]  /*21f50*/  IMAD.MOV.U32 R0, RZ, RZ, R33 ;  /* 0x000000ffff007224 */ /* 0x002fc400078e0021 */
[----:B------:R-:W-:Y:S04]  /*21f60*/  STL [R1+0x12c], R34 ;  /* 0x00012c2201007387 */ /* 0x000fe80000100800 */
[----:B------:R1:W-:Y:S04]  /*21f70*/  STL [R1+0x120], R0 ;  /* 0x0001200001007387 */ /* 0x0003e80000100800 */
[----:B------:R-:W4:Y:S01]  /*21f80*/  LDL.LU.64 R32, [R1+0x200] ;  /* 0x0002000001207983 */ /* 0x000f220000300a00 */
[----:B-1----:R-:W-:-:S05]  /*21f90*/  MOV R0, R35 ;  /* 0x0000002300007202 */ /* 0x002fca0000000f00 */
[----:B------:R1:W-:Y:S04]  /*21fa0*/  STL [R1+0x128], R0 ;  /* 0x0001280001007387 */ /* 0x0003e80000100800 */
[----:B--2---:R-:W-:Y:S04]  /*21fb0*/  STL [R1+0x134], R86 ;  /* 0x0001345601007387 */ /* 0x004fe80000100800 */
[----:B------:R-:W2:Y:S01]  /*21fc0*/  LDL.LU.64 R34, [R1+0x208] ;  /* 0x0002080001227983 */ /* 0x000ea20000300a00 */
[----:B-1----:R-:W-:-:S03]  /*21fd0*/  IMAD.MOV.U32 R0, RZ, RZ, R87 ;  /* 0x000000ffff007224 */ /* 0x002fc600078e0057 */
[----:B------:R-:W2:Y:S04]  /*21fe0*/  LDL.LU.64 R84, [R1+0x210] ;  /* 0x0002100001547983 */ /* 0x000ea80000300a00 */
[----:B------:R3:W-:Y:S02]  /*21ff0*/  STL [R1+0x130], R0 ;  /* 0x0001300001007387 */ /* 0x0007e40000100800 */
[----:B---3--:R-:W-:Y:S02]  /*22000*/  MOV R0, R27 ;  /* 0x0000001b00007202 */ /* 0x008fe40000000f00 */
[----:B------:R1:W-:Y:S04]  /*22010*/  STL [R1+0x13c], R26 ;  /* 0x00013c1a01007387 */ /* 0x0003e80000100800 */
[----:B------:R-:W-:Y:S04]  /*22020*/  STL [R1+0x144], R36 ;  /* 0x0001442401007387 */ /* 0x000fe80000100800 */
[----:B------:R3:W-:Y:S04]  /*22030*/  STL [R1+0x138], R0 ;  /* 0x0001380001007387 */ /* 0x0007e80000100800 */
[----:B-1----:R-:W2:Y:S01]  /*22040*/  LDL.LU.64 R26, [R1+0x3a0] ;  /* 0x0003a000011a7983 */ /* 0x002ea20000300a00 */
[----:B---3--:R-:W-:-:S03]  /*22050*/  IMAD.MOV.U32 R0, RZ, RZ, R37 ;  /* 0x000000ffff007224 */ /* 0x008fc600078e0025 */
[----:B------:R-:W3:Y:S04]  /*22060*/  LDL.LU.64 R36, [R1+0x220] ;  /* 0x0002200001247983 */ /* 0x000ee80000300a00 */
[----:B------:R1:W-:Y:S04]  /*22070*/  STL [R1+0x140], R0 ;  /* 0x0001400001007387 */ /* 0x0003e80000100800 */
[----:B----4-:R-:W-:Y:S04]  /*22080*/  STL [R1+0x14c], R28 ;  /* 0x00014c1c01007387 */ /* 0x010fe80000100800 */
[----:B------:R-:W4:Y:S01]  /*22090*/  LDL.LU.64 R86, [R1+0x228] ;  /* 0x0002280001567983 */ /* 0x000f220000300a00 */
[----:B-1----:R-:W-:-:S05]  /*220a0*/  MOV R0, R29 ;  /* 0x0000001d00007202 */ /* 0x002fca0000000f00 */
[----:B------:R1:W-:Y:S02]  /*220b0*/  STL [R1+0x148], R0 ;  /* 0x0001480001007387 */ /* 0x0003e40000100800 */
[----:B-1----:R-:W-:Y:S02]  /*220c0*/  IMAD.MOV.U32 R0, RZ, RZ, R31 ;  /* 0x000000ffff007224 */ /* 0x002fe400078e001f */
[----:B------:R1:W-:Y:S04]  /*220d0*/  STL [R1+0x154], R30 ;  /* 0x0001541e01007387 */ /* 0x0003e80000100800 */
[----:B------:R-:W4:Y:S04]  /*220e0*/  LDL.LU.64 R28, [R1+0x230] ;  /* 0x00023000011c7983 */ /* 0x000f280000300a00 */
[----:B------:R1:W-:Y:S04]  /*220f0*/  STL [R1+0x150], R0 ;  /* 0x0001500001007387 */ /* 0x0003e80000100800 */
[----:B------:R1:W-:Y:S04]  /*22100*/  STL [R1+0x15c], R24 ;  /* 0x00015c1801007387 */ /* 0x0003e80000100800 */
[----:B-1----:R-:W4:Y:S01]  /*22110*/  LDL.LU.64 R30, [R1+0x3e8] ;  /* 0x0003e800011e7983 */ /* 0x002f220000300a00 */
[----:B------:R-:W-:-:S05]  /*22120*/  MOV R0, R25 ;  /* 0x0000001900007202 */ /* 0x000fca0000000f00 */
[----:B------:R1:W-:Y:S04]  /*22130*/  STL [R1+0x158], R0 ;  /* 0x0001580001007387 */ /* 0x0003e80000100800 */
[----:B------:R-:W-:Y:S04]  /*22140*/  STL [R1+0x164], R32 ;  /* 0x0001642001007387 */ /* 0x000fe80000100800 */
[----:B------:R-:W4:Y:S01]  /*22150*/  LDL.LU.64 R24, [R1+0x238] ;  /* 0x0002380001187983 */ /* 0x000f220000300a00 */
[----:B-1----:R-:W-:-:S05]  /*22160*/  IMAD.MOV.U32 R0, RZ, RZ, R33 ;  /* 0x000000ffff007224 */ /* 0x002fca00078e0021 */
[----:B------:R2:W-:Y:S02]  /*22170*/  STL [R1+0x160], R0 ;  /* 0x0001600001007387 */ /* 0x0005e40000100800 */
[----:B--2---:R-:W-:Y:S02]  /*22180*/  MOV R0, R35 ;  /* 0x0000002300007202 */ /* 0x004fe40000000f00 */
[----:B------:R1:W-:Y:S04]  /*22190*/  STL [R1+0x16c], R34 ;  /* 0x00016c2201007387 */ /* 0x0003e80000100800 */
[----:B------:R-:W2:Y:S04]  /*221a0*/  LDL.LU.64 R32, [R1+0x248] ;  /* 0x0002480001207983 */ /* 0x000ea80000300a00 */
[----:B------:R1:W-:Y:S04]  /*221b0*/  STL [R1+0x168], R0 ;  /* 0x0001680001007387 */ /* 0x0003e80000100800 */
[----:B------:R-:W-:Y:S04]  /*221c0*/  STL [R1+0x174], R84 ;  /* 0x0001745401007387 */ /* 0x000fe80000100800 */
[----:B-1----:R-:W2:Y:S01]  /*221d0*/  LDL.LU.64 R34, [R1+0x250] ;  /* 0x0002500001227983 */ /* 0x002ea20000300a00 */
[----:B------:R-:W-:-:S05]  /*221e0*/  IMAD.MOV.U32 R0, RZ, RZ, R85 ;  /* 0x000000ffff007224 */ /* 0x000fca00078e0055 */
[----:B------:R1:W-:Y:S04]  /*221f0*/  STL [R1+0x170], R0 ;  /* 0x0001700001007387 */ /* 0x0003e80000100800 */
[----:B------:R3:W-:Y:S01]  /*22200*/  STL [R1+0x17c], R26 ;  /* 0x00017c1a01007387 */ /* 0x0007e20000100800 */
[----:B-1----:R-:W-:-:S03]  /*22210*/  MOV R0, R27 ;  /* 0x0000001b00007202 */ /* 0x002fc60000000f00 */
[----:B---3--:R-:W3:Y:S04]  /*22220*/  LDL.LU.64 R26, [R1+0x410] ;  /* 0x00041000011a7983 */ /* 0x008ee80000300a00 */
[----:B------:R1:W-:Y:S04]  /*22230*/  STL [R1+0x178], R0 ;  /* 0x0001780001007387 */ /* 0x0003e80000100800 */
[----:B------:R4:W-:Y:S01]  /*22240*/  STL [R1+0x184], R36 ;  /* 0x0001842401007387 */ /* 0x0009e20000100800 */
[----:B-1----:R-:W-:-:S03]  /*22250*/  IMAD.MOV.U32 R0, RZ, RZ, R37 ;  /* 0x000000ffff007224 */ /* 0x002fc600078e0025 */
[----:B----4-:R-:W-:Y:S04]  /*22260*/  STL [R1+0x18c], R86 ;  /* 0x00018c5601007387 */ /* 0x010fe80000100800 */
        /* <DEDUP_REMOVED lines=12> */
[----:B------:R-:W-:Y:S04]  /*22330*/  STL [R1+0x1a4], R24 ;  /* 0x0001a41801007387 */ /* 0x000fe80000100800 */
[----:B------:R-:W4:Y:S04]  /*22340*/  LDL.LU.64 R30, [R1+0x440] ;  /* 0x00044000011e7983 */ /* 0x000f280000300a00 */
[----:B------:R-:W4:Y:S01]  /*22350*/  LDL.LU.64 R84, [R1+0x278] ;  /* 0x0002780001547983 */ /* 0x000f220000300a00 */
[----:B-1----:R-:W-:-:S05]  /*22360*/  IMAD.MOV.U32 R0, RZ, RZ, R25 ;  /* 0x000000ffff007224 */ /* 0x002fca00078e0019 */
[----:B------:R2:W-:Y:S02]  /*22370*/  STL [R1+0x1a0], R0 ;  /* 0x0001a00001007387 */ /* 0x0005e40000100800 */
[----:B--2---:R-:W-:Y:S02]  /*22380*/  MOV R0, R33 ;  /* 0x0000002100007202 */ /* 0x004fe40000000f00 */
[----:B------:R1:W-:Y:S04]  /*22390*/  STL [R1+0x1ac], R32 ;  /* 0x0001ac2001007387 */ /* 0x0003e80000100800 */
[----:B------:R-:W-:Y:S04]  /*223a0*/  STL [R1+0x1b4], R34 ;  /* 0x0001b42201007387 */ /* 0x000fe80000100800 */
[----:B------:R2:W-:Y:S04]  /*223b0*/  STL [R1+0x1a8], R0 ;  /* 0x0001a80001007387 */ /* 0x0005e80000100800 */
[----:B-1----:R-:W4:Y:S01]  /*223c0*/  LDL.LU.64 R32, [R1+0x280] ;  /* 0x0002800001207983 */ /* 0x002f220000300a00 */
[----:B--2---:R-:W-:-:S03]  /*223d0*/  IMAD.MOV.U32 R0, RZ, RZ, R35 ;  /* 0x000000ffff007224 */ /* 0x004fc600078e0023 */
[----:B------:R-:W2:Y:S04]  /*223e0*/  LDL.LU.64 R34, [R1+0x288] ;  /* 0x0002880001227983 */ /* 0x000ea80000300a00 */
[----:B------:R1:W-:Y:S04]  /*223f0*/  STL [R1+0x1b0], R0 ;  /* 0x0001b00001007387 */ /* 0x0003e80000100800 */
[----:B---3--:R-:W-:Y:S04]  /*22400*/  STL [R1+0x1bc], R26 ;  /* 0x0001bc1a01007387 */ /* 0x008fe80000100800 */
[----:B------:R-:W3:Y:S01]  /*22410*/  LDL.LU.64 R24, [R1+0x460] ;  /* 0x0004600001187983 */ /* 0x000ee20000300a00 */
[----:B-1----:R-:W-:-:S05]  /*22420*/  MOV R0, R27 ;  /* 0x0000001b00007202 */ /* 0x002fca0000000f00 */
[----:B------:R4:W-:Y:S02]  /*22430*/  STL [R1+0x1b8], R0 ;  /* 0x0001b80001007387 */ /* 0x0009e40000100800 */
[----:B----4-:R-:W-:Y:S02]  /*22440*/  IMAD.MOV.U32 R0, RZ, RZ, R37 ;  /* 0x000000ffff007224 */ /* 0x010fe400078e0025 */
        /* <DEDUP_REMOVED lines=11> */
[----:B-1----:R-:W-:Y:S02]  /*22500*/  MOV R0, R31 ;  /* 0x0000001f00007202 */ /* 0x002fe40000000f00 */
[----:B------:R1:W-:Y:S04]  /*22510*/  STL [R1+0x1dc], R30 ;  /* 0x0001dc1e01007387 */ /* 0x0003e80000100800 */
[----:B------:R-:W4:Y:S04]  /*22520*/  LDL.LU.64 R28, [R1+0x488] ;  /* 0x00048800011c7983 */ /* 0x000f280000300a00 */
[----:B------:R1:W-:Y:S04]  /*22530*/  STL [R1+0x1d8], R0 ;  /* 0x0001d80001007387 */ /* 0x0003e80000100800 */
[----:B------:R-:W-:Y:S04]  /*22540*/  STL [R1+0x1e4], R84 ;  /* 0x0001e45401007387 */ /* 0x000fe80000100800 */
[----:B-1----:R-:W4:Y:S01]  /*22550*/  LDL.LU.64 R30, [R1+0x2b0] ;  /* 0x0002b000011e7983 */ /* 0x002f220000300a00 */
[----:B------:R-:W-:-:S05]  /*22560*/  IMAD.MOV.U32 R0, RZ, RZ, R85 ;  /* 0x000000ffff007224 */ /* 0x000fca00078e0055 */
[----:B------:R1:W-:Y:S02]  /*22570*/  STL [R1+0x1e0], R0 ;  /* 0x0001e00001007387 */ /* 0x0003e40000100800 */
[----:B-1----:R-:W-:Y:S02]  /*22580*/  MOV R0, R33 ;  /* 0x0000002100007202 */ /* 0x002fe40000000f00 */
[----:B------:R1:W-:Y:S04]  /*22590*/  STL [R1+0x1ec], R32 ;  /* 0x0001ec2001007387 */ /* 0x0003e80000100800 */
[----:B-1----:R-:W4:Y:S04]  /*225a0*/  LDL.LU.64 R32, [R1+0x2b8] ;  /* 0x0002b80001207983 */ /* 0x002f280000300a00 */
[----:B------:R1:W-:Y:S04]  /*225b0*/  STL [R1+0x1e8], R0 ;  /* 0x0001e80001007387 */ /* 0x0003e80000100800 */
[----:B--2---:R2:W-:Y:S01]  /*225c0*/  STL [R1+0x1f4], R34 ;  /* 0x0001f42201007387 */ /* 0x0045e20000100800 */
[----:B-1----:R-:W-:-:S03]  /*225d0*/  IMAD.MOV.U32 R0, RZ, RZ, R35 ;  /* 0x000000ffff007224 */ /* 0x002fc600078e0023 */
[----:B---3--:R-:W-:Y:S04]  /*225e0*/  STL [R1+0x1fc], R24 ;  /* 0x0001fc1801007387 */ /* 0x008fe80000100800 */
[----:B------:R1:W-:Y:S04]  /*225f0*/  STL [R1+0x1f0], R0 ;  /* 0x0001f00001007387 */ /* 0x0003e80000100800 */
[----:B--2---:R-:W2:Y:S01]  /*22600*/  LDL.LU.64 R34, [R1+0x2c0] ;  /* 0x0002c00001227983 */ /* 0x004ea20000300a00 */
[----:B-1----:R-:W-:-:S03]  /*22610*/  MOV R0, R25 ;  /* 0x0000001900007202 */ /* 0x002fc60000000f00 */
[----:B------:R-:W3:Y:S04]  /*22620*/  LDL.LU.64 R24, [R1+0x4a0] ;  /* 0x0004a00001187983 */ /* 0x000ee80000300a00 */
[----:B------:R1:W-:Y:S04]  /*22630*/  STL [R1+0x1f8], R0 ;  /* 0x0001f80001007387 */ /* 0x0003e80000100800 */
[----:B----4-:R4:W-:Y:S01]  /*22640*/  STL [R1+0x204], R26 ;  /* 0x0002041a01007387 */ /* 0x0109e20000100800 */
[----:B-1----:R-:W-:-:S03]  /*22650*/  IMAD.MOV.U32 R0, RZ, RZ, R27 ;  /* 0x000000ffff007224 */ /* 0x002fc600078e001b */
[----:B------:R-:W-:Y:S04]  /*22660*/  STL [R1+0x20c], R36 ;  /* 0x00020c2401007387 */ /* 0x000fe80000100800 */
[----:B------:R1:W-:Y:S04]  /*22670*/  STL [R1+0x200], R0 ;  /* 0x0002000001007387 */ /* 0x0003e80000100800 */
[----:B----4-:R-:W4:Y:S01]  /*22680*/  LDL.LU.64 R26, [R1+0x2c8] ;  /* 0x0002c800011a7983 */ /* 0x010f220000300a00 */
[----:B-1----:R-:W-:-:S05]  /*22690*/  MOV R0, R37 ;  /* 0x0000002500007202 */ /* 0x002fca0000000f00 */
[----:B------:R1:W-:Y:S04]  /*226a0*/  STL [R1+0x208], R0 ;  /* 0x0002080001007387 */ /* 0x0003e80000100800 */
[----:B------:R-:W-:Y:S04]  /*226b0*/  STL [R1+0x214], R86 ;  /* 0x0002145601007387 */ /* 0x000fe80000100800 */
[----:B------:R-:W4:Y:S01]  /*226c0*/  LDL.LU.64 R36, [R1+0x2d0] ;  /* 0x0002d00001247983 */ /* 0x000f220000300a00 */
[----:B-1----:R-:W-:-:S03]  /*226d0*/  IMAD.MOV.U32 R0, RZ, RZ, R87 ;  /* 0x000000ffff007224 */ /* 0x002fc600078e0057 */
[----:B------:R-:W4:Y:S04]  /*226e0*/  LDL.LU.64 R84, [R1+0x2d8] ;  /* 0x0002d80001547983 */ /* 0x000f280000300a00 */
[----:B------:R1:W-:Y:S04]  /*226f0*/  STL [R1+0x210], R0 ;  /* 0x0002100001007387 */ /* 0x0003e80000100800 */
[----:B------:R1:W-:Y:S02]  /*22700*/  STL [R1+0x21c], R28 ;  /* 0x00021c1c01007387 */ /* 0x0003e40000100800 */
[----:B-1----:R-:W-:-:S02]  /*22710*/  MOV R0, R29 ;  /* 0x0000001d00007202 */ /* 0x002fc40000000f00 */
[----:B------:R-:W-:Y:S04]  /*22720*/  STL [R1+0x224], R30 ;  /* 0x0002241e01007387 */ /* 0x000fe80000100800 */
[----:B------:R1:W-:Y:S04]  /*22730*/  STL [R1+0x218], R0 ;  /* 0x0002180001007387 */ /* 0x0003e80000100800 */
[----:B------:R-:W4:Y:S01]  /*22740*/  LDL.LU.64 R28, [R1+0x4c0] ;  /* 0x0004c000011c7983 */ /* 0x000f220000300a00 */
[----:B-1----:R-:W-:-:S03]  /*22750*/  IMAD.MOV.U32 R0, RZ, RZ, R31 ;  /* 0x000000ffff007224 */ /* 0x002fc600078e001f */
[----:B------:R-:W4:Y:S04]  /*22760*/  LDL.LU.64 R30, [R1+0x2e0] ;  /* 0x0002e000011e7983 */ /* 0x000f280000300a00 */
[----:B------:R1:W-:Y:S04]  /*22770*/  STL [R1+0x220], R0 ;  /* 0x0002200001007387 */ /* 0x0003e80000100800 */
[----:B------:R-:W-:Y:S01]  /*22780*/  STL [R1+0x22c], R32 ;  /* 0x00022c2001007387 */ /* 0x000fe20000100800 */
[----:B-1----:R-:W-:-:S03]  /*22790*/  MOV R0, R33 ;  /* 0x0000002100007202 */ /* 0x002fc60000000f00 */
[----:B------:R-:W4:Y:S04]  /*227a0*/  LDL.LU.64 R86, [R1+0x2e8] ;  /* 0x0002e80001567983 */ /* 0x000f280000300a00 */
[----:B------:R2:W-:Y:S02]  /*227b0*/  STL [R1+0x228], R0 ;  /* 0x0002280001007387 */ /* 0x0005e40000100800 */
[----:B--2---:R-:W-:Y:S02]  /*227c0*/  IMAD.MOV.U32 R0, RZ, RZ, R35 ;  /* 0x000000ffff007224 */ /* 0x004fe400078e0023 */
[----:B------:R1:W-:Y:S04]  /*227d0*/  STL [R1+0x234], R34 ;  /* 0x0002342201007387 */ /* 0x0003e80000100800 */
[----:B------:R-:W2:Y:S04]  /*227e0*/  LDL.LU.64 R32, [R1+0x2f0] ;  /* 0x0002f00001207983 */ /* 0x000ea80000300a00 */
[----:B------:R1:W-:Y:S04]  /*227f0*/  STL [R1+0x230], R0 ;  /* 0x0002300001007387 */ /* 0x0003e80000100800 */
[----:B---3--:R3:W-:Y:S04]  /*22800*/  STL [R1+0x23c], R24 ;  /* 0x00023c1801007387 */ /* 0x0087e80000100800 */
[----:B-1----:R-:W2:Y:S01]  /*22810*/  LDL.LU.64 R34, [R1+0x510] ;  /* 0x0005100001227983 */ /* 0x002ea20000300a00 */
[----:B------:R-:W-:-:S05]  /*22820*/  MOV R0, R25 ;  /* 0x0000001900007202 */ /* 0x000fca0000000f00 */
[----:B------:R1:W-:Y:S04]  /*22830*/  STL [R1+0x238], R0 ;  /* 0x0002380001007387 */ /* 0x0003e80000100800 */
[----:B----4-:R-:W-:Y:S04]  /*22840*/  STL [R1+0x244], R26 ;  /* 0x0002441a01007387 */ /* 0x010fe80000100800 */
[----:B---3--:R-:W3:Y:S01]  /*22850*/  LDL.LU.64 R24, [R1+0x2f8] ;  /* 0x0002f80001187983 */ /* 0x008ee20000300a00 */
        /* <DEDUP_REMOVED lines=22> */
[----:B--2---:R2:W-:Y:S01]  /*229c0*/  STL [R1+0x274], R32 ;  /* 0x0002742001007387 */ /* 0x0045e20000100800 */
[----:B-1----:R-:W-:-:S03]  /*229d0*/  IMAD.MOV.U32 R0, RZ, RZ, R33 ;  /* 0x000000ffff007224 */ /* 0x002fc600078e0021 */
[----:B------:R-:W-:Y:S04]  /*229e0*/  STL [R1+0x27c], R34 ;  /* 0x00027c2201007387 */ /* 0x000fe80000100800 */
[----:B------:R1:W-:Y:S04]  /*229f0*/  STL [R1+0x270], R0 ;  /* 0x0002700001007387 */ /* 0x0003e80000100800 */
[----:B--2---:R-:W2:Y:S01]  /*22a00*/  LDL.LU.64 R32, [R1+0x328] ;  /* 0x0003280001207983 */ /* 0x004ea20000300a00 */
[----:B-1----:R-:W-:-:S05]  /*22a10*/  MOV R0, R35 ;  /* 0x0000002300007202 */ /* 0x002fca0000000f00 */
[----:B------:R1:W-:Y:S04]  /*22a20*/  STL [R1+0x278], R0 ;  /* 0x0002780001007387 */ /* 0x0003e80000100800 */
[----:B---3--:R-:W-:Y:S04]  /*22a30*/  STL [R1+0x284], R24 ;  /* 0x0002841801007387 */ /* 0x008fe80000100800 */
[----:B------:R-:W3:Y:S01]  /*22a40*/  LDL.LU.64 R34, [R1+0x520] ;  /* 0x0005200001227983 */ /* 0x000ee20000300a00 */
[----:B-1----:R-:W-:-:S03]  /*22a50*/  IMAD.MOV.U32 R0, RZ, RZ, R25 ;  /* 0x000000ffff007224 */ /* 0x002fc600078e0019 */
[----:B------:R-:W3:Y:S04]  /*22a60*/  LDL.LU.64 R84, [R1+0x330] ;  /* 0x0003300001547983 */ /* 0x000ee80000300a00 */
[----:B------:R4:W-:Y:S02]  /*22a70*/  STL [R1+0x280], R0 ;  /* 0x0002800001007387 */ /* 0x0009e40000100800 */
[----:B----4-:R-:W-:Y:S02]  /*22a80*/  MOV R0, R27 ;  /* 0x0000001b00007202 */ /* 0x010fe40000000f00 */
[----:B------:R-:W-:Y:S04]  /*22a90*/  STL [R1+0x28c], R26 ;  /* 0x00028c1a01007387 */ /* 0x000fe80000100800 */
[----:B------:R1:W-:Y:S04]  /*22aa0*/  STL [R1+0x294], R36 ;  /* 0x0002942401007387 */ /* 0x0003e80000100800 */
[----:B------:R4:W-:Y:S04]  /*22ab0*/  STL [R1+0x288], R0 ;  /* 0x0002880001007387 */ /* 0x0009e80000100800 */
[----:B------:R-:W3:Y:S01]  /*22ac0*/  LDL.LU.64 R24, [R1+0x338] ;  /* 0x0003380001187983 */ /* 0x000ee20000300a00 */
[----:B-1----:R-:W-:Y:S01]  /*22ad0*/  MOV R36, R40 ;  /* 0x0000002800247202 */ /* 0x002fe20000000f00 */
[----:B----4-:R-:W-:-:S02]  /*22ae0*/  IMAD.MOV.U32 R0, RZ, RZ, R37 ;  /* 0x000000ffff007224 */ /* 0x010fc400078e0025 */
[----:B------:R-:W-:Y:S02]  /*22af0*/  IMAD.MOV.U32 R37, RZ, RZ, R41 ;  /* 0x000000ffff257224 */ /* 0x000fe400078e0029 */
        /* <DEDUP_REMOVED lines=26> */
[----:B------:R4:W-:Y:S01]  /*22ca0*/  STL [R1+0x2cc], R24 ;  /* 0x0002cc1801007387 */ /* 0x0009e20000100800 */
        /* <DEDUP_REMOVED lines=10> */
[----:B------:R1:W-:Y:S02]  /*22d50*/  STL [R1+0x2d8], R0 ;  /* 0x0002d80001007387 */ /* 0x0003e40000100800 */
[----:B-1----:R-:W-:Y:S02]  /*22d60*/  IMAD.MOV.U32 R0, RZ, RZ, R29 ;  /* 0x000000ffff007224 */ /* 0x002fe400078e001d */
[----:B------:R1:W-:Y:S04]  /*22d70*/  STL [R1+0x2e4], R28 ;  /* 0x0002e41c01007387 */ /* 0x0003e80000100800 */
[----:B------:R-:W-:Y:S04]  /*22d80*/  STL [R1+0x2ec], R30 ;  /* 0x0002ec1e01007387 */ /* 0x000fe80000100800 */
[----:B------:R1:W-:Y:S04]  /*22d90*/  STL [R1+0x2e0], R0 ;  /* 0x0002e00001007387 */ /* 0x0003e80000100800 */
[----:B-1----:R-:W4:Y:S01]  /*22da0*/  LDL.LU.64 R28, [R1+0x378] ;  /* 0x00037800011c7983 */ /* 0x002f220000300a00 */
[----:B------:R-:W-:-:S05]  /*22db0*/  MOV R0, R31 ;  /* 0x0000001f00007202 */ /* 0x000fca0000000f00 */
        /* <DEDUP_REMOVED lines=17> */
[----:B------:R1:W-:Y:S04]  /*22ed0*/  STL [R1+0x308], R0 ;  /* 0x0003080001007387 */ /* 0x0003e80000100800 */
[----:B------:R1:W-:Y:S02]  /*22ee0*/  STL [R1+0x314], R40 ;  /* 0x0003142801007387 */ /* 0x0003e40000100800 */
[----:B-1----:R-:W-:Y:S02]  /*22ef0*/  IMAD.MOV.U32 R0, RZ, RZ, R41 ;  /* 0x000000ffff007224 */ /* 0x002fe400078e0029 */
[----:B------:R-:W4:Y:S04]  /*22f00*/  LDL.LU.64 R40, [R1+0x3b0] ;  /* 0x0003b00001287983 */ /* 0x000f280000300a00 */
[----:B------:R1:W-:Y:S04]  /*22f10*/  STL [R1+0x310], R0 ;  /* 0x0003100001007387 */ /* 0x0003e80000100800 */
[----:B------:R1:W-:Y:S04]  /*22f20*/  STL [R1+0x31c], R26 ;  /* 0x00031c1a01007387 */ /* 0x0003e80000100800 */
[----:B------:R-:W4:Y:S01]  /*22f30*/  LDL.LU.64 R24, [R1+0x5b0] ;  /* 0x0005b00001187983 */ /* 0x000f220000300a00 */
[----:B-1----:R-:W-:-:S03]  /*22f40*/  MOV R0, R27 ;  /* 0x0000001b00007202 */ /* 0x002fc60000000f00 */
[----:B------:R-:W4:Y:S04]  /*22f50*/  LDL.LU.64 R26, [R1+0x3b8] ;  /* 0x0003b800011a7983 */ /* 0x000f280000300a00 */
[----:B------:R1:W-:Y:S04]  /*22f60*/  STL [R1+0x318], R0 ;  /* 0x0003180001007387 */ /* 0x0003e80000100800 */
[----:B------:R1:W-:Y:S02]  /*22f70*/  STL [R1+0x324], R28 ;  /* 0x0003241c01007387 */ /* 0x0003e40000100800 */
[----:B-1----:R-:W-:-:S02]  /*22f80*/  IMAD.MOV.U32 R0, RZ, RZ, R29 ;  /* 0x000000ffff007224 */ /* 0x002fc400078e001d */
[----:B------:R-:W4:Y:S04]  /*22f90*/  LDL.LU.64 R28, [R1+0x3c0] ;  /* 0x0003c000011c7983 */ /* 0x000f280000300a00 */
[----:B------:R1:W-:Y:S04]  /*22fa0*/  STL [R1+0x320], R0 ;  /* 0x0003200001007387 */ /* 0x0003e80000100800 */
[----:B--2---:R2:W-:Y:S01]  /*22fb0*/  STL [R1+0x32c], R30 ;  /* 0x00032c1e01007387 */ /* 0x0045e20000100800 */
[----:B-1----:R-:W-:-:S03]  /*22fc0*/  MOV R0, R31 ;  /* 0x0000001f00007202 */ /* 0x002fc60000000f00 */
[----:B------:R-:W-:Y:S04]  /*22fd0*/  STL [R1+0x334], R84 ;  /* 0x0003345401007387 */ /* 0x000fe80000100800 */
[----:B------:R1:W-:Y:S04]  /*22fe0*/  STL [R1+0x328], R0 ;  /* 0x0003280001007387 */ /* 0x0003e80000100800 */
[----:B--2---:R-:W2:Y:S01]  /*22ff0*/  LDL.LU.64 R30, [R1+0x3c8] ;  /* 0x0003c800011e7983 */ /* 0x004ea20000300a00 */
[----:B-1----:R-:W-:-:S05]  /*23000*/  IMAD.MOV.U32 R0, RZ, RZ, R85 ;  /* 0x000000ffff007224 */ /* 0x002fca00078e0055 */
        /* <DEDUP_REMOVED lines=10> */
[----:B-1----:R-:W-:-:S05]  /*230b0*/  MOV R0, R87 ;  /* 0x0000005700007202 */ /* 0x002fca0000000f00 */
[----:B------:R1:W-:Y:S04]  /*230c0*/  STL [R1+0x348], R0 ;  /* 0x0003480001007387 */ /* 0x0003e80000100800 */
[----:B------:R1:W-:Y:S02]  /*230d0*/  STL [R1+0x354], R40 ;  /* 0x0003542801007387 */ /* 0x0003e40000100800 */
[----:B-1----:R-:W-:Y:S02]  /*230e0*/  IMAD.MOV.U32 R0, RZ, RZ, R41 ;  /* 0x000000ffff007224 */ /* 0x002fe400078e0029 */
[----:B------:R-:W4:Y:S04]  /*230f0*/  LDL.LU.64 R40, [R1+0x3d8] ;  /* 0x0003d80001287983 */ /* 0x000f280000300a00 */
[----:B------:R1:W-:Y:S04]  /*23100*/  STL [R1+0x350], R0 ;  /* 0x0003500001007387 */ /* 0x0003e80000100800 */
[----:B------:R-:W-:Y:S01]  /*23110*/  STL [R1+0x35c], R24 ;  /* 0x00035c1801007387 */ /* 0x000fe20000100800 */
[----:B-1----:R-:W-:-:S03]  /*23120*/  MOV R0, R25 ;  /* 0x0000001900007202 */ /* 0x002fc60000000f00 */
[----:B------:R-:W-:Y:S04]  /*23130*/  STL [R1+0x364], R26 ;  /* 0x0003641a01007387 */ /* 0x000fe80000100800 */
[----:B------:R1:W-:Y:S04]  /*23140*/  STL [R1+0x358], R0 ;  /* 0x0003580001007387 */ /* 0x0003e80000100800 */
[----:B------:R-:W4:Y:S01]  /*23150*/  LDL.LU.64 R80, [R1+0x3e0] ;  /* 0x0003e00001507983 */ /* 0x000f220000300a00 */
[----:B-1----:R-:W-:-:S05]  /*23160*/  IMAD.MOV.U32 R0, RZ, RZ, R27 ;  /* 0x000000ffff007224 */ /* 0x002fca00078e001b */
[----:B------:R1:W-:Y:S04]  /*23170*/  STL [R1+0x360], R0 ;  /* 0x0003600001007387 */ /* 0x0003e80000100800 */
[----:B------:R-:W-:Y:S04]  /*23180*/  STL [R1+0x36c], R28 ;  /* 0x00036c1c01007387 */ /* 0x000fe80000100800 */
[----:B------:R-:W4:Y:S01]  /*23190*/  LDL.LU.64 R82, [R1+0x5e8] ;  /* 0x0005e80001527983 */ /* 0x000f220000300a00 */
[----:B-1----:R-:W-:-:S03]  /*231a0*/  MOV R0, R29 ;  /* 0x0000001d00007202 */ /* 0x002fc60000000f00 */
[----:B------:R-:W4:Y:S04]  /*231b0*/  LDL.LU.64 R84, [R1+0x3f0] ;  /* 0x0003f00001547983 */ /* 0x000f280000300a00 */
[----:B------:R1:W-:Y:S04]  /*231c0*/  STL [R1+0x368], R0 ;  /* 0x0003680001007387 */ /* 0x0003e80000100800 */
[----:B--2---:R-:W-:Y:S04]  /*231d0*/  STL [R1+0x374], R30 ;  /* 0x0003741e01007387 */ /* 0x004fe80000100800 */
[----:B------:R-:W2:Y:S01]  /*231e0*/  LDL.LU.64 R86, [R1+0x3f8] ;  /* 0x0003f80001567983 */ /* 0x000ea20000300a00 */
[----:B-1----:R-:W-:-:S03]  /*231f0*/  IMAD.MOV.U32 R0, RZ, RZ, R31 ;  /* 0x000000ffff007224 */ /* 0x002fc600078e001f */
[----:B------:R-:W2:Y:S04]  /*23200*/  LDL.LU.64 R24, [R1+0x400] ;  /* 0x0004000001187983 */ /* 0x000ea80000300a00 */
[----:B------:R1:W-:Y:S04]  /*23210*/  STL [R1+0x370], R0 ;  /* 0x0003700001007387 */ /* 0x0003e80000100800 */
[----:B---3--:R-:W-:Y:S04]  /*23220*/  STL [R1+0x37c], R32 ;  /* 0x00037c2001007387 */ /* 0x008fe80000100800 */
[----:B------:R-:W3:Y:S01]  /*23230*/  LDL.LU.64 R26, [R1+0x648] ;  /* 0x00064800011a7983 */ /* 0x000ee20000300a00 */
[----:B-1----:R-:W-:-:S03]  /*23240*/  MOV R0, R33 ;  /* 0x0000002100007202 */ /* 0x002fc60000000f00 */
[----:B------:R-:W3:Y:S04]  /*23250*/  LDL.LU.64 R28, [R1+0x408] ;  /* 0x00040800011c7983 */ /* 0x000ee80000300a00 */
[----:B------:R1:W-:Y:S04]  /*23260*/  STL [R1+0x378], R0 ;  /* 0x0003780001007387 */ /* 0x0003e80000100800 */
[----:B----4-:R4:W-:Y:S04]  /*23270*/  STL [R1+0x384], R34 ;  /* 0x0003842201007387 */ /* 0x0109e80000100800 */
[----:B------:R-:W3:Y:S01]  /*23280*/  LDL.LU.64 R30, [R1+0x418] ;  /* 0x00041800011e7983 */ /* 0x000ee20000300a00 */
[----:B-1----:R-:W-:-:S03]  /*23290*/  IMAD.MOV.U32 R0, RZ, RZ, R35 ;  /* 0x000000ffff007224 */ /* 0x002fc600078e0023 */
[----:B------:R-:W3:Y:S04]  /*232a0*/  LDL.LU.64 R32, [R1+0x420] ;  /* 0x0004200001207983 */ /* 0x000ee80000300a00 */
[----:B------:R1:W-:Y:S04]  /*232b0*/  STL [R1+0x380], R0 ;  /* 0x0003800001007387 */ /* 0x0003e80000100800 */
[----:B------:R1:W-:Y:S04]  /*232c0*/  STL [R1+0x38c], R40 ;  /* 0x00038c2801007387 */ /* 0x0003e80000100800 */
[----:B----4-:R-:W4:Y:S01]  /*232d0*/  LDL.LU.64 R34, [R1+0x670] ;  /* 0x0006700001227983 */ /* 0x010f220000300a00 */
[----:B-1----:R-:W-:Y:S01]  /*232e0*/  MOV R0, R41 ;  /* 0x0000002900007202 */ /* 0x002fe20000000f00 */
[----:B------:R-:W-:Y:S01]  /*232f0*/  IMAD.MOV.U32 R40, RZ, RZ, R4 ;  /* 0x000000ffff287224 */ /* 0x000fe200078e0004 */
[----:B------:R-:W-:-:S02]  /*23300*/  MOV R41, R5 ;  /* 0x0000000500297202 */ /* 0x000fc40000000f00 */
[----:B------:R-:W4:Y:S04]  /*23310*/  LDL.LU.64 R4, [R1+0x428] ;  /* 0x0004280001047983 */ /* 0x000f280000300a00 */
[----:B------:R1:W-:Y:S04]  /*23320*/  STL [R1+0x388], R0 ;  /* 0x0003880001007387 */ /* 0x0003e80000100800 */
[----:B------:R-:W-:Y:S01]  /*23330*/  STL [R1+0x394], R80 ;  /* 0x0003945001007387 */ /* 0x000fe20000100800 */
[----:B-1----:R-:W-:-:S05]  /*23340*/  IMAD.MOV.U32 R0, RZ, RZ, R81 ;  /* 0x000000ffff007224 */ /* 0x002fca00078e0051 */
[----:B------:R1:W-:Y:S02]  /*23350*/  STL [R1+0x390], R0 ;  /* 0x0003900001007387 */ /* 0x0003e40000100800 */
[----:B-1----:R-:W-:Y:S02]  /*23360*/  MOV R0, R83 ;  /* 0x0000005300007202 */ /* 0x002fe40000000f00 */
[----:B------:R-:W-:Y:S04]  /*23370*/  STL [R1+0x39c], R82 ;  /* 0x00039c5201007387 */ /* 0x000fe80000100800 */
[----:B------:R1:W-:Y:S04]  /*23380*/  STL [R1+0x398], R0 ;  /* 0x0003980001007387 */ /* 0x0003e80000100800 */
[----:B------:R-:W-:Y:S01]  /*23390*/  STL [R1+0x3a4], R84 ;  /* 0x0003a45401007387 */ /* 0x000fe20000100800 */
[----:B-1----:R-:W-:-:S05]  /*233a0*/  IMAD.MOV.U32 R0, RZ, RZ, R85 ;  /* 0x000000ffff007224 */ /* 0x002fca00078e0055 */
[----:B------:R1:W-:Y:S04]  /*233b0*/  STL [R1+0x3a0], R0 ;  /* 0x0003a00001007387 */ /* 0x0003e80000100800 */
[----:B--2---:R-:W-:Y:S01]  /*233c0*/  STL [R1+0x3ac], R86 ;  /* 0x0003ac5601007387 */ /* 0x004fe20000100800 */
[----:B-1----:R-:W-:-:S05]  /*233d0*/  MOV R0, R87 ;  /* 0x0000005700007202 */ /* 0x002fca0000000f00 */
[----:B------:R1:W-:Y:S04]  /*233e0*/  STL [R1+0x3a8], R0 ;  /* 0x0003a80001007387 */ /* 0x0003e80000100800 */
[----:B------:R-:W-:Y:S01]  /*233f0*/  STL [R1+0x3b4], R24 ;  /* 0x0003b41801007387 */ /* 0x000fe20000100800 */
[----:B-1----:R-:W-:-:S05]  /*23400*/  IMAD.MOV.U32 R0, RZ, RZ, R25 ;  /* 0x000000ffff007224 */ /* 0x002fca00078e0019 */
[----:B------:R1:W-:Y:S04]  /*23410*/  STL [R1+0x3b0], R0 ;  /* 0x0003b00001007387 */ /* 0x0003e80000100800 */
[----:B---3--:R-:W-:Y:S01]  /*23420*/  STL [R1+0x3bc], R26 ;  /* 0x0003bc1a01007387 */ /* 0x008fe20000100800 */
[----:B-1----:R-:W-:-:S05]  /*23430*/  MOV R0, R27 ;  /* 0x0000001b00007202 */ /* 0x002fca0000000f00 */
[----:B------:R1:W-:Y:S04]  /*23440*/  STL [R1+0x3b8], R0 ;  /* 0x0003b80001007387 */ /* 0x0003e80000100800 */
[----:B------:R-:W-:Y:S01]  /*23450*/  STL [R1+0x3c4], R28 ;  /* 0x0003c41c01007387 */ /* 0x000fe20000100800 */
[----:B-1----:R-:W-:-:S05]  /*23460*/  IMAD.MOV.U32 R0, RZ, RZ, R29 ;  /* 0x000000ffff007224 */ /* 0x002fca00078e001d */
[----:B------:R1:W-:Y:S04]  /*23470*/  STL [R1+0x3c0], R0 ;  /* 0x0003c00001007387 */ /* 0x0003e80000100800 */
[----:B------:R-:W-:Y:S01]  /*23480*/  STL [R1+0x3cc], R30 ;  /* 0x0003cc1e01007387 */ /* 0x000fe20000100800 */
[----:B-1----:R-:W-:-:S05]  /*23490*/  MOV R0, R31 ;  /* 0x0000001f00007202 */ /* 0x002fca0000000f00 */
[----:B------:R1:W-:Y:S04]  /*234a0*/  STL [R1+0x3c8], R0 ;  /* 0x0003c80001007387 */ /* 0x0003e80000100800 */
[----:B------:R-:W-:Y:S01]  /*234b0*/  STL [R1+0x3d4], R32 ;  /* 0x0003d42001007387 */ /* 0x000fe20000100800 */
[----:B-1----:R-:W-:-:S05]  /*234c0*/  IMAD.MOV.U32 R0, RZ, RZ, R33 ;  /* 0x000000ffff007224 */ /* 0x002fca00078e0021 */
[----:B------:R1:W-:Y:S04]  /*234d0*/  STL [R1+0x3d0], R0 ;  /* 0x0003d00001007387 */ /* 0x0003e80000100800 */
[----:B----4-:R-:W-:Y:S01]  /*234e0*/  STL [R1+0x3dc], R34 ;  /* 0x0003dc2201007387 */ /* 0x010fe20000100800 */
[----:B-1----:R-:W-:-:S05]  /*234f0*/  MOV R0, R35 ;  /* 0x0000002300007202 */ /* 0x002fca0000000f00 */
[----:B------:R1:W-:Y:S04]  /*23500*/  STL [R1+0x3d8], R0 ;  /* 0x0003d80001007387 */ /* 0x0003e80000100800 */
[----:B------:R2:W-:Y:S01]  /*23510*/  STL [R1+0x3e4], R4 ;  /* 0x0003e40401007387 */ /* 0x0005e20000100800 */
[----:B-1----:R-:W-:-:S03]  /*23520*/  IMAD.MOV.U32 R0, RZ, RZ, R5 ;  /* 0x000000ffff007224 */ /* 0x002fc600078e0005 */
[----:B--2---:R-:W2:Y:S04]  /*23530*/  LDL.LU.64 R4, [R1+0x760] ;  /* 0x0007600001047983 */ /* 0x004ea80000300a00 */
[----:B------:R1:W-:Y:S04]  /*23540*/  STL [R1+0x3e0], R0 ;  /* 0x0003e00001007387 */ /* 0x0003e80000100800 */
[----:B------:R3:W-:Y:S01]  /*23550*/  STL [R1+0x3ec], R42 ;  /* 0x0003ec2a01007387 */ /* 0x0007e20000100800 */
[----:B-1----:R-:W-:-:S03]  /*23560*/  MOV R0, R43 ;  /* 0x0000002b00007202 */ /* 0x002fc60000000f00 */
[----:B---3--:R-:W3:Y:S04]  /*23570*/  LDL.LU.64 R42, [R1+0x480] ;  /* 0x00048000012a7983 */ /* 0x008ee80000300a00 */
[----:B------:R1:W-:Y:S04]  /*23580*/  STL [R1+0x3e8], R0 ;  /* 0x0003e80001007387 */ /* 0x0003e80000100800 */
[----:B------:R4:W-:Y:S01]  /*23590*/  STL [R1+0x3f4], R44 ;  /* 0x0003f42c01007387 */ /* 0x0009e20000100800 */
[----:B-1----:R-:W-:-:S03]  /*235a0*/  IMAD.MOV.U32 R0, RZ, RZ, R45 ;  /* 0x000000ffff007224 */ /* 0x002fc600078e002d */
[----:B----4-:R-:W4:Y:S04]  /*235b0*/  LDL.LU.64 R44, [R1+0x490] ;  /* 0x00049000012c7983 */ /* 0x010f280000300a00 */
[----:B------:R1:W-:Y:S04]  /*235c0*/  STL [R1+0x3f0], R0 ;  /* 0x0003f00001007387 */ /* 0x0003e80000100800 */
[----:B------:R1:W-:Y:S02]  /*235d0*/  STL [R1+0x3fc], R46 ;  /* 0x0003fc2e01007387 */ /* 0x0003e40000100800 */
[----:B-1----:R-:W-:-:S02]  /*235e0*/  MOV R0, R47 ;  /* 0x0000002f00007202 */ /* 0x002fc40000000f00 */
[----:B------:R-:W4:Y:S04]  /*235f0*/  LDL.LU.64 R46, [R1+0x498] ;  /* 0x00049800012e7983 */ /* 0x000f280000300a00 */
[----:B------:R1:W-:Y:S04]  /*23600*/  STL [R1+0x3f8], R0 ;  /* 0x0003f80001007387 */ /* 0x0003e80000100800 */
[----:B------:R1:W-:Y:S02]  /*23610*/  STL [R1+0x404], R36 ;  /* 0x0004042401007387 */ /* 0x0003e40000100800 */
[----:B-1----:R-:W-:-:S02]  /*23620*/  IMAD.MOV.U32 R0, RZ, RZ, R37 ;  /* 0x000000ffff007224 */ /* 0x002fc400078e0025 */
[----:B------:R-:W4:Y:S04]  /*23630*/  LDL.LU.64 R36, [R1+0x8a0] ;  /* 0x0008a00001247983 */ /* 0x000f280000300a00 */
        /* <DEDUP_REMOVED lines=27> */
[----:B--2---:R-:W2:Y:S04]  /*237f0*/  LDL.LU.64 R4, [R1+0x4d8] ;  /* 0x0004d80001047983 */ /* 0x004ea80000300a00 */
[----:B------:R1:W-:Y:S04]  /*23800*/  STL [R1+0x438], R0 ;  /* 0x0004380001007387 */ /* 0x0003e80000100800 */
[----:B---3--:R3:W-:Y:S01]  /*23810*/  STL [R1+0x444], R42 ;  /* 0x0004442a01007387 */ /* 0x0087e20000100800 */
[----:B-1----:R-:W-:-:S03]  /*23820*/  IMAD.MOV.U32 R0, RZ, RZ, R43 ;  /* 0x000000ffff007224 */ /* 0x002fc600078e002b */
[----:B---3--:R-:W3:Y:S04]  /*23830*/  LDL.LU.64 R42, [R1+0x8b0] ;  /* 0x0008b000012a7983 */ /* 0x008ee80000300a00 */
[----:B------:R1:W-:Y:S04]  /*23840*/  STL [R1+0x440], R0 ;  /* 0x0004400001007387 */ /* 0x0003e80000100800 */
[----:B----4-:R4:W-:Y:S01]  /*23850*/  STL [R1+0x44c], R44 ;  /* 0x00044c2c01007387 */ /* 0x0109e20000100800 */
[----:B-1----:R-:W-:-:S03]  /*23860*/  MOV R0, R45 ;  /* 0x0000002d00007202 */ /* 0x002fc60000000f00 */
[----:B----4-:R-:W4:Y:S04]  /*23870*/  LDL.LU.64 R44, [R1+0x4e0] ;  /* 0x0004e000012c7983 */ /* 0x010f280000300a00 */
        /* <DEDUP_REMOVED lines=33> */
[----:B--2---:R2:W-:Y:S01]  /*23a90*/  STL [R1+0x494], R4 ;  /* 0x0004940401007387 */ /* 0x0045e20000100800 */
[----:B-1----:R-:W-:-:S03]  /*23aa0*/  IMAD.MOV.U32 R0, RZ, RZ, R5 ;  /* 0x000000ffff007224 */ /* 0x002fc600078e0005 */
[----:B--2---:R-:W2:Y:S04]  /*23ab0*/  LDL.LU.64 R4, [R1+0x530] ;  /* 0x0005300001047983 */ /* 0x004ea80000300a00 */
[----:B------:R1:W-:Y:S04]  /*23ac0*/  STL [R1+0x490], R0 ;  /* 0x0004900001007387 */ /* 0x0003e80000100800 */
[----:B---3--:R3:W-:Y:S01]  /*23ad0*/  STL [R1+0x49c], R42 ;  /* 0x00049c2a01007387 */ /* 0x0087e20000100800 */
[----:B-1----:R-:W-:-:S03]  /*23ae0*/  MOV R0, R43 ;  /* 0x0000002b00007202 */ /* 0x002fc60000000f00 */
[----:B---3--:R-:W3:Y:S04]  /*23af0*/  LDL.LU.64 R42, [R1+0x540] ;  /* 0x00054000012a7983 */ /* 0x008ee80000300a00 */
[----:B------:R1:W-:Y:S04]  /*23b00*/  STL [R1+0x498], R0 ;  /* 0x0004980001007387 */ /* 0x0003e80000100800 */
[----:B----4-:R4:W-:Y:S01]  /*23b10*/  STL [R1+0x4a4], R44 ;  /* 0x0004a42c01007387 */ /* 0x0109e20000100800 */
        /* <DEDUP_REMOVED lines=339> */
[----:B------:R-:W-:Y:S04]  /*25050*/  STL [R1+0x74c], R40 ;  /* 0x00074c2801007387 */ /* 0x000fe80000100800 */
[----:B------:R-:W4:Y:S01]  /*25060*/  LDL.LU.64 R38, [R1+0x7a8] ;  /* 0x0007a80001267983 */ /* 0x000f220000300a00 */
[----:B-1----:R-:W-:-:S05]  /*25070*/  MOV R0, R41 ;  /* 0x0000002900007202 */ /* 0x002fca0000000f00 */
[----:B------:R2:W-:Y:S02]  /*25080*/  STL [R1+0x748], R0 ;  /* 0x0007480001007387 */ /* 0x0005e40000100800 */
[----:B--2---:R-:W-:Y:S02]  /*25090*/  IMAD.MOV.U32 R0, RZ, RZ, R5 ;  /* 0x000000ffff007224 */ /* 0x004fe400078e0005 */
[----:B------:R1:W-:Y:S04]  /*250a0*/  STL [R1+0x754], R4 ;  /* 0x0007540401007387 */ /* 0x0003e80000100800 */
[----:B-1----:R-:W2:Y:S04]  /*250b0*/  LDL.LU.64 R4, [R1+0x7b0] ;  /* 0x0007b00001047983 */ /* 0x002ea80000300a00 */
[----:B------:R1:W-:Y:S04]  /*250c0*/  STL [R1+0x750], R0 ;  /* 0x0007500001007387 */ /* 0x0003e80000100800 */
[----:B---3--:R3:W-:Y:S04]  /*250d0*/  STL [R1+0x75c], R42 ;  /* 0x00075c2a01007387 */ /* 0x0087e80000100800 */
[----:B------:R-:W2:Y:S01]  /*250e0*/  LDL.LU.64 R40, [R1+0x7b8] ;  /* 0x0007b80001287983 */ /* 0x000ea20000300a00 */
[----:B-1----:R-:W-:-:S03]  /*250f0*/  MOV R0, R43 ;  /* 0x0000002b00007202 */ /* 0x002fc60000000f00 */
[----:B----4-:R-:W-:Y:S04]  /*25100*/  STL [R1+0x764], R44 ;  /* 0x0007642c01007387 */ /* 0x010fe80000100800 */
[----:B------:R1:W-:Y:S04]  /*25110*/  STL [R1+0x758], R0 ;  /* 0x0007580001007387 */ /* 0x0003e80000100800 */
[----:B---3--:R-:W3:Y:S01]  /*25120*/  LDL.LU.64 R42, [R1+0xac8] ;  /* 0x000ac800012a7983 */ /* 0x008ee20000300a00 */
[----:B-1----:R-:W-:-:S03]  /*25130*/  IMAD.MOV.U32 R0, RZ, RZ, R45 ;  /* 0x000000ffff007224 */ /* 0x002fc600078e002d */
[----:B------:R-:W-:Y:S04]  /*25140*/  STL [R1+0x76c], R46 ;  /* 0x00076c2e01007387 */ /* 0x000fe80000100800 */
[----:B------:R1:W-:Y:S04]  /*25150*/  STL [R1+0x760], R0 ;  /* 0x0007600001007387 */ /* 0x0003e80000100800 */
[----:B------:R-:W4:Y:S01]  /*25160*/  LDL.LU.64 R44, [R1+0x7c8] ;  /* 0x0007c800012c7983 */ /* 0x000f220000300a00 */
[----:B-1----:R-:W-:-:S03]  /*25170*/  MOV R0, R47 ;  /* 0x0000002f00007202 */ /* 0x002fc60000000f00 */
[----:B------:R-:W-:Y:S04]  /*25180*/  STL [R1+0x774], R36 ;  /* 0x0007742401007387 */ /* 0x000fe80000100800 */
[----:B------:R1:W-:Y:S04]  /*25190*/  STL [R1+0x768], R0 ;  /* 0x0007680001007387 */ /* 0x0003e80000100800 */
[----:B------:R-:W4:Y:S01]  /*251a0*/  LDL.LU.64 R46, [R1+0x7d0] ;  /* 0x0007d000012e7983 */ /* 0x000f220000300a00 */
[----:B-1----:R-:W-:-:S03]  /*251b0*/  IMAD.MOV.U32 R0, RZ, RZ, R37 ;  /* 0x000000ffff007224 */ /* 0x002fc600078e0025 */
[----:B------:R-:W-:Y:S04]  /*251c0*/  STL [R1+0x77c], R34 ;  /* 0x00077c2201007387 */ /* 0x000fe80000100800 */
[----:B------:R1:W-:Y:S04]  /*251d0*/  STL [R1+0x770], R0 ;  /* 0x0007700001007387 */ /* 0x0003e80000100800 */
[----:B------:R-:W4:Y:S01]  /*251e0*/  LDL.LU.64 R36, [R1+0x7d8] ;  /* 0x0007d80001247983 */ /* 0x000f220000300a00 */
[----:B-1----:R-:W-:-:S03]  /*251f0*/  MOV R0, R35 ;  /* 0x0000002300007202 */ /* 0x002fc60000000f00 */
[----:B------:R-:W-:Y:S04]  /*25200*/  STL [R1+0x784], R48 ;  /* 0x0007843001007387 */ /* 0x000fe80000100800 */
[----:B------:R1:W-:Y:S02]  /*25210*/  STL [R1+0x778], R0 ;  /* 0x0007780001007387 */ /* 0x0003e40000100800 */
[----:B-1----:R-:W-:Y:S02]  /*25220*/  IMAD.MOV.U32 R0, RZ, RZ, R49 ;  /* 0x000000ffff007224 */ /* 0x002fe400078e0031 */
        /* <DEDUP_REMOVED lines=17> */
[----:B------:R2:W-:Y:S02]  /*25340*/  STL [R1+0x7a0], R0 ;  /* 0x0007a00001007387 */ /* 0x0005e40000100800 */
[----:B--2---:R-:W-:Y:S02]  /*25350*/  MOV R0, R5 ;  /* 0x0000000500007202 */ /* 0x004fe40000000f00 */
[----:B------:R1:W-:Y:S04]  /*25360*/  STL [R1+0x7ac], R4 ;  /* 0x0007ac0401007387 */ /* 0x0003e80000100800 */
[----:B------:R-:W-:Y:S04]  /*25370*/  STL [R1+0x7b4], R40 ;  /* 0x0007b42801007387 */ /* 0x000fe80000100800 */
[----:B------:R2:W-:Y:S04]  /*25380*/  STL [R1+0x7a8], R0 ;  /* 0x0007a80001007387 */ /* 0x0005e80000100800 */
[----:B-1----:R-:W4:Y:S01]  /*25390*/  LDL.LU.64 R4, [R1+0x808] ;  /* 0x0008080001047983 */ /* 0x002f220000300a00 */
[----:B--2---:R-:W-:-:S03]  /*253a0*/  IMAD.MOV.U32 R0, RZ, RZ, R41 ;  /* 0x000000ffff007224 */ /* 0x004fc600078e0029 */
[----:B---3--:R-:W-:Y:S04]  /*253b0*/  STL [R1+0x7bc], R42 ;  /* 0x0007bc2a01007387 */ /* 0x008fe80000100800 */
[----:B------:R1:W-:Y:S04]  /*253c0*/  STL [R1+0x7b0], R0 ;  /* 0x0007b00001007387 */ /* 0x0003e80000100800 */
[----:B------:R-:W2:Y:S01]  /*253d0*/  LDL.LU.64 R40, [R1+0x810] ;  /* 0x0008100001287983 */ /* 0x000ea20000300a00 */
[----:B-1----:R-:W-:-:S03]  /*253e0*/  MOV R0, R43 ;  /* 0x0000002b00007202 */ /* 0x002fc60000000f00 */
[----:B----4-:R-:W-:Y:S04]  /*253f0*/  STL [R1+0x7c4], R44 ;  /* 0x0007c42c01007387 */ /* 0x010fe80000100800 */
[----:B------:R1:W-:Y:S04]  /*25400*/  STL [R1+0x7b8], R0 ;  /* 0x0007b80001007387 */ /* 0x0003e80000100800 */
[----:B------:R-:W3:Y:S01]  /*25410*/  LDL.LU.64 R42, [R1+0x818] ;  /* 0x00081800012a7983 */ /* 0x000ee20000300a00 */
[----:B-1----:R-:W-:-:S03]  /*25420*/  IMAD.MOV.U32 R0, RZ, RZ, R45 ;  /* 0x000000ffff007224 */ /* 0x002fc600078e002d */
[----:B------:R-:W-:Y:S04]  /*25430*/  STL [R1+0x7cc], R46 ;  /* 0x0007cc2e01007387 */ /* 0x000fe80000100800 */
[----:B------:R1:W-:Y:S04]  /*25440*/  STL [R1+0x7c0], R0 ;  /* 0x0007c00001007387 */ /* 0x0003e80000100800 */
[----:B------:R-:W4:Y:S01]  /*25450*/  LDL.LU.64 R44, [R1+0xae0] ;  /* 0x000ae000012c7983 */ /* 0x000f220000300a00 */
[----:B-1----:R-:W-:-:S03]  /*25460*/  MOV R0, R47 ;  /* 0x0000002f00007202 */ /* 0x002fc60000000f00 */
[----:B------:R-:W-:Y:S04]  /*25470*/  STL [R1+0x7d4], R36 ;  /* 0x0007d42401007387 */ /* 0x000fe80000100800 */
[----:B------:R1:W-:Y:S04]  /*25480*/  STL [R1+0x7c8], R0 ;  /* 0x0007c80001007387 */ /* 0x0003e80000100800 */
[----:B------:R-:W4:Y:S04]  /*25490*/  LDL.LU.64 R46, [R1+0x828] ;  /* 0x00082800012e7983 */ /* 0x000f280000300a00 */
        /* <DEDUP_REMOVED lines=57> */
[----:B------:R-:W-:Y:S04]  /*25830*/  STL [R1+0x84c], R52 ;  /* 0x00084c3401007387 */ /* 0x000fe80000100800 */
        /* <DEDUP_REMOVED lines=15> */
[----:B--2---:R-:W-:Y:S04]  /*25930*/  STL [R1+0x86c], R40 ;  /* 0x00086c2801007387 */ /* 0x004fe80000100800 */
[----:B------:R-:W2:Y:S01]  /*25940*/  LDL.LU.64 R26, [R1+0x8e8] ;  /* 0x0008e800011a7983 */ /* 0x000ea20000300a00 */
[----:B-1----:R-:W-:-:S05]  /*25950*/  MOV R0, R41 ;  /* 0x0000002900007202 */ /* 0x002fca0000000f00 */
[----:B------:R1:W-:Y:S04]  /*25960*/  STL [R1+0x868], R0 ;  /* 0x0008680001007387 */ /* 0x0003e80000100800 */
[----:B---3--:R-:W-:Y:S01]  /*25970*/  STL [R1+0x874], R42 ;  /* 0x0008742a01007387 */ /* 0x008fe20000100800 */
[----:B-1----:R-:W-:-:S03]  /*25980*/  IMAD.MOV.U32 R0, RZ, RZ, R43 ;  /* 0x000000ffff007224 */ /* 0x002fc600078e002b */
[----:B------:R-:W3:Y:S04]  /*25990*/  LDL.LU.64 R28, [R1+0x8f8] ;  /* 0x0008f800011c7983 */ /* 0x000ee80000300a00 */
[----:B------:R1:W-:Y:S04]  /*259a0*/  STL [R1+0x870], R0 ;  /* 0x0008700001007387 */ /* 0x0003e80000100800 */
[----:B----4-:R-:W-:Y:S04]  /*259b0*/  STL [R1+0x87c], R44 ;  /* 0x00087c2c01007387 */ /* 0x010fe80000100800 */
[----:B------:R-:W4:Y:S01]  /*259c0*/  LDL.LU.64 R30, [R1+0x900] ;  /* 0x00090000011e7983 */ /* 0x000f220000300a00 */
[----:B-1----:R-:W-:-:S03]  /*259d0*/  MOV R0, R45 ;  /* 0x0000002d00007202 */ /* 0x002fc60000000f00 */
[----:B------:R-:W4:Y:S04]  /*259e0*/  LDL.LU.64 R32, [R1+0x908] ;  /* 0x0009080001207983 */ /* 0x000f280000300a00 */
[----:B------:R1:W-:Y:S04]  /*259f0*/  STL [R1+0x878], R0 ;  /* 0x0008780001007387 */ /* 0x0003e80000100800 */
[----:B------:R-:W-:Y:S04]  /*25a00*/  STL [R1+0x884], R46 ;  /* 0x0008842e01007387 */ /* 0x000fe80000100800 */
[----:B------:R-:W4:Y:S01]  /*25a10*/  LDL.LU.64 R34, [R1+0x910] ;  /* 0x0009100001227983 */ /* 0x000f220000300a00 */
[----:B-1----:R-:W-:-:S03]  /*25a20*/  IMAD.MOV.U32 R0, RZ, RZ, R47 ;  /* 0x000000ffff007224 */ /* 0x002fc600078e002f */
[----:B------:R-:W4:Y:S04]  /*25a30*/  LDL.LU.64 R36, [R1+0x918] ;  /* 0x0009180001247983 */ /* 0x000f280000300a00 */
[----:B------:R1:W-:Y:S04]  /*25a40*/  STL [R1+0x880], R0 ;  /* 0x0008800001007387 */ /* 0x0003e80000100800 */
[----:B------:R-:W-:Y:S04]  /*25a50*/  STL [R1+0x88c], R48 ;  /* 0x00088c3001007387 */ /* 0x000fe80000100800 */
        /* <DEDUP_REMOVED lines=19> */
[----:B------:R2:W-:Y:S01]  /*25b90*/  STL [R1+0x8ac], R4 ;  /* 0x0008ac0401007387 */ /* 0x0005e20000100800 */
[----:B-1----:R-:W-:-:S03]  /*25ba0*/  MOV R0, R5 ;  /* 0x0000000500007202 */ /* 0x002fc60000000f00 */
[----:B------:R-:W4:Y:S04]  /*25bb0*/  LDL.LU.64 R54, [R1+0x978] ;  /* 0x0009780001367983 */ /* 0x000f280000300a00 */
[----:B--2---:R-:W-:Y:S04]  /*25bc0*/  STL [R1+0x8b4], R26 ;  /* 0x0008b41a01007387 */ /* 0x004fe80000100800 */
[----:B------:R1:W-:Y:S04]  /*25bd0*/  STL [R1+0x8a8], R0 ;  /* 0x0008a80001007387 */ /* 0x0003e80000100800 */
[----:B------:R-:W2:Y:S01]  /*25be0*/  LDL.LU.64 R4, [R1+0x988] ;  /* 0x0009880001047983 */ /* 0x000ea20000300a00 */
[----:B-1----:R-:W-:-:S03]  /*25bf0*/  IMAD.MOV.U32 R0, RZ, RZ, R27 ;  /* 0x000000ffff007224 */ /* 0x002fc600078e001b */
[----:B---3--:R-:W-:Y:S04]  /*25c00*/  STL [R1+0x8bc], R28 ;  /* 0x0008bc1c01007387 */ /* 0x008fe80000100800 */
[----:B------:R1:W-:Y:S02]  /*25c10*/  STL [R1+0x8b0], R0 ;  /* 0x0008b00001007387 */ /* 0x0003e40000100800 */
[----:B-1----:R-:W-:Y:S02]  /*25c20*/  MOV R0, R29 ;  /* 0x0000001d00007202 */ /* 0x002fe40000000f00 */
[----:B----4-:R-:W-:Y:S04]  /*25c30*/  STL [R1+0x8c4], R30 ;  /* 0x0008c41e01007387 */ /* 0x010fe80000100800 */
        /* <DEDUP_REMOVED lines=34> */
[----:B-1----:R-:W-:Y:S01]  /*25e60*/  MOV R0, R53 ;  /* 0x0000003500007202 */ /* 0x002fe20000000f00 */
[----:B------:R-:W-:Y:S01]  /*25e70*/  USHF.R.S32.HI UR6, URZ, 0x1f, UR7 ;  /* 0x0000001f3f067899 */ /* 0x000fe20008011407 */
[----:B------:R-:W-:Y:S04]  /*25e80*/  STL [R1+0x924], R54 ;  /* 0x0009243601007387 */ /* 0x000fe80000100800 */
[----:B------:R1:W-:Y:S02]  /*25e90*/  STL [R1+0x918], R0 ;  /* 0x0009180001007387 */ /* 0x0003e40000100800 */
[----:B-1----:R-:W-:-:S05]  /*25ea0*/  IMAD.MOV.U32 R0, RZ, RZ, R55 ;  /* 0x000000ffff007224 */ /* 0x002fca00078e0037 */
[----:B------:R-:W-:Y:S04]  /*25eb0*/  STL [R1+0x920], R0 ;  /* 0x0009200001007387 */ /* 0x000fe80000100800 */
[----:B--2---:R1:W-:Y:S02]  /*25ec0*/  STL [R1+0x92c], R4 ;  /* 0x00092c0401007387 */ /* 0x0043e40000100800 */
[----:B-1----:R-:W-:-:S05]  /*25ed0*/  MOV R4, R5 ;  /* 0x0000000500047202 */ /* 0x002fca0000000f00 */
[----:B------:R-:W-:Y:S04]  /*25ee0*/  STL [R1+0x928], R4 ;  /* 0x0009280401007387 */ /* 0x000fe80000100800 */
[----:B------:R1:W-:Y:S02]  /*25ef0*/  STL [R1+0x934], R2 ;  /* 0x0009340201007387 */ /* 0x0003e40000100800 */
[----:B-1----:R-:W-:-:S05]  /*25f00*/  IMAD.MOV.U32 R2, RZ, RZ, R3 ;  /* 0x000000ffff027224 */ /* 0x002fca00078e0003 */
[----:B------:R1:W-:Y:S04]  /*25f10*/  STL [R1+0x930], R2 ;  /* 0x0009300201007387 */ /* 0x0003e80000100800 */
        /* <DEDUP_REMOVED lines=31> */
[----:B------:R1:W-:Y:S01]  /*26110*/  STL [R1+0x7c], RZ ;  /* 0x00007cff01007387 */ /* 0x0003e20000100800 */
[----:B------:R-:W-:Y:S01]  /*26120*/  SHF.R.S32.HI R0, RZ, 0x1f, R8 ;  /* 0x0000001fff007819 */ /* 0x000fe20000011408 */
[----:B------:R-:W-:-:S03]  /*26130*/  USHF.R.S32.HI UR11, URZ, 0x1f, UR8 ;  /* 0x0000001f3f0b7899 */ /* 0x000fc60008011408 */
[----:B------:R-:W-:Y:S02]  /*26140*/  LEA.HI R0, R0, R8, RZ, 0x6 ;  /* 0x0000000800007211 */ /* 0x000fe400078f30ff */
[----:B------:R-:W-:Y:S02]  /*26150*/  CS2R R216, SRZ ;  /* 0x0000000000d87805 */ /* 0x000fe4000001ff00 */
[----:B------:R-:W-:Y:S02]  /*26160*/  MOV R8, RZ ;  /* 0x000000ff00087202 */ /* 0x000fe40000000f00 */
        /* <DEDUP_REMOVED lines=87> */
[----:B------:R-:W-:Y:S02]  /*266e0*/  SHF.R.S32.HI R0, RZ, 0x6, R0 ;  /* 0x00000006ff007819 */ /* 0x000fe40000011400 */
        /* <DEDUP_REMOVED lines=23> */
[----:B------:R-:W-:Y:S01]  /*26860*/  CS2R R54, SRZ ;  /* 0x0000000000367805 */ /* 0x000fe2000001ff00 */
[----:B------:R-:W-:Y:S02]  /*26870*/  USHF.L.U32 UR4, UR7, 0x2, URZ ;  /* 0x0000000207047899 */ /* 0x000fe4000800063f */
[----:B------:R-:W-:Y:S02]  /*26880*/  USHF.L.U32 UR5, UR8, 0x2, URZ ;  /* 0x0000000208057899 */ /* 0x000fe4000800063f */
[----:B------:R-:W-:Y:S01]  /*26890*/  USHF.L.U64.HI UR7, UR7, 0x2, UR6 ;  /* 0x0000000207077899 */ /* 0x000fe20008010206 */
[----:B------:R-:W-:Y:S01]  /*268a0*/  UMOV UR9, 0x5 ;  /* 0x0000000500097882 */ /* 0x000fe20000000000 */
[----:B------:R-:W-:Y:S01]  /*268b0*/  USHF.L.U64.HI UR8, UR8, 0x2, UR11 ;  /* 0x0000000208087899 */ /* 0x000fe2000801020b */
[----:B-1----:R-:W-:-:S11]  /*268c0*/  UMOV UR6, 0xffffffff ;  /* 0xffffffff00067882 */ /* 0x002fd60000000000 */
.L_x_1:
[----:B------:R-:W-:Y:S01]  /*268d0*/  STL.64 [R1+0xb88], R54 ;  /* 0x000b883601007387 */ /* 0x000fe20000100a00 */
[----:B------:R-:W-:Y:S01]  /*268e0*/  UIADD3 UR6, UR6, 0x1, URZ ;  /* 0x0000000106067890 */ /* 0x000fe2000fffe03f */
[----:B------:R-:W-:-:S04]  /*268f0*/  DEPBAR.LE SB0, 0xa ;  /* 0x000082800000791a */ /* 0x000fc80000000000 */
[----:B------:R-:W-:Y:S01]  /*26900*/  STL.64 [R1+0xb80], R52 ;  /* 0x000b803401007387 */ /* 0x000fe20000100a00 */
[----:B------:R-:W-:Y:S01]  /*26910*/  UMOV UR33, 0x40000040 ;  /* 0x4000004000217882 */ /* 0x000fe20000000000 */
[----:B------:R-:W-:Y:S01]  /*26920*/  UMOV UR35, 0x40000040 ;  /* 0x4000004000237882 */ /* 0x000fe20000000000 */
[----:B------:R-:W1:Y:S01]  /*26930*/  LDC R2, c[0x0][0x230] ;  /* 0x00008c00ff027b82 */ /* 0x000e620000000800 */
        /* <DEDUP_REMOVED lines=13> */
[----:B------:R2:W-:Y:S04]  /*26a10*/  STL.64 [R1+0xb10], R24 ;  /* 0x000b101801007387 */ /* 0x0005e80000100a00 */
[----:B--2---:R-:W2:Y:S04]  /*26a20*/  LDL.LU.64 R24, [R1] ;  /* 0x0000000001187983 */ /* 0x004ea80000300a00 */
        /* <DEDUP_REMOVED lines=15> */
[----:B------:R-:W-:Y:S01]  /*26b20*/  UISETP.GT.AND UP0, UPT, UR6, 0x6, UPT ;  /* 0x000000060600788c */ /* 0x000fe2000bf04270 */
[----:B------:R-:W-:Y:S03]  /*26b30*/  BAR.SYNC.DEFER_BLOCKING 0x0 ;  /* 0x0000000000007b1d */ /* 0x000fe60000010000 */
[----:B------:R-:W-:-:S04]  /*26b40*/  USEL UR6, UR6, URZ, !UP0 ;  /* 0x0000003f06067287 */ /* 0x000fc8000c000000 */
[----:B------:R-:W-:Y:S02]  /*26b50*/  ULEA UR12, UR6, UR10, 0xe ;  /* 0x0000000a060c7291 */ /* 0x000fe4000f8e703f */
[----:B------:R-:W-:Y:S01]  /*26b60*/  ULEA UR11, UR6, UR10, 0x11 ;  /* 0x0000000a060b7291 */ /* 0x000fe2000f8e883f */
[----:B-----5:R-:W-:Y:S01]  /*26b70*/  STL [R1+0xaf4], R10 ;  /* 0x000af40a01007387 */ /* 0x020fe20000100800 */
[----:B------:R-:W-:Y:S02]  /*26b80*/  UIADD3 UR12, UR12, 0xe0000, URZ ;  /* 0x000e00000c0c7890 */ /* 0x000fe4000fffe03f */
[----:B------:R-:W-:Y:S01]  /*26b90*/  USHF.R.U32.HI UR11, URZ, 0x4, UR11 ;  /* 0x000000043f0b7899 */ /* 0x000fe2000801160b */
[----:B------:R-:W-:Y:S01]  /*26ba0*/  STL [R1+0xaf0], R9 ;  /* 0x000af00901007387 */ /* 0x000fe20000100800 */
[----:B------:R-:W-:Y:S02]  /*26bb0*/  USHF.R.U32.HI UR12, URZ, 0x4, UR12 ;  /* 0x000000043f0c7899 */ /* 0x000fe4000801160c */
[----:B------:R-:W-:-:S02]  /*26bc0*/  USGXT.U32 UR32, UR11, 0xe ;  /* 0x0000000e0b20789a */ /* 0x000fc40008000000 */
[----:B------:R-:W-:Y:S02]  /*26bd0*/  USGXT.U32 UR34, UR12, 0xe ;  /* 0x0000000e0c22789a */ /* 0x000fe40008000000 */
[----:B------:R-:W-:Y:S02]  /*26be0*/  UIADD3 UR36, UP0, UR32, 0x2, URZ ;  /* 0x0000000220247890 */ /* 0x000fe4000ff1e03f */
[----:B------:R-:W-:Y:S01]  /*26bf0*/  UIADD3 UR38, UP1, UR34, 0x2, URZ ;  /* 0x0000000222267890 */ /* 0x000fe2000ff3e03f */
[----:B------:R-:W-:Y:S01]  /*26c00*/  UMOV UR11, URZ ;  /* 0x0000003f000b7c82 */ /* 0x000fe20008000000 */
[----:B------:R-:W-:Y:S01]  /*26c10*/  UMOV UR12, URZ ;  /* 0x0000003f000c7c82 */ /* 0x000fe20008000000 */
[----:B------:R-:W-:Y:S02]  /*26c20*/  UIADD3.X UR37, UR11, 0x40000040, URZ, UP0, !UPT ;  /* 0x400000400b257890 */ /* 0x000fe400087fe43f */
[----:B------:R-:W-:Y:S02]  /*26c30*/  UIADD3.X UR39, UR12, 0x40000040, URZ, UP1, !UPT ;  /* 0x400000400c277890 */ /* 0x000fe40008ffe43f */
[----:B------:R-:W-:-:S02]  /*26c40*/  UIADD3.64 UR28, UR36, 0x2, URZ ;  /* 0x00000002241c7897 */ /* 0x000fc4000fffe03f */
[----:B------:R-:W-:Y:S02]  /*26c50*/  UIADD3.64 UR30, UR38, 0x2, URZ ;  /* 0x00000002261e7897 */ /* 0x000fe4000fffe03f */
[----:B------:R-:W-:Y:S02]  /*26c60*/  UIADD3.64 UR24, UR36, 0x4, URZ ;  /* 0x0000000424187897 */ /* 0x000fe4000fffe03f */
[----:B------:R-:W-:Y:S02]  /*26c70*/  UIADD3.64 UR26, UR38, 0x4, URZ ;  /* 0x00000004261a7897 */ /* 0x000fe4000fffe03f */
[----:B------:R-:W-:Y:S02]  /*26c80*/  UIADD3.64 UR20, UR36, 0xffe, URZ ;  /* 0x00000ffe24147897 */ /* 0x000fe4000fffe03f */
[----:B------:R-:W-:Y:S02]  /*26c90*/  UIADD3.64 UR22, UR38, 0x1fe, URZ ;  /* 0x000001fe26167897 */ /* 0x000fe4000fffe03f */
[----:B------:R-:W-:-:S02]  /*26ca0*/  UIADD3.64 UR16, UR36, 0x1000, URZ ;  /* 0x0000100024107897 */ /* 0x000fc4000fffe03f */
[----:B------:R-:W-:Y:S02]  /*26cb0*/  UIADD3.64 UR18, UR38, 0x200, URZ ;  /* 0x0000020026127897 */ /* 0x000fe4000fffe03f */
[----:B------:R-:W-:Y:S02]  /*26cc0*/  UIADD3.64 UR12, UR36, 0x1002, URZ ;  /* 0x00001002240c7897 */ /* 0x000fe4000fffe03f */
[----:B------:R-:W-:Y:S02]  /*26cd0*/  UIADD3.64 UR14, UR38, 0x202, URZ ;  /* 0x00000202260e7897 */ /* 0x000fe4000fffe03f */
[----:B------:R-:W-:Y:S02]  /*26ce0*/  UIADD3.64 UR40, UR36, 0x1004, URZ ;  /* 0x0000100424287897 */ /* 0x000fe4000fffe03f */
[----:B------:R-:W-:Y:S01]  /*26cf0*/  UIADD3.64 UR42, UR38, 0x204, URZ ;  /* 0x00000204262a7897 */ /* 0x000fe2000fffe03f */
[----:B--2---:R-:W-:-:S06]  /*26d00*/  WARPGROUP.ARRIVE ;  /* 0x00000000000079c5 */ /* 0x004fcc0000000000 */
[----:B------:R-:W-:Y:S01]  /*26d10*/  HGMMA.64x64x8.F32.TF32 R24, gdesc[UR32], R24, gsb0 ;  /* 0x04e00000201879f0 */ /* 0x000fe20008002818 */
[----:B------:R-:W-:Y:S02]  /*26d20*/  UIADD3.64 UR32, UR36, 0x1fe, URZ ;  /* 0x000001fe24207897 */ /* 0x000fe4000fffe03f */
[----:B------:R-:W-:Y:S02]  /*26d30*/  WARPGROUP.DEPBAR.LE gsb0, 0x0 ;  /* 0x00008000000079c5 */ /* 0x000fe40000010000 */
[----:B------:R-:W-:-:S06]  /*26d40*/  WARPGROUP.ARRIVE ;  /* 0x00000000000079c5 */ /* 0x000fcc0000000000 */
[----:B------:R-:W-:Y:S03]  /*26d50*/  HGMMA.64x64x8.F32.TF32 R24, gdesc[UR36], R24, gsb0 ;  /* 0x04e00000241879f0 */ /* 0x000fe60008002818 */
        /* <DEDUP_REMOVED lines=19> */
[----:B------:R-:W-:Y:S01]  /*26e90*/  WARPGROUP.ARRIVE ;  /* 0x00000000000079c5 */ /* 0x000fe20000000000 */
[----:B------:R-:W-:Y:S01]  /*26ea0*/  UIADD3.64 UR44, UR36, 0x200, URZ ;  /* 0x00000200242c7897 */ /* 0x000fe2000fffe03f */
[----:B------:R-:W-:Y:S04]  /*26eb0*/  STL.64 [R1], R24 ;  /* 0x0000001801007387 */ /* 0x000fe80000100a00 */
[----:B------:R-:W-:Y:S01]  /*26ec0*/  HGMMA.64x64x8.F32.TF32 R216, gdesc[UR32], R216, gsb0 ;  /* 0x04e0000020d879f0 */ /* 0x000fe200080028d8 */
[----:B------:R-:W-:Y:S01]  /*26ed0*/  UMOV UR46, UR38 ;  /* 0x00000026002e7c82 */ /* 0x000fe20008000000 */
[----:B------:R-:W-:Y:S01]  /*26ee0*/  UMOV UR47, UR39 ;  /* 0x00000027002f7c82 */ /* 0x000fe20008000000 */
[----:B------:R-:W-:Y:S01]  /*26ef0*/  UIADD3.64 UR28, UR36, 0x202, URZ ;  /* 0x00000202241c7897 */ /* 0x000fe2000fffe03f */
[----:B------:R-:W-:Y:S01]  /*26f00*/  STL.64 [R1+0x8], R26 ;  /* 0x0000081a01007387 */ /* 0x000fe20000100a00 */
[----:B------:R-:W-:-:S02]  /*26f10*/  UIADD3.64 UR24, UR36, 0x204, URZ ;  /* 0x0000020424187897 */ /* 0x000fc4000fffe03f */
[----:B------:R-:W-:Y:S01]  /*26f20*/  UIADD3.64 UR20, UR36, 0x11fe, URZ ;  /* 0x000011fe24147897 */ /* 0x000fe2000fffe03f */
[----:B------:R-:W-:Y:S01]  /*26f30*/  STL.64 [R1+0x10], R28 ;  /* 0x0000101c01007387 */ /* 0x000fe20000100a00 */
[----:B------:R-:W-:Y:S02]  /*26f40*/  UIADD3.64 UR16, UR36, 0x1200, URZ ;  /* 0x0000120024107897 */ /* 0x000fe4000fffe03f */
[----:B------:R-:W-:Y:S01]  /*26f50*/  UIADD3.64 UR12, UR36, 0x1202, URZ ;  /* 0x00001202240c7897 */ /* 0x000fe2000fffe03f */
[----:B------:R-:W-:Y:S01]  /*26f60*/  STL.64 [R1+0x18], R30 ;  /* 0x0000181e01007387 */ /* 0x000fe20000100a00 */
[----:B------:R-:W-:Y:S02]  /*26f70*/  UIADD3.64 UR40, UR36, 0x1204, URZ ;  /* 0x0000120424287897 */ /* 0x000fe4000fffe03f */
[----:B------:R-:W-:Y:S01]  /*26f80*/  UIADD3.64 UR32, UR36, 0x3fe, URZ ;  /* 0x000003fe24207897 */ /* 0x000fe2000fffe03f */
        /* <DEDUP_REMOVED lines=12> */
[----:B--2---:R-:W2:Y:S01]  /*27050*/  LDL.LU.64 R54, [R1+0xb88] ;  /* 0x000b880001367983 */ /* 0x004ea20000300a00 */
[----:B------:R-:W-:-:S02]  /*27060*/  WARPGROUP.DEPBAR.LE gsb0, 0x0 ;  /* 0x00008000000079c5 */ /* 0x000fc40000010000 */
[----:B------:R-:W-:Y:S01]  /*27070*/  WARPGROUP.ARRIVE ;  /* 0x00000000000079c5 */ /* 0x000fe20000000000 */
[----:B------:R-:W2:Y:S04]  /*27080*/  LDL.LU.64 R52, [R1+0xb80] ;  /* 0x000b800001347983 */ /* 0x000ea80000300a00 */
[----:B------:R-:W2:Y:S01]  /*27090*/  LDL.LU.64 R50, [R1+0xb78] ;  /* 0x000b780001327983 */ /* 0x000ea20000300a00 */
[----:B------:R-:W-:Y:S03]  /*270a0*/  HGMMA.64x64x8.F32.TF32 R216, gdesc[UR44], R216, gsb0 ;  /* 0x04e000002cd879f0 */ /* 0x000fe600080028d8 */
[----:B------:R-:W2:Y:S01]  /*270b0*/  LDL.LU.64 R48, [R1+0xb70] ;  /* 0x000b700001307983 */ /* 0x000ea20000300a00 */
[----:B------:R-:W-:Y:S01]  /*270c0*/  UIADD3.64 UR44, UR36, 0x400, URZ ;  /* 0x00000400242c7897 */ /* 0x000fe2000fffe03f */
[----:B------:R-:W-:Y:S01]  /*270d0*/  UMOV UR46, UR38 ;  /* 0x00000026002e7c82 */ /* 0x000fe20008000000 */
[----:B------:R-:W-:Y:S01]  /*270e0*/  UMOV UR47, UR39 ;  /* 0x00000027002f7c82 */ /* 0x000fe20008000000 */
        /* <DEDUP_REMOVED lines=12> */
[----:B-1----:R-:W-:-:S05]  /*271b0*/  VIADD R2, R2, 0x3f ;  /* 0x0000003f02027836 */ /* 0x002fca0000000000 */
[----:B------:R-:W-:-:S04]  /*271c0*/  SHF.R.S32.HI R0, RZ, 0x1f, R2 ;  /* 0x0000001fff007819 */ /* 0x000fc80000011402 */
[----:B------:R-:W-:Y:S02]  /*271d0*/  LEA.HI R0, R0, R2, RZ, 0x6 ;  /* 0x0000000200007211 */ /* 0x000fe400078f30ff */
[----:B------:R-:W1:Y:S02]  /*271e0*/  LDC R2, c[0x0][0x230] ;  /* 0x00008c00ff027b82 */ /* 0x000e640000000800 */
[----:B------:R-:W-:Y:S01]  /*271f0*/  SHF.R.S32.HI R0, RZ, 0x6, R0 ;  /* 0x00000006ff007819 */ /* 0x000fe20000011400 */
[----:B------:R-:W-:-:S04]  /*27200*/  UIADD3 UR9, UR9, 0x1, URZ ;  /* 0x0000000109097890 */ /* 0x000fc8000fffe03f */
[----:B------:R-:W-:Y:S01]  /*27210*/  VIADD R0, R0, 0xfffffffa ;  /* 0xfffffffa00007836 */ /* 0x000fe20000000000 */
[----:B------:R-:W-:Y:S02]  /*27220*/  WARPGROUP.DEPBAR.LE gsb0, 0x0 ;  /* 0x00008000000079c5 */ /* 0x000fe40000010000 */
[----:B------:R-:W-:-:S06]  /*27230*/  WARPGROUP.ARRIVE ;  /* 0x00000000000079c5 */ /* 0x000fcc0000000000 */
[----:B------:R-:W-:Y:S01]  /*27240*/  HGMMA.64x64x8.F32.TF32 R216, gdesc[UR28], R216, gsb0 ;  /* 0x04e000001cd879f0 */ /* 0x000fe200080028d8 */
[----:B------:R-:W-:Y:S01]  /*27250*/  UIADD3.64 UR28, UR36, 0x402, URZ ;  /* 0x00000402241c7897 */ /* 0x000fe2000fffe03f */
[----:B-1----:R-:W-:-:S05]  /*27260*/  IADD3 R2, R2, -0x180, RZ ;  /* 0xfffffe8002027810 */ /* 0x002fca0007ffe0ff */
[----:B------:R-:W-:Y:S01]  /*27270*/  IMAD R2, R8, -0x40, R2 ;  /* 0xffffffc008027824 */ /* 0x000fe200078e0202 */
[----:B------:R-:W-:Y:S02]  /*27280*/  WARPGROUP.DEPBAR.LE gsb0, 0x0 ;  /* 0x00008000000079c5 */ /* 0x000fe40000010000 */
[----:B------:R-:W-:-:S06]  /*27290*/  WARPGROUP.ARRIVE ;  /* 0x00000000000079c5 */ /* 0x000fcc0000000000 */
[----:B------:R-:W-:Y:S01]  /*272a0*/  HGMMA.64x64x8.F32.TF32 R216, gdesc[UR24], R216, gsb0 ;  /* 0x04e0000018d879f0 */ /* 0x000fe200080028d8 */
[----:B------:R-:W-:Y:S02]  /*272b0*/  UIADD3.64 UR24, UR36, 0x404, URZ ;  /* 0x0000040424187897 */ /* 0x000fe4000fffe03f */
        /* <DEDUP_REMOVED lines=17> */
[----:B------:R-:W-:Y:S01]  /*273d0*/  WARPGROUP.ARRIVE ;  /* 0x00000000000079c5 */ /* 0x000fe20000000000 */
[----:B------:R-:W-:Y:S04]  /*273e0*/  STL [R1+0xb08], R243 ;  /* 0x000b08f301007387 */ /* 0x000fe80000100800 */
[----:B------:R1:W-:Y:S01]  /*273f0*/  STL [R1+0xb04], R244 ;  /* 0x000b04f401007387 */ /* 0x0003e20000100800 */
[----:B------:R-:W-:Y:S01]  /*27400*/  HGMMA.64x64x8.F32.TF32 R184, gdesc[UR32], R184, gsb0 ;  /* 0x04e0000020b879f0 */ /* 0x000fe200080028b8 */
[----:B------:R-:W-:-:S02]  /*27410*/  UIADD3.64 UR32, UR36, 0x5fe, URZ ;  /* 0x000005fe24207897 */ /* 0x000fc4000fffe03f */
[----:B------:R-:W-:Y:S04]  /*27420*/  STL [R1+0xb00], R245 ;  /* 0x000b00f501007387 */ /* 0x000fe80000100800 */
[----:B------:R-:W-:Y:S04]  /*27430*/  STL [R1+0xafc], R246 ;  /* 0x000afcf601007387 */ /* 0x000fe80000100800 */
[----:B------:R3:W-:Y:S04]  /*27440*/  STL [R1+0xaf8], R247 ;  /* 0x000af8f701007387 */ /* 0x0007e80000100800 */
[----:B-1----:R-:W4:Y:S04]  /*27450*/  LDL.LU R244, [R1+0x80] ;  /* 0x0000800001f47983 */ /* 0x002f280000300800 */
[----:B------:R-:W4:Y:S04]  /*27460*/  LDL.LU R243, [R1+0x84] ;  /* 0x0000840001f37983 */ /* 0x000f280000300800 */
[----:B------:R-:W4:Y:S04]  /*27470*/  LDL.LU R10, [R1+0x88] ;  /* 0x00008800010a7983 */ /* 0x000f280000300800 */
[----:B------:R-:W4:Y:S01]  /*27480*/  LDL.LU R9, [R1+0x8c] ;  /* 0x00008c0001097983 */ /* 0x000f220000300800 */
[----:B------:R-:W-:-:S02]  /*27490*/  ISETP.GT.AND P1, PT, R2, RZ, PT ;  /* 0x000000ff0200720c */ /* 0x000fc40003f24270 */
[----:B------:R-:W-:Y:S01]  /*274a0*/  ISETP.GE.AND P0, PT, R8, R0, PT ;  /* 0x000000000800720c */ /* 0x000fe20003f06270 */
[----:B------:R-:W-:Y:S01]  /*274b0*/  UISETP.GT.AND UP0, UPT, UR9, 0x6, UPT ;  /* 0x000000060900788c */ /* 0x000fe2000bf04270 */
[----:B------:R-:W-:Y:S02]  /*274c0*/  WARPGROUP.DEPBAR.LE gsb0, 0x0 ;  /* 0x00008000000079c5 */ /* 0x000fe40000010000 */
[----:B------:R-:W-:Y:S01]  /*274d0*/  WARPGROUP.ARRIVE ;  /* 0x00000000000079c5 */ /* 0x000fe20000000000 */
[----:B------:R-:W-:Y:S01]  /*274e0*/  IADD3 R12, P2, R12, UR4, RZ ;  /* 0x000000040c0c7c10 */ /* 0x000fe2000ff5e0ff */
[----:B---3--:R-:W3:Y:S04]  /*274f0*/  LDL.LU R247, [R1+0x94] ;  /* 0x0000940001f77983 */ /* 0x008ee80000300800 */
[----:B------:R-:W-:Y:S01]  /*27500*/  HGMMA.64x64x8.F32.TF32 R184, gdesc[UR44], R184, gsb0 ;  /* 0x04e000002cb879f0 */ /* 0x000fe200080028b8 */
[----:B------:R-:W-:Y:S01]  /*27510*/  UIADD3.64 UR44, UR36, 0x600, URZ ;  /* 0x00000600242c7897 */ /* 0x000fe2000fffe03f */
[----:B------:R-:W-:Y:S01]  /*27520*/  SEL R0, RZ, 0x4, !P1 ;  /* 0x00000004ff007807 */ /* 0x000fe20004800000 */
[----:B------:R-:W-:Y:S01]  /*27530*/  UMOV UR46, UR38 ;  /* 0x00000026002e7c82 */ /* 0x000fe20008000000 */
[----:B------:R-:W-:Y:S01]  /*27540*/  UMOV UR47, UR39 ;  /* 0x00000027002f7c82 */ /* 0x000fe20008000000 */
[----:B------:R-:W-:Y:S01]  /*27550*/  USEL UR9, UR9, URZ, !UP0 ;  /* 0x0000003f09097287 */ /* 0x000fe2000c000000 */
[----:B------:R-:W-:Y:S01]  /*27560*/  IADD3.X R11, R11, UR7, RZ, P2, !PT ;  /* 0x000000070b0b7c10 */ /* 0x000fe200097fe4ff */
[----:B------:R-:W-:Y:S01]  /*27570*/  IMAD.MOV.U32 R4, RZ, RZ, R12 ;  /* 0x000000ffff047224 */ /* 0x000fe200078e000c */
[----:B------:R-:W-:Y:S01]  /*27580*/  IADD3 R16, P3, R16, UR4, RZ ;  /* 0x0000000410107c10 */ /* 0x000fe2000ff7e0ff */
[----:B------:R-:W3:Y:S01]  /*27590*/  LDL.LU R246, [R1+0x98] ;  /* 0x0000980001f67983 */ /* 0x000ee20000300800 */
[----:B------:R-:W-:-:S02]  /*275a0*/  WARPGROUP.DEPBAR.LE gsb0, 0x0 ;  /* 0x00008000000079c5 */ /* 0x000fc40000010000 */
[----:B------:R-:W-:Y:S01]  /*275b0*/  WARPGROUP.ARRIVE ;  /* 0x00000000000079c5 */ /* 0x000fe20000000000 */
[----:B------:R-:W-:Y:S01]  /*275c0*/  SEL R0, R0, RZ, !P0 ;  /* 0x000000ff00007207 */ /* 0x000fe20004000000 */
[----:B------:R-:W-:Y:S01]  /*275d0*/  ULEA UR11, UR9, UR10, 0x11 ;  /* 0x0000000a090b7291 */ /* 0x000fe2000f8e883f */
[----:B------:R-:W-:Y:S01]  /*275e0*/  IADD3 R14, P2, R14, UR4, RZ ;  /* 0x000000040e0e7c10 */ /* 0x000fe2000ff5e0ff */
[----:B------:R-:W3:Y:S02]  /*275f0*/  LDL.LU R245, [R1+0x9c] ;  /* 0x00009c0001f57983 */ /* 0x000ee40000300800 */
        /* <DEDUP_REMOVED lines=29> */
[----:B------:R-:W-:Y:S01]  /*277d0*/  UIADD3.64 UR44, UR36, 0x800, URZ ;  /* 0x00000800242c7897 */ /* 0x000fe2000fffe03f */
[----:B------:R-:W-:Y:S01]  /*277e0*/  UMOV UR46, UR38 ;  /* 0x00000026002e7c82 */ /* 0x000fe20008000000 */
[----:B------:R-:W-:Y:S01]  /*277f0*/  UMOV UR47, UR39 ;  /* 0x00000027002f7c82 */ /* 0x000fe20008000000 */
        /* <DEDUP_REMOVED lines=98> */
[----:B------:R-:W-:Y:S03]  /*27e20*/  HGMMA.64x64x8.F32.TF32 R56, gdesc[UR44], R56, gsb0 ;  /* 0x04e000002c3879f0 */ /* 0x000fe60008002838 */
        /* <DEDUP_REMOVED lines=24> */
[----:B--2---:R-:W-:-:S06]  /*27fb0*/  WARPGROUP.ARRIVE ;  /* 0x00000000000079c5 */ /* 0x004fcc0000000000 */
[----:B------:R-:W-:Y:S01]  /*27fc0*/  HGMMA.64x64x8.F32.TF32 R24, gdesc[UR32], R24, gsb0 ;  /* 0x04e00000201879f0 */ /* 0x000fe20008002818 */
[----:B------:R-:W-:Y:S01]  /*27fd0*/  UIADD3.64 UR32, UR36, 0xe00, URZ ;  /* 0x00000e0024207897 */ /* 0x000fe2000fffe03f */
[----:B------:R-:W-:Y:S01]  /*27fe0*/  UMOV UR34, UR38 ;  /* 0x0000002600227c82 */ /* 0x000fe20008000000 */
[----:B------:R-:W-:Y:S01]  /*27ff0*/  UMOV UR35, UR39 ;  /* 0x0000002700237c82 */ /* 0x000fe20008000000 */
        /* <DEDUP_REMOVED lines=22> */
[----:B------:R-:W-:Y:S02]  /*28160*/  ISETP.NE.U32.AND P1, PT, R0, RZ, PT ;  /* 0x000000ff0000720c */ /* 0x000fe40003f25070 */
[----:B-----5:R-:W-:Y:S02]  /*28170*/  IADD3 R0, R6, UR11, RZ ;  /* 0x0000000b06007c10 */ /* 0x020fe4000fffe0ff */
[----:B------:R-:W-:Y:S02]  /*28180*/  MOV R5, R11 ;  /* 0x0000000b00057202 */ /* 0x000fe40000000f00 */
[----:B------:R-:W-:Y:S02]  /*28190*/  IADD3.X R13, R13, UR7, RZ, P2, !PT ;  /* 0x000000070d0d7c10 */ /* 0x000fe400097fe4ff */
[----:B------:R-:W-:Y:S02]  /*281a0*/  ISETP.GT.AND P2, PT, R2, 0x1, PT ;  /* 0x000000010200780c */ /* 0x000fe40003f44270 */
[----:B------:R-:W-:-:S02]  /*281b0*/  IADD3.X R15, R15, UR7, RZ, P3, !PT ;  /* 0x000000070f0f7c10 */ /* 0x000fc40009ffe4ff */
[----:B------:R-:W-:Y:S02]  /*281c0*/  SEL R3, RZ, 0x4, !P2 ;  /* 0x00000004ff037807 */ /* 0x000fe40005000000 */
[----:B------:R-:W-:Y:S02]  /*281d0*/  IADD3 R18, P3, R18, UR4, RZ ;  /* 0x0000000412127c10 */ /* 0x000fe4000ff7e0ff */
[----:B------:R-:W-:Y:S02]  /*281e0*/  SEL R3, R3, RZ, !P0 ;  /* 0x000000ff03037207 */ /* 0x000fe40004000000 */
[----:B------:R-:W-:Y:S02]  /*281f0*/  IADD3.X R17, R17, UR7, RZ, P3, !PT ;  /* 0x0000000711117c10 */ /* 0x000fe40009ffe4ff */
[----:B------:R-:W-:Y:S02]  /*28200*/  ISETP.NE.U32.AND P2, PT, R3, RZ, PT ;  /* 0x000000ff0300720c */ /* 0x000fe40003f45070 */
[----:B------:R-:W-:-:S04]  /*28210*/  IADD3 R20, P4, R20, UR4, RZ ;  /* 0x0000000414147c10 */ /* 0x000fc8000ff9e0ff */
[----:B------:R-:W-:Y:S01]  /*28220*/  IADD3.X R19, R19, UR7, RZ, P4, !PT ;  /* 0x0000000713137c10 */ /* 0x000fe2000a7fe4ff */
[----:B------:R-:W-:Y:S02]  /*28230*/  WARPGROUP.DEPBAR.LE gsb0, 0x0 ;  /* 0x00008000000079c5 */ /* 0x000fe40000010000 */
[----:B------:R-:W-:Y:S06]  /*28240*/  BAR.SYNC.DEFER_BLOCKING 0x0 ;  /* 0x0000000000007b1d */ /* 0x000fec0000010000 */
[----:B------:R-:W-:Y:S01]  /*28250*/  @!PT LDS RZ, [RZ] ;  /* 0x00000000fffff984 */ /* 0x000fe20000000800 */
[----:B------:R-:W-:Y:S01]  /*28260*/  @!PT LDS RZ, [RZ] ;  /* 0x00000000fffff984 */ /* 0x000fe20000000800 */
[----:B------:R-:W-:Y:S01]  /*28270*/  @!PT LDS RZ, [RZ] ;  /* 0x00000000fffff984 */ /* 0x000fe20000000800 */
[----:B------:R1:W-:Y:S02]  /*28280*/  LDGSTS.E [R0], desc[UR48][R4.64], P1 ;  /* 0x0000000004007fae */ /* 0x0003e40008921870 */
[----:B-1----:R-:W-:Y:S01]  /*28290*/  IMAD.MOV.U32 R4, RZ, RZ, R14 ;  /* 0x000000ffff047224 */ /* 0x002fe200078e000e */
[----:B------:R-:W-:-:S05]  /*282a0*/  MOV R5, R13 ;  /* 0x0000000d00057202 */ /* 0x000fca0000000f00 */
[----:B------:R1:W-:Y:S02]  /*282b0*/  LDGSTS.E [R0+0x4000], desc[UR48][R4.64], P1 ;  /* 0x0400000004007fae */ /* 0x0003e40008921870 */
[----:B-1----:R-:W-:Y:S01]  /*282c0*/  IMAD.MOV.U32 R4, RZ, RZ, R16 ;  /* 0x000000ffff047224 */ /* 0x002fe200078e0010 */
[----:B------:R-:W-:-:S05]  /*282d0*/  MOV R5, R15 ;  /* 0x0000000f00057202 */ /* 0x000fca0000000f00 */
[----:B------:R1:W-:Y:S02]  /*282e0*/  LDGSTS.E [R0+0x8000], desc[UR48][R4.64], P1 ;  /* 0x0800000004007fae */ /* 0x0003e40008921870 */
[----:B-1----:R-:W-:Y:S01]  /*282f0*/  IMAD.MOV.U32 R4, RZ, RZ, R18 ;  /* 0x000000ffff047224 */ /* 0x002fe200078e0012 */
[----:B------:R-:W-:-:S05]  /*28300*/  MOV R5, R17 ;  /* 0x0000001100057202 */ /* 0x000fca0000000f00 */
[----:B------:R1:W-:Y:S01]  /*28310*/  LDGSTS.E [R0+0xc000], desc[UR48][R4.64], P1 ;  /* 0x0c00000004007fae */ /* 0x0003e20008921870 */
[----:B------:R-:W-:Y:S02]  /*28320*/  IADD3 R22, P1, R22, UR4, RZ ;  /* 0x0000000416167c10 */ /* 0x000fe4000ff3e0ff */
[----:B------:R-:W-:Y:S02]  /*28330*/  IADD3 R248, P3, R248, UR4, RZ ;  /* 0x00000004f8f87c10 */ /* 0x000fe4000ff7e0ff */
[----:B------:R-:W-:Y:S01]  /*28340*/  IADD3.X R21, R21, UR7, RZ, P1, !PT ;  /* 0x0000000715157c10 */ /* 0x000fe20008ffe4ff */
[----:B-1----:R-:W-:Y:S01]  /*28350*/  IMAD.MOV.U32 R4, RZ, RZ, R20 ;  /* 0x000000ffff047224 */ /* 0x002fe200078e0014 */
[----:B------:R-:W-:Y:S02]  /*28360*/  MOV R5, R19 ;  /* 0x0000001300057202 */ /* 0x000fe40000000f00 */
[----:B------:R-:W-:-:S03]  /*28370*/  ISETP.GT.AND P1, PT, R2, 0x2, PT ;  /* 0x000000020200780c */ /* 0x000fc60003f24270 */
[----:B------:R1:W-:Y:S01]  /*28380*/  LDGSTS.E [R0+0x4], desc[UR48][R4.64], P2 ;  /* 0x0000400004007fae */ /* 0x0003e20009121870 */
[----:B------:R-:W-:Y:S02]  /*28390*/  IADD3.X R23, R23, UR7, RZ, P3, !PT ;  /* 0x0000000717177c10 */ /* 0x000fe40009ffe4ff */
[----:B------:R-:W-:Y:S02]  /*283a0*/  SEL R3, RZ, 0x4, !P1 ;  /* 0x00000004ff037807 */ /* 0x000fe40004800000 */
[----:B------:R-:W-:Y:S01]  /*283b0*/  IADD3 R250, P3, R250, UR4, RZ ;  /* 0x00000004fafa7c10 */ /* 0x000fe2000ff7e0ff */
[----:B-1----:R-:W-:Y:S01]  /*283c0*/  IMAD.MOV.U32 R4, RZ, RZ, R22 ;  /* 0x000000ffff047224 */ /* 0x002fe200078e0016 */
[----:B------:R-:W-:Y:S02]  /*283d0*/  MOV R5, R21 ;  /* 0x0000001500057202 */ /* 0x000fe40000000f00 */
[----:B------:R-:W-:-:S03]  /*283e0*/  SEL R3, R3, RZ, !P0 ;  /* 0x000000ff03037207 */ /* 0x000fc60004000000 */
[----:B------:R1:W-:Y:S01]  /*283f0*/  LDGSTS.E [R0+0x4004], desc[UR48][R4.64], P2 ;  /* 0x0400400004007fae */ /* 0x0003e20009121870 */
[----:B------:R-:W-:Y:S02]  /*28400*/  IADD3.X R249, R249, UR7, RZ, P3, !PT ;  /* 0x00000007f9f97c10 */ /* 0x000fe40009ffe4ff */
[----:B------:R-:W-:Y:S02]  /*28410*/  ISETP.NE.U32.AND P1, PT, R3, RZ, PT ;  /* 0x000000ff0300720c */ /* 0x000fe40003f25070 */
[----:B------:R-:W-:Y:S01]  /*28420*/  IADD3 R252, P4, R252, UR4, RZ ;  /* 0x00000004fcfc7c10 */ /* 0x000fe2000ff9e0ff */
[----:B-1----:R-:W-:Y:S01]  /*28430*/  IMAD.MOV.U32 R4, RZ, RZ, R248 ;  /* 0x000000ffff047224 */ /* 0x002fe200078e00f8 */
[----:B------:R-:W-:-:S05]  /*28440*/  MOV R5, R23 ;  /* 0x0000001700057202 */ /* 0x000fca0000000f00 */
[----:B------:R1:W-:Y:S01]  /*28450*/  LDGSTS.E [R0+0x8004], desc[UR48][R4.64], P2 ;  /* 0x0800400004007fae */ /* 0x0003e20009121870 */
[----:B------:R-:W-:Y:S01]  /*28460*/  IADD3.X R251, R251, UR7, RZ, P4, !PT ;  /* 0x00000007fbfb7c10 */ /* 0x000fe2000a7fe4ff */
[----:B-1----:R-:W-:Y:S01]  /*28470*/  IMAD.MOV.U32 R4, RZ, RZ, R250 ;  /* 0x000000ffff047224 */ /* 0x002fe200078e00fa */
[----:B------:R-:W-:-:S05]  /*28480*/  MOV R5, R249 ;  /* 0x000000f900057202 */ /* 0x000fca0000000f00 */
[----:B------:R1:W-:Y:S01]  /*28490*/  LDGSTS.E [R0+0xc004], desc[UR48][R4.64], P2 ;  /* 0x0c00400004007fae */ /* 0x0003e20009121870 */
[----:B----4-:R-:W-:Y:S02]  /*284a0*/  IADD3 R243, P2, R243, UR4, RZ ;  /* 0x00000004f3f37c10 */ /* 0x010fe4000ff5e0ff */
[----:B------:R-:W-:Y:S02]  /*284b0*/  IADD3 R9, P3, R9, UR4, RZ ;  /* 0x0000000409097c10 */ /* 0x000fe4000ff7e0ff */
[----:B------:R-:W-:Y:S01]  /*284c0*/  IADD3.X R244, R244, UR7, RZ, P2, !PT ;  /* 0x00000007f4f47c10 */ /* 0x000fe200097fe4ff */
[----:B-1----:R-:W-:Y:S01]  /*284d0*/  IMAD.MOV.U32 R4, RZ, RZ, R252 ;  /* 0x000000ffff047224 */ /* 0x002fe200078e00fc */
[----:B------:R-:W-:Y:S02]  /*284e0*/  MOV R5, R251 ;  /* 0x000000fb00057202 */ /* 0x000fe40000000f00 */
[----:B------:R-:W-:-:S03]  /*284f0*/  IADD3.X R10, R10, UR7, RZ, P3, !PT ;  /* 0x000000070a0a7c10 */ /* 0x000fc60009ffe4ff */
[----:B------:R1:W-:Y:S04]  /*28500*/  LDGSTS.E [R0+0x8], desc[UR48][R4.64], P1 ;  /* 0x0000800004007fae */ /* 0x0003e80008921870 */
[----:B------:R-:W-:Y:S01]  /*28510*/  STL [R1+0x84], R243 ;  /* 0x000084f301007387 */ /* 0x000fe20000100800 */
[----:B-1----:R-:W-:Y:S01]  /*28520*/  IMAD.MOV.U32 R4, RZ, RZ, R243 ;  /* 0x000000ffff047224 */ /* 0x002fe200078e00f3 */
[----:B------:R-:W-:Y:S02]  /*28530*/  MOV R5, R244 ;  /* 0x000000f400057202 */ /* 0x000fe40000000f00 */
[----:B------:R1:W-:Y:S04]  /*28540*/  STL [R1+0x80], R244 ;  /* 0x000080f401007387 */ /* 0x0003e80000100800 */
[----:B------:R2:W-:Y:S04]  /*28550*/  LDGSTS.E [R0+0x4008], desc[UR48][R4.64], P1 ;  /* 0x0400800004007fae */ /* 0x0005e80008921870 */
[----:B------:R-:W-:Y:S04]  /*28560*/  STL [R1+0x8c], R9 ;  /* 0x00008c0901007387 */ /* 0x000fe80000100800 */
[----:B------:R4:W-:Y:S01]  /*28570*/  STL [R1+0x88], R10 ;  /* 0x0000880a01007387 */ /* 0x0009e20000100800 */
[----:B--2---:R-:W-:Y:S01]  /*28580*/  IMAD.MOV.U32 R4, RZ, RZ, R9 ;  /* 0x000000ffff047224 */ /* 0x004fe200078e0009 */
[----:B------:R-:W-:-:S02]  /*28590*/  MOV R5, R10 ;  /* 0x0000000a00057202 */ /* 0x000fc40000000f00 */
[----:B-1----:R-:W2:Y:S04]  /*285a0*/  LDL.LU R244, [R1+0xa0] ;  /* 0x0000a00001f47983 */ /* 0x002ea80000300800 */
[----:B------:R-:W2:Y:S04]  /*285b0*/  LDL.LU R243, [R1+0xa4] ;  /* 0x0000a40001f37983 */ /* 0x000ea80000300800 */
[----:B----4-:R-:W4:Y:S04]  /*285c0*/  LDL.LU R10, [R1+0xa8] ;  /* 0x0000a800010a7983 */ /* 0x010f280000300800 */
[----:B------:R-:W4:Y:S04]  /*285d0*/  LDL.LU R9, [R1+0xac] ;  /* 0x0000ac0001097983 */ /* 0x000f280000300800 */
[----:B------:R1:W-:Y:S04]  /*285e0*/  LDGSTS.E [R0+0x8008], desc[UR48][R4.64], P1 ;  /* 0x0800800004007fae */ /* 0x0003e80008921870 */
[----:B------:R-:W2:Y:S01]  /*285f0*/  LDL.LU R5, [R1+0x90] ;  /* 0x0000900001057983 */ /* 0x000ea20000300800 */
[----:B------:R-:W-:-:S02]  /*28600*/  ISETP.GT.AND P2, PT, R2, 0x3, PT ;  /* 0x000000030200780c */ /* 0x000fc40003f44270 */
[----:B---3--:R-:W-:Y:S02]  /*28610*/  IADD3 R247, P3, R247, UR4, RZ ;  /* 0x00000004f7f77c10 */ /* 0x008fe4000ff7e0ff */
[----:B------:R-:W-:-:S04]  /*28620*/  SEL R3, RZ, 0x4, !P2 ;  /* 0x00000004ff037807 */ /* 0x000fc80005000000 */
[----:B------:R-:W-:Y:S01]  /*28630*/  SEL R3, R3, RZ, !P0 ;  /* 0x000000ff03037207 */ /* 0x000fe20004000000 */
[----:B-1----:R-:W-:Y:S01]  /*28640*/  IMAD.MOV.U32 R4, RZ, RZ, R247 ;  /* 0x000000ffff047224 */ /* 0x002fe200078e00f7 */
[----:B------:R-:W-:Y:S02]  /*28650*/  IADD3 R245, P4, R245, UR4, RZ ;  /* 0x00000004f5f57c10 */ /* 0x000fe4000ff9e0ff */
[----:B------:R-:W-:Y:S02]  /*28660*/  ISETP.NE.U32.AND P2, PT, R3, RZ, PT ;  /* 0x000000ff0300720c */ /* 0x000fe40003f45070 */
[----:B------:R-:W-:Y:S01]  /*28670*/  IADD3.X R246, R246, UR7, RZ, P4, !PT ;  /* 0x00000007f6f67c10 */ /* 0x000fe2000a7fe4ff */
[----:B------:R-:W-:Y:S01]  /*28680*/  STL [R1+0x94], R247 ;  /* 0x000094f701007387 */ /* 0x000fe20000100800 */
[----:B--2---:R-:W-:-:S05]  /*28690*/  IADD3.X R5, R5, UR7, RZ, P3, !PT ;  /* 0x0000000705057c10 */ /* 0x004fca0009ffe4ff */
[----:B------:R1:W-:Y:S01]  /*286a0*/  LDGSTS.E [R0+0xc008], desc[UR48][R4.64], P1 ;  /* 0x0c00800004007fae */ /* 0x0003e20008921870 */
[----:B------:R-:W-:-:S03]  /*286b0*/  IADD3 R243, P1, R243, UR4, RZ ;  /* 0x00000004f3f37c10 */ /* 0x000fc6000ff3e0ff */
[----:B------:R2:W-:Y:S01]  /*286c0*/  STL [R1+0x90], R5 ;  /* 0x0000900501007387 */ /* 0x0005e20000100800 */
[----:B------:R-:W-:Y:S02]  /*286d0*/  IADD3.X R244, R244, UR7, RZ, P1, !PT ;  /* 0x00000007f4f47c10 */ /* 0x000fe40008ffe4ff */
[----:B----4-:R-:W-:Y:S02]  /*286e0*/  IADD3 R9, P3, R9, UR4, RZ ;  /* 0x0000000409097c10 */ /* 0x010fe4000ff7e0ff */
[----:B-1----:R-:W-:Y:S01]  /*286f0*/  MOV R4, R245 ;  /* 0x000000f500047202 */ /* 0x002fe20000000f00 */
[----:B--2---:R-:W-:Y:S01]  /*28700*/  IMAD.MOV.U32 R5, RZ, RZ, R246 ;  /* 0x000000ffff057224 */ /* 0x004fe200078e00f6 */
[----:B------:R-:W-:Y:S01]  /*28710*/  STL [R1+0x9c], R245 ;  /* 0x00009cf501007387 */ /* 0x000fe20000100800 */
[----:B------:R-:W-:-:S03]  /*28720*/  IADD3.X R10, R10, UR7, RZ, P3, !PT ;  /* 0x000000070a0a7c10 */ /* 0x000fc60009ffe4ff */
[----:B------:R1:W-:Y:S04]  /*28730*/  LDGSTS.E [R0+0xc], desc[UR48][R4.64], P2 ;  /* 0x0000c00004007fae */ /* 0x0003e80009121870 */
[----:B------:R2:W-:Y:S04]  /*28740*/  STL [R1+0x98], R246 ;  /* 0x000098f601007387 */ /* 0x0005e80000100800 */
[----:B------:R-:W3:Y:S01]  /*28750*/  LDL.LU R247, [R1+0xb4] ;  /* 0x0000b40001f77983 */ /* 0x000ee20000300800 */
[----:B-1----:R-:W-:Y:S01]  /*28760*/  MOV R4, R243 ;  /* 0x000000f300047202 */ /* 0x002fe20000000f00 */
[----:B------:R-:W-:-:S02]  /*28770*/  IMAD.MOV.U32 R5, RZ, RZ, R244 ;  /* 0x000000ffff057224 */ /* 0x000fc400078e00f4 */
[----:B--2---:R-:W2:Y:S04]  /*28780*/  LDL.LU R246, [R1+0x438] ;  /* 0x0004380001f67983 */ /* 0x004ea80000300800 */
[----:B------:R-:W4:Y:S04]  /*28790*/  LDL.LU R245, [R1+0x43c] ;  /* 0x00043c0001f57983 */ /* 0x000f280000300800 */
[----:B------:R-:W-:Y:S04]  /*287a0*/  STL [R1+0xa4], R243 ;  /* 0x0000a4f301007387 */ /* 0x000fe80000100800 */
[----:B------:R1:W-:Y:S04]  /*287b0*/  STL [R1+0xa0], R244 ;  /* 0x0000a0f401007387 */ /* 0x0003e80000100800 */
[----:B------:R1:W-:Y:S04]  /*287c0*/  LDGSTS.E [R0+0x400c], desc[UR48][R4.64], P2 ;  /* 0x0400c00004007fae */ /* 0x0003e80009121870 */
[----:B------:R-:W-:Y:S04]  /*287d0*/  STL [R1+0xac], R9 ;  /* 0x0000ac0901007387 */ /* 0x000fe80000100800 */
[----:B------:R1:W-:Y:S02]  /*287e0*/  STL [R1+0xa8], R10 ;  /* 0x0000a80a01007387 */ /* 0x0003e40000100800 */
[----:B-1----:R-:W-:Y:S01]  /*287f0*/  MOV R4, R9 ;  /* 0x0000000900047202 */ /* 0x002fe20000000f00 */
[----:B------:R-:W-:Y:S01]  /*28800*/  IMAD.MOV.U32 R5, RZ, RZ, R10 ;  /* 0x000000ffff057224 */ /* 0x000fe200078e000a */
[----:B------:R-:W2:Y:S04]  /*28810*/  LDL.LU R244, [R1+0x440] ;  /* 0x0004400001f47983 */ /* 0x000ea80000300800 */
[----:B------:R-:W2:Y:S04]  /*28820*/  LDL.LU R243, [R1+0x444] ;  /* 0x0004440001f37983 */ /* 0x000ea80000300800 */
[----:B------:R-:W2:Y:S04]  /*28830*/  LDL.LU R10, [R1+0x448] ;  /* 0x00044800010a7983 */ /* 0x000ea80000300800 */
[----:B------:R-:W2:Y:S04]  /*28840*/  LDL.LU R9, [R1+0x44c] ;  /* 0x00044c0001097983 */ /* 0x000ea80000300800 */
[----:B------:R1:W-:Y:S04]  /*28850*/  LDGSTS.E [R0+0x800c], desc[UR48][R4.64], P2 ;  /* 0x0800c00004007fae */ /* 0x0003e80009121870 */
[----:B------:R-:W2:Y:S01]  /*28860*/  LDL.LU R5, [R1+0xb0] ;  /* 0x0000b00001057983 */ /* 0x000ea20000300800 */
[----:B------:R-:W-:-:S04]  /*28870*/  ISETP.GT.AND P1, PT, R2, 0x20, PT ;  /* 0x000000200200780c */ /* 0x000fc80003f24270 */
[----:B------:R-:W-:-:S04]  /*28880*/  SEL R3, RZ, 0x4, !P1 ;  /* 0x00000004ff037807 */ /* 0x000fc80004800000 */
[----:B------:R-:W-:-:S04]  /*28890*/  SEL R3, R3, RZ, !P0 ;  /* 0x000000ff03037207 */ /* 0x000fc80004000000 */
[----:B------:R-:W-:Y:S02]  /*288a0*/  ISETP.NE.U32.AND P1, PT, R3, RZ, PT ;  /* 0x000000ff0300720c */ /* 0x000fe40003f25070 */
[----:B---3--:R-:W-:-:S04]  /*288b0*/  IADD3 R247, P3, R247, UR4, RZ ;  /* 0x00000004f7f77c10 */ /* 0x008fc8000ff7e0ff */
[----:B-1----:R-:W-:Y:S02]  /*288c0*/  MOV R4, R247 ;  /* 0x000000f700047202 */ /* 0x002fe40000000f00 */
[----:B----4-:R-:W-:Y:S01]  /*288d0*/  IADD3 R245, P4, R245, UR4, RZ ;  /* 0x00000004f5f57c10 */ /* 0x010fe2000ff9e0ff */
[----:B------:R-:W-:Y:S03]  /*288e0*/  STL [R1+0xb4], R247 ;  /* 0x0000b4f701007387 */ /* 0x000fe60000100800 */
[----:B--2---:R-:W-:Y:S02]  /*288f0*/  IADD3.X R246, R246, UR7, RZ, P4, !PT ;  /* 0x00000007f6f67c10 */ /* 0x004fe4000a7fe4ff */
[----:B------:R-:W-:-:S05]  /*28900*/  IADD3.X R5, R5, UR7, RZ, P3, !PT ;  /* 0x0000000705057c10 */ /* 0x000fca0009ffe4ff */
[----:B------:R1:W-:Y:S01]  /*28910*/  LDGSTS.E [R0+0xc00c], desc[UR48][R4.64], P2 ;  /* 0x0c00c00004007fae */ /* 0x0003e20009121870 */
[----:B------:R-:W-:-:S03]  /*28920*/  IADD3 R243, P2, R243, UR4, RZ ;  /* 0x00000004f3f37c10 */ /* 0x000fc6000ff5e0ff */
[----:B------:R2:W-:Y:S01]  /*28930*/  STL [R1+0xb0], R5 ;  /* 0x0000b00501007387 */ /* 0x0005e20000100800 */
[----:B------:R-:W-:Y:S02]  /*28940*/  IADD3.X R244, R244, UR7, RZ, P2, !PT ;  /* 0x00000007f4f47c10 */ /* 0x000fe400097fe4ff */
[----:B------:R-:W-:Y:S01]  /*28950*/  IADD3 R9, P3, R9, UR4, RZ ;  /* 0x0000000409097c10 */ /* 0x000fe2000ff7e0ff */
[----:B-1----:R-:W-:Y:S01]  /*28960*/  IMAD.MOV.U32 R4, RZ, RZ, R245 ;  /* 0x000000ffff047224 */ /* 0x002fe200078e00f5 */
[----:B--2---:R-:W-:Y:S01]  /*28970*/  MOV R5, R246 ;  /* 0x000000f600057202 */ /* 0x004fe20000000f00 */
[----:B------:R-:W-:Y:S01]  /*28980*/  STL [R1+0x43c], R245 ;  /* 0x00043cf501007387 */ /* 0x000fe20000100800 */
[----:B------:R-:W-:-:S03]  /*28990*/  IADD3.X R10, R10, UR7, RZ, P3, !PT ;  /* 0x000000070a0a7c10 */ /* 0x000fc60009ffe4ff */
[----:B------:R1:W-:Y:S04]  /*289a0*/  LDGSTS.E [R0+0x10000], desc[UR48][R4.64], P1 ;  /* 0x1000000004007fae */ /* 0x0003e80008921870 */
[----:B------:R2:W-:Y:S04]  /*289b0*/  STL [R1+0x438], R246 ;  /* 0x000438f601007387 */ /* 0x0005e80000100800 */
[----:B------:R-:W3:Y:S01]  /*289c0*/  LDL.LU R247, [R1+0x454] ;  /* 0x0004540001f77983 */ /* 0x000ee20000300800 */
[----:B-1----:R-:W-:Y:S01]  /*289d0*/  IMAD.MOV.U32 R4, RZ, RZ, R243 ;  /* 0x000000ffff047224 */ /* 0x002fe200078e00f3 */
[----:B------:R-:W-:-:S02]  /*289e0*/  MOV R5, R244 ;  /* 0x000000f400057202 */ /* 0x000fc40000000f00 */
[----:B--2---:R-:W2:Y:S04]  /*289f0*/  LDL.LU R246, [R1+0x458] ;  /* 0x0004580001f67983 */ /* 0x004ea80000300800 */
[----:B------:R-:W4:Y:S04]  /*28a00*/  LDL.LU R245, [R1+0x45c] ;  /* 0x00045c0001f57983 */ /* 0x000f280000300800 */
[----:B------:R1:W-:Y:S04]  /*28a10*/  STL [R1+0x444], R243 ;  /* 0x000444f301007387 */ /* 0x0003e80000100800 */
[----:B------:R-:W-:Y:S04]  /*28a20*/  STL [R1+0x440], R244 ;  /* 0x000440f401007387 */ /* 0x000fe80000100800 */
[----:B------:R1:W-:Y:S04]  /*28a30*/  LDGSTS.E [R0+0x14000], desc[UR48][R4.64], P1 ;  /* 0x1400000004007fae */ /* 0x0003e80008921870 */
[----:B------:R1:W-:Y:S04]  /*28a40*/  STL [R1+0x44c], R9 ;  /* 0x00044c0901007387 */ /* 0x0003e80000100800 */
[----:B------:R1:W-:Y:S02]  /*28a50*/  STL [R1+0x448], R10 ;  /* 0x0004480a01007387 */ /* 0x0003e40000100800 */
[----:B-1----:R-:W-:Y:S01]  /*28a60*/  IMAD.MOV.U32 R4, RZ, RZ, R9 ;  /* 0x000000ffff047224 */ /* 0x002fe200078e0009 */
[----:B------:R-:W-:Y:S01]  /*28a70*/  MOV R5, R10 ;  /* 0x0000000a00057202 */ /* 0x000fe20000000f00 */
        /* <DEDUP_REMOVED lines=10> */
[----:B---3--:R-:W-:-:S05]  /*28b20*/  IADD3 R247, P3, R247, UR4, RZ ;  /* 0x00000004f7f77c10 */ /* 0x008fca000ff7e0ff */
[----:B-1----:R-:W-:Y:S01]  /*28b30*/  IMAD.MOV.U32 R4, RZ, RZ, R247 ;  /* 0x000000ffff047224 */ /* 0x002fe200078e00f7 */
        /* <DEDUP_REMOVED lines=8> */
[----:B------:R-:W-:Y:S02]  /*28bc0*/  IADD3 R10, P3, R10, UR4, RZ ;  /* 0x000000040a0a7c10 */ /* 0x000fe4000ff7e0ff */
        /* <DEDUP_REMOVED lines=15> */
[----:B-1----:R-:W2:Y:S01]  /*28cc0*/  LDL.LU R243, [R1+0x484] ;  /* 0x0004840001f37983 */ /* 0x002ea20000300800 */
[----:B------:R-:W-:Y:S01]  /*28cd0*/  MOV R4, R10 ;  /* 0x0000000a00047202 */ /* 0x000fe20000000f00 */
[----:B------:R-:W-:-:S02]  /*28ce0*/  IMAD.MOV.U32 R5, RZ, RZ, R244 ;  /* 0x000000ffff057224 */ /* 0x000fc400078e00f4 */
[----:B------:R1:W-:Y:S04]  /*28cf0*/  STL [R1+0x468], R244 ;  /* 0x000468f401007387 */ /* 0x0003e80000100800 */
[----:B------:R-:W2:Y:S04]  /*28d00*/  LDL.LU R9, [R1+0x48c] ;  /* 0x00048c0001097983 */ /* 0x000ea80000300800 */
[----:B------:R3:W-:Y:S04]  /*28d10*/  LDGSTS.E [R0+0x18004], desc[UR48][R4.64], P2 ;  /* 0x1800400004007fae */ /* 0x0007e80009121870 */
[----:B-1----:R-:W2:Y:S04]  /*28d20*/  LDL.LU R244, [R1+0x480] ;  /* 0x0004800001f47983 */ /* 0x002ea80000300800 */
[----:B------:R-:W2:Y:S04]  /*28d30*/  LDL.LU R10, [R1+0x488] ;  /* 0x00048800010a7983 */ /* 0x000ea80000300800 */
[----:B------:R-:W2:Y:S01]  /*28d40*/  LDL.LU R5, [R1+0x470] ;  /* 0x0004700001057983 */ /* 0x000ea20000300800 */
[----:B------:R-:W-:-:S04]  /*28d50*/  ISETP.GT.AND P1, PT, R2, 0x22, PT ;  /* 0x000000220200780c */ /* 0x000fc80003f24270 */
[----:B------:R-:W-:-:S04]  /*28d60*/  SEL R3, RZ, 0x4, !P1 ;  /* 0x00000004ff037807 */ /* 0x000fc80004800000 */
[----:B------:R-:W-:-:S04]  /*28d70*/  SEL R3, R3, RZ, !P0 ;  /* 0x000000ff03037207 */ /* 0x000fc80004000000 */
[----:B------:R-:W-:Y:S02]  /*28d80*/  ISETP.NE.U32.AND P1, PT, R3, RZ, PT ;  /* 0x000000ff0300720c */ /* 0x000fe40003f25070 */
[----:B---3--:R-:W-:-:S04]  /*28d90*/  IADD3 R247, P3, R247, UR4, RZ ;  /* 0x00000004f7f77c10 */ /* 0x008fc8000ff7e0ff */
[----:B------:R-:W-:Y:S02]  /*28da0*/  MOV R4, R247 ;  /* 0x000000f700047202 */ /* 0x000fe40000000f00 */
[----:B----4-:R-:W-:Y:S01]  /*28db0*/  IADD3 R245, P4, R245, UR4, RZ ;  /* 0x00000004f5f57c10 */ /* 0x010fe2000ff9e0ff */
[----:B------:R-:W-:Y:S03]  /*28dc0*/  STL [R1+0x474], R247 ;  /* 0x000474f701007387 */ /* 0x000fe60000100800 */
[----:B--2---:R-:W-:Y:S02]  /*28dd0*/  IADD3.X R246, R246, UR7, RZ, P4, !PT ;  /* 0x00000007f6f67c10 */ /* 0x004fe4000a7fe4ff */
[----:B------:R-:W-:-:S05]  /*28de0*/  IADD3.X R5, R5, UR7, RZ, P3, !PT ;  /* 0x0000000705057c10 */ /* 0x000fca0009ffe4ff */
[----:B------:R1:W-:Y:S01]  /*28df0*/  LDGSTS.E [R0+0x1c004], desc[UR48][R4.64], P2 ;  /* 0x1c00400004007fae */ /* 0x0003e20009121870 */
[----:B------:R-:W-:-:S03]  /*28e00*/  IADD3 R243, P2, R243, UR4, RZ ;  /* 0x00000004f3f37c10 */ /* 0x000fc6000ff5e0ff */
[----:B------:R2:W-:Y:S01]  /*28e10*/  STL [R1+0x470], R5 ;  /* 0x0004700501007387 */ /* 0x0005e20000100800 */
[----:B------:R-:W-:Y:S02]  /*28e20*/  IADD3 R9, P3, R9, UR4, RZ ;  /* 0x0000000409097c10 */ /* 0x000fe4000ff7e0ff */
[----:B------:R-:W-:Y:S01]  /*28e30*/  IADD3.X R244, R244, UR7, RZ, P2, !PT ;  /* 0x00000007f4f47c10 */ /* 0x000fe200097fe4ff */
[----:B-1----:R-:W-:Y:S01]  /*28e40*/  IMAD.MOV.U32 R4, RZ, RZ, R245 ;  /* 0x000000ffff047224 */ /* 0x002fe200078e00f5 */
[----:B--2---:R-:W-:Y:S01]  /*28e50*/  MOV R5, R246 ;  /* 0x000000f600057202 */ /* 0x004fe20000000f00 */
[----:B------:R-:W-:Y:S01]  /*28e60*/  STL [R1+0x47c], R245 ;  /* 0x00047cf501007387 */ /* 0x000fe20000100800 */
[----:B------:R-:W-:-:S03]  /*28e70*/  IADD3.X R10, R10, UR7, RZ, P3, !PT ;  /* 0x000000070a0a7c10 */ /* 0x000fc60009ffe4ff */
[----:B------:R1:W-:Y:S04]  /*28e80*/  LDGSTS.E [R0+0x10008], desc[UR48][R4.64], P1 ;  /* 0x1000800004007fae */ /* 0x0003e80008921870 */
[----:B------:R-:W-:Y:S04]  /*28e90*/  STL [R1+0x478], R246 ;  /* 0x000478f601007387 */ /* 0x000fe80000100800 */
[----:B------:R-:W-:Y:S01]  /*28ea0*/  STL [R1+0x484], R243 ;  /* 0x000484f301007387 */ /* 0x000fe20000100800 */
[----:B-1----:R-:W-:Y:S01]  /*28eb0*/  IMAD.MOV.U32 R4, RZ, RZ, R243 ;  /* 0x000000ffff047224 */ /* 0x002fe200078e00f3 */
[----:B------:R-:W-:-:S02]  /*28ec0*/  MOV R5, R244 ;  /* 0x000000f400057202 */ /* 0x000fc40000000f00 */
[----:B------:R1:W-:Y:S04]  /*28ed0*/  STL [R1+0x480], R244 ;  /* 0x000480f401007387 */ /* 0x0003e80000100800 */
[----:B------:R-:W-:Y:S04]  /*28ee0*/  STL [R1+0x48c], R9 ;  /* 0x00048c0901007387 */ /* 0x000fe80000100800 */
[----:B------:R-:W2:Y:S04]  /*28ef0*/  LDL.LU R247, [R1+0x49c] ;  /* 0x00049c0001f77983 */ /* 0x000ea80000300800 */
[----:B------:R3:W-:Y:S04]  /*28f00*/  STL [R1+0x488], R10 ;  /* 0x0004880a01007387 */ /* 0x0007e80000100800 */
[----:B------:R4:W-:Y:S04]  /*28f10*/  LDGSTS.E [R0+0x14008], desc[UR48][R4.64], P1 ;  /* 0x1400800004007fae */ /* 0x0009e80008921870 */
[----:B-1----:R-:W2:Y:S04]  /*28f20*/  LDL.LU R244, [R1+0x4a4] ;  /* 0x0004a40001f47983 */ /* 0x002ea80000300800 */
[----:B------:R-:W2:Y:S01]  /*28f30*/  LDL.LU R245, [R1+0x4a0] ;  /* 0x0004a00001f57983 */ /* 0x000ea20000300800 */
[----:B----4-:R-:W-:Y:S01]  /*28f40*/  IMAD.MOV.U32 R4, RZ, RZ, R9 ;  /* 0x000000ffff047224 */ /* 0x010fe200078e0009 */
[----:B------:R-:W-:-:S02]  /*28f50*/  MOV R5, R10 ;  /* 0x0000000a00057202 */ /* 0x000fc40000000f00 */
[----:B------:R-:W4:Y:S04]  /*28f60*/  LDL.LU R246, [R1+0x4a8] ;  /* 0x0004a80001f67983 */ /* 0x000f280000300800 */
[----:B------:R-:W4:Y:S04]  /*28f70*/  LDL.LU R243, [R1+0x4ac] ;  /* 0x0004ac0001f37983 */ /* 0x000f280000300800 */
[----:B---3--:R-:W3:Y:S04]  /*28f80*/  LDL.LU R10, [R1+0x4b0] ;  /* 0x0004b000010a7983 */ /* 0x008ee80000300800 */
[----:B------:R-:W4:Y:S04]  /*28f90*/  LDL.LU R9, [R1+0x4b4] ;  /* 0x0004b40001097983 */ /* 0x000f280000300800 */
[----:B------:R1:W-:Y:S04]  /*28fa0*/  LDGSTS.E [R0+0x18008], desc[UR48][R4.64], P1 ;  /* 0x1800800004007fae */ /* 0x0003e80008921870 */
[----:B------:R-:W2:Y:S04]  /*28fb0*/  LDL.LU R4, [R1+0x490] ;  /* 0x0004900001047983 */ /* 0x000ea80000300800 */
[----:B------:R-:W1:Y:S01]  /*28fc0*/  LDL.LU R5, [R1+0x494] ;  /* 0x0004940001057983 */ /* 0x000e620000300800 */
[----:B------:R-:W-:-:S04]  /*28fd0*/  ISETP.GT.AND P2, PT, R2, 0x23, PT ;  /* 0x000000230200780c */ /* 0x000fc80003f44270 */
[----:B------:R-:W-:-:S04]  /*28fe0*/  SEL R3, RZ, 0x4, !P2 ;  /* 0x00000004ff037807 */ /* 0x000fc80005000000 */
[----:B------:R-:W-:-:S04]  /*28ff0*/  SEL R3, R3, RZ, !P0 ;  /* 0x000000ff03037207 */ /* 0x000fc80004000000 */
[----:B------:R-:W-:Y:S02]  /*29000*/  ISETP.NE.U32.AND P2, PT, R3, RZ, PT ;  /* 0x000000ff0300720c */ /* 0x000fe40003f45070 */
[----:B-1----:R-:W-:-:S04]  /*29010*/  IADD3 R5, P3, R5, UR4, RZ ;  /* 0x0000000405057c10 */ /* 0x002fc8000ff7e0ff */
[----:B--2---:R-:W-:Y:S01]  /*29020*/  IADD3.X R4, R4, UR7, RZ, P3, !PT ;  /* 0x0000000704047c10 */ /* 0x004fe20009ffe4ff */
[----:B------:R1:W-:Y:S04]  /*29030*/  STL [R1+0x494], R5 ;  /* 0x0004940501007387 */ /* 0x0003e80000100800 */
[----:B------:R2:W-:Y:S04]  /*29040*/  STL [R1+0x490], R4 ;  /* 0x0004900401007387 */ /* 0x0005e80000100800 */
[----:B------:R-:W3:Y:S01]  /*29050*/  LDL.LU R3, [R1+0x498] ;  /* 0x0004980001037983 */ /* 0x000ee20000300800 */
[----:B-1----:R-:W-:-:S04]  /*29060*/  LOP3.LUT R5, R5, R4, RZ, 0x3c, !PT ;  /* 0x0000000405057212 */ /* 0x002fc800078e3cff */
[----:B--2---:R-:W-:-:S04]  /*29070*/  LOP3.LUT R4, R5, R4, RZ, 0x3c, !PT ;  /* 0x0000000405047212 */ /* 0x004fc800078e3cff */
[----:B------:R-:W-:-:S05]  /*29080*/  LOP3.LUT R5, R5, R4, RZ, 0x3c, !PT ;  /* 0x0000000405057212 */ /* 0x000fca00078e3cff */
[----:B------:R1:W-:Y:S01]  /*29090*/  LDGSTS.E [R0+0x1c008], desc[UR48][R4.64], P1 ;  /* 0x1c00800004007fae */ /* 0x0003e20008921870 */
[----:B------:R-:W-:Y:S02]  /*290a0*/  IADD3 R247, P1, R247, UR4, RZ ;  /* 0x00000004f7f77c10 */ /* 0x000fe4000ff3e0ff */
[----:B------:R-:W-:-:S04]  /*290b0*/  IADD3 R244, P3, R244, UR4, RZ ;  /* 0x00000004f4f47c10 */ /* 0x000fc8000ff7e0ff */
[----:B------:R-:W-:Y:S01]  /*290c0*/  IADD3.X R245, R245, UR7, RZ, P3, !PT ;  /* 0x00000007f5f57c10 */ /* 0x000fe20009ffe4ff */
[----:B-1----:R-:W-:Y:S01]  /*290d0*/  IMAD.MOV.U32 R4, RZ, RZ, R247 ;  /* 0x000000ffff047224 */ /* 0x002fe200078e00f7 */
[----:B------:R-:W-:Y:S01]  /*290e0*/  STL [R1+0x49c], R247 ;  /* 0x00049cf701007387 */ /* 0x000fe20000100800 */
[----:B----4-:R-:W-:-:S04]  /*290f0*/  IADD3 R9, P3, R9, UR4, RZ ;  /* 0x0000000409097c10 */ /* 0x010fc8000ff7e0ff */
[----:B---3--:R-:W-:Y:S02]  /*29100*/  IADD3.X R10, R10, UR7, RZ, P3, !PT ;  /* 0x000000070a0a7c10 */ /* 0x008fe40009ffe4ff */
[----:B------:R-:W-:-:S04]  /*29110*/  IADD3.X R3, R3, UR7, RZ, P1, !PT ;  /* 0x0000000703037c10 */ /* 0x000fc80008ffe4ff */
[----:B------:R-:W-:Y:S02]  /*29120*/  MOV R5, R3 ;  /* 0x0000000300057202 */ /* 0x000fe40000000f00 */
[----:B------:R-:W-:-:S03]  /*29130*/  IADD3 R243, P1, R243, UR4, RZ ;  /* 0x00000004f3f37c10 */ /* 0x000fc6000ff3e0ff */
[----:B------:R1:W-:Y:S01]  /*29140*/  LDGSTS.E [R0+0x1000c], desc[UR48][R4.64], P2 ;  /* 0x1000c00004007fae */ /* 0x0003e20009121870 */
[----:B------:R-:W-:-:S03]  /*29150*/  IADD3.X R246, R246, UR7, RZ, P1, !PT ;  /* 0x00000007f6f67c10 */ /* 0x000fc60008ffe4ff */
[----:B------:R-:W-:Y:S04]  /*29160*/  STL [R1+0x498], R3 ;  /* 0x0004980301007387 */ /* 0x000fe80000100800 */
[----:B------:R-:W-:Y:S01]  /*29170*/  STL [R1+0x4a4], R244 ;  /* 0x0004a4f401007387 */ /* 0x000fe20000100800 */
[----:B-1----:R-:W-:Y:S01]  /*29180*/  IMAD.MOV.U32 R4, RZ, RZ, R244 ;  /* 0x000000ffff047224 */ /* 0x002fe200078e00f4 */
[----:B------:R-:W-:Y:S02]  /*29190*/  MOV R5, R245 ;  /* 0x000000f500057202 */ /* 0x000fe40000000f00 */
[----:B------:R1:W-:Y:S04]  /*291a0*/  STL [R1+0x4a0], R245 ;  /* 0x0004a0f501007387 */ /* 0x0003e80000100800 */
[----:B------:R2:W-:Y:S04]  /*291b0*/  LDGSTS.E [R0+0x1400c], desc[UR48][R4.64], P2 ;  /* 0x1400c00004007fae */ /* 0x0005e80009121870 */
[----:B-1----:R-:W3:Y:S04]  /*291c0*/  LDL.LU R245, [R1+0xb8] ;  /* 0x0000b80001f57983 */ /* 0x002ee80000300800 */
[----:B------:R-:W4:Y:S01]  /*291d0*/  LDL.LU R244, [R1+0xbc] ;  /* 0x0000bc0001f47983 */ /* 0x000f220000300800 */
[----:B--2---:R-:W-:Y:S01]  /*291e0*/  IMAD.MOV.U32 R4, RZ, RZ, R243 ;  /* 0x000000ffff047224 */ /* 0x004fe200078e00f3 */
[----:B------:R-:W-:-:S02]  /*291f0*/  MOV R5, R246 ;  /* 0x000000f600057202 */ /* 0x000fc40000000f00 */
[----:B------:R1:W-:Y:S04]  /*29200*/  STL [R1+0x4ac], R243 ;  /* 0x0004acf301007387 */ /* 0x0003e80000100800 */
[----:B------:R-:W-:Y:S04]  /*29210*/  STL [R1+0x4a8], R246 ;  /* 0x0004a8f601007387 */ /* 0x000fe80000100800 */
[----:B------:R-:W-:Y:S04]  /*29220*/  STL [R1+0x4b4], R9 ;  /* 0x0004b40901007387 */ /* 0x000fe80000100800 */
[----:B------:R2:W-:Y:S04]  /*29230*/  LDGSTS.E [R0+0x1800c], desc[UR48][R4.64], P2 ;  /* 0x1800c00004007fae */ /* 0x0005e80009121870 */
[----:B------:R2:W-:Y:S04]  /*29240*/  STL [R1+0x4b0], R10 ;  /* 0x0004b00a01007387 */ /* 0x0005e80000100800 */
[----:B-1----:R-:W3:Y:S01]  /*29250*/  LDL.LU R243, [R1+0xc0] ;  /* 0x0000c00001f37983 */ /* 0x002ee20000300800 */
[----:B--2---:R-:W-:-:S03]  /*29260*/  MOV R5, R10 ;  /* 0x0000000a00057202 */ /* 0x004fc60000000f00 */
[----:B------:R-:W2:Y:S01]  /*29270*/  LDL.LU R10, [R1+0xc4] ;  /* 0x0000c400010a7983 */ /* 0x000ea20000300800 */
[----:B------:R-:W-:-:S03]  /*29280*/  IMAD.MOV.U32 R4, RZ, RZ, R9 ;  /* 0x000000ffff047224 */ /* 0x000fc600078e0009 */
[----:B------:R-:W2:Y:S04]  /*29290*/  LDL.LU R9, [R1+0xc8] ;  /* 0x0000c80001097983 */ /* 0x000ea80000300800 */
[----:B------:R-:W2:Y:S01]  /*292a0*/  LDL.LU R3, [R1+0xcc] ;  /* 0x0000cc0001037983 */ /* 0x000ea20000300800 */
[----:B------:R-:W-:-:S03]  /*292b0*/  ISETP.GT.AND P1, PT, R2, 0x4, PT ;  /* 0x000000040200780c */ /* 0x000fc60003f24270 */
[----:B------:R1:W-:Y:S02]  /*292c0*/  LDGSTS.E [R0+0x1c00c], desc[UR48][R4.64], P2 ;  /* 0x1c00c00004007fae */ /* 0x0003e40009121870 */
[----:B-1----:R-:W-:-:S04]  /*292d0*/  SEL R0, RZ, 0x4, !P1 ;  /* 0x00000004ff007807 */ /* 0x002fc80004800000 */
[----:B------:R-:W-:-:S04]  /*292e0*/  SEL R0, R0, RZ, !P0 ;  /* 0x000000ff00007207 */ /* 0x000fc80004000000 */
[----:B------:R-:W-:Y:S02]  /*292f0*/  ISETP.NE.U32.AND P1, PT, R0, RZ, PT ;  /* 0x000000ff0000720c */ /* 0x000fe40003f25070 */
[----:B------:R-:W-:-:S05]  /*29300*/  LOP3.LUT R0, R6, 0x10, RZ, 0x3c, !PT ;  /* 0x0000001006007812 */ /* 0x000fca00078e3cff */
[----:B------:R-:W-:Y:S01]  /*29310*/  VIADD R0, R0, UR11 ;  /* 0x0000000b00007c36 */ /* 0x000fe20008000000 */
[----:B----4-:R-:W-:-:S04]  /*29320*/  IADD3 R244, P2, R244, UR4, RZ ;  /* 0x00000004f4f47c10 */ /* 0x010fc8000ff5e0ff */
[----:B---3--:R-:W-:Y:S02]  /*29330*/  IADD3.X R245, R245, UR7, RZ, P2, !PT ;  /* 0x00000007f5f57c10 */ /* 0x008fe400097fe4ff */
[----:B------:R-:W-:-:S03]  /*29340*/  MOV R4, R244 ;  /* 0x000000f400047202 */ /* 0x000fc60000000f00 */
[----:B------:R-:W-:Y:S01]  /*29350*/  IMAD.MOV.U32 R5, RZ, RZ, R245 ;  /* 0x000000ffff057224 */ /* 0x000fe200078e00f5 */
[----:B------:R-:W-:Y:S04]  /*29360*/  STL [R1+0xbc], R244 ;  /* 0x0000bcf401007387 */ /* 0x000fe80000100800 */
[----:B------:R1:W-:Y:S04]  /*29370*/  LDGSTS.E [R0], desc[UR48][R4.64], P1 ;  /* 0x0000000004007fae */ /* 0x0003e80008921870 */
[----:B------:R3:W-:Y:S04]  /*29380*/  STL [R1+0xb8], R245 ;  /* 0x0000b8f501007387 */ /* 0x0007e80000100800 */
[----:B------:R-:W4:Y:S04]  /*29390*/  LDL.LU R247, [R1+0xd4] ;  /* 0x0000d40001f77983 */ /* 0x000f280000300800 */
[----:B------:R-:W4:Y:S01]  /*293a0*/  LDL.LU R246, [R1+0xd8] ;  /* 0x0000d80001f67983 */ /* 0x000f220000300800 */
[----:B--2---:R-:W-:-:S03]  /*293b0*/  IADD3 R10, P2, R10, UR4, RZ ;  /* 0x000000040a0a7c10 */ /* 0x004fc6000ff5e0ff */
[----:B---3--:R-:W2:Y:S01]  /*293c0*/  LDL.LU R245, [R1+0xdc] ;  /* 0x0000dc0001f57983 */ /* 0x008ea20000300800 */
[----:B------:R-:W-:Y:S02]  /*293d0*/  IADD3.X R243, R243, UR7, RZ, P2, !PT ;  /* 0x00000007f3f37c10 */ /* 0x000fe400097fe4ff */
[----:B------:R-:W-:-:S03]  /*293e0*/  IADD3 R3, P3, R3, UR4, RZ ;  /* 0x0000000403037c10 */ /* 0x000fc6000ff7e0ff */
[----:B-1----:R-:W-:Y:S01]  /*293f0*/  IMAD.MOV.U32 R5, RZ, RZ, R243 ;  /* 0x000000ffff057224 */ /* 0x002fe200078e00f3 */
[----:B------:R-:W-:Y:S02]  /*29400*/  MOV R4, R10 ;  /* 0x0000000a00047202 */ /* 0x000fe40000000f00 */
[----:B------:R-:W-:Y:S01]  /*29410*/  IADD3.X R9, R9, UR7, RZ, P3, !PT ;  /* 0x0000000709097c10 */ /* 0x000fe20009ffe4ff */
[----:B------:R-:W-:Y:S04]  /*29420*/  STL [R1+0xc4], R10 ;  /* 0x0000c40a01007387 */ /* 0x000fe80000100800 */
[----:B------:R1:W-:Y:S04]  /*29430*/  STL [R1+0xc0], R243 ;  /* 0x0000c0f301007387 */ /* 0x0003e80000100800 */
[----:B------:R3:W-:Y:S04]  /*29440*/  LDGSTS.E [R0+0x4000], desc[UR48][R4.64], P1 ;  /* 0x0400000004007fae */ /* 0x0007e80008921870 */
[----:B------:R-:W-:Y:S04]  /*29450*/  STL [R1+0xcc], R3 ;  /* 0x0000cc0301007387 */ /* 0x000fe80000100800 */
[----:B------:R1:W-:Y:S01]  /*29460*/  STL [R1+0xc8], R9 ;  /* 0x0000c80901007387 */ /* 0x0003e20000100800 */
[----:B---3--:R-:W-:Y:S01]  /*29470*/  MOV R4, R3 ;  /* 0x0000000300047202 */ /* 0x008fe20000000f00 */
[----:B------:R-:W-:-:S02]  /*29480*/  IMAD.MOV.U32 R5, RZ, RZ, R9 ;  /* 0x000000ffff057224 */ /* 0x000fc400078e0009 */
[----:B------:R-:W3:Y:S04]  /*29490*/  LDL.LU R244, [R1+0xe0] ;  /* 0x0000e00001f47983 */ /* 0x000ee80000300800 */
[----:B-1----:R-:W3:Y:S04]  /*294a0*/  LDL.LU R243, [R1+0xe4] ;  /* 0x0000e40001f37983 */ /* 0x002ee80000300800 */
[----:B------:R-:W3:Y:S04]  /*294b0*/  LDL.LU R10, [R1+0xe8] ;  /* 0x0000e800010a7983 */ /* 0x000ee80000300800 */
[----:B------:R-:W3:Y:S04]  /*294c0*/  LDL.LU R9, [R1+0xec] ;  /* 0x0000ec0001097983 */ /* 0x000ee80000300800 */
[----:B------:R1:W-:Y:S04]  /*294d0*/  LDGSTS.E [R0+0x8000], desc[UR48][R4.64], P1 ;  /* 0x0800000004007fae */ /* 0x0003e80008921870 */
[----:B------:R-:W3:Y:S01]  /*294e0*/  LDL.LU R5, [R1+0xd0] ;  /* 0x0000d00001057983 */ /* 0x000ee20000300800 */
[----:B------:R-:W-:-:S04]  /*294f0*/  ISETP.GT.AND P2, PT, R2, 0x5, PT ;  /* 0x000000050200780c */ /* 0x000fc80003f44270 */
[----:B------:R-:W-:-:S04]  /*29500*/  SEL R3, RZ, 0x4, !P2 ;  /* 0x00000004ff037807 */ /* 0x000fc80005000000 */
[----:B------:R-:W-:-:S04]  /*29510*/  SEL R3, R3, RZ, !P0 ;  /* 0x000000ff03037207 */ /* 0x000fc80004000000 */
[----:B------:R-:W-:Y:S02]  /*29520*/  ISETP.NE.U32.AND P2, PT, R3, RZ, PT ;  /* 0x000000ff0300720c */ /* 0x000fe40003f45070 */
[----:B----4-:R-:W-:-:S04]  /*29530*/  IADD3 R247, P3, R247, UR4, RZ ;  /* 0x00000004f7f77c10 */ /* 0x010fc8000ff7e0ff */
[----:B-1----:R-:W-:Y:S02]  /*29540*/  MOV R4, R247 ;  /* 0x000000f700047202 */ /* 0x002fe40000000f00 */
[----:B--2---:R-:W-:Y:S01]  /*29550*/  IADD3 R245, P4, R245, UR4, RZ ;  /* 0x00000004f5f57c10 */ /* 0x004fe2000ff9e0ff */
[----:B------:R-:W-:Y:S03]  /*29560*/  STL [R1+0xd4], R247 ;  /* 0x0000d4f701007387 */ /* 0x000fe60000100800 */
[----:B------:R-:W-:Y:S02]  /*29570*/  IADD3.X R246, R246, UR7, RZ, P4, !PT ;  /* 0x00000007f6f67c10 */ /* 0x000fe4000a7fe4ff */
[----:B---3--:R-:W-:-:S05]  /*29580*/  IADD3.X R5, R5, UR7, RZ, P3, !PT ;  /* 0x0000000705057c10 */ /* 0x008fca0009ffe4ff */
        /* <DEDUP_REMOVED lines=16> */
[----:B------:R-:W-:Y:S04]  /*29690*/  STL [R1+0xe4], R243 ;  /* 0x0000e4f301007387 */ /* 0x000fe80000100800 */
[----:B------:R1:W-:Y:S04]  /*296a0*/  STL [R1+0xe0], R244 ;  /* 0x0000e0f401007387 */ /* 0x0003e80000100800 */
[----:B------:R1:W-:Y:S04]  /*296b0*/  LDGSTS.E [R0+0x4004], desc[UR48][R4.64], P2 ;  /* 0x0400400004007fae */ /* 0x0003e80009121870 */
[----:B------:R-:W-:Y:S04]  /*296c0*/  STL [R1+0xec], R9 ;  /* 0x0000ec0901007387 */ /* 0x000fe80000100800 */
        /* <DEDUP_REMOVED lines=113> */
[----:B------:R1:W-:Y:S04]  /*29de0*/  STL [R1+0x4c4], R243 ;  /* 0x0004c4f301007387 */ /* 0x0003e80000100800 */
[----:B------:R-:W-:Y:S04]  /*29df0*/  STL [R1+0x4c0], R244 ;  /* 0x0004c0f401007387 */ /* 0x000fe80000100800 */
[----:B------:R1:W-:Y:S04]  /*29e00*/  LDGSTS.E [R0+0x14000], desc[UR48][R4.64], P1 ;  /* 0x1400000004007fae */ /* 0x0003e80008921870 */
[----:B------:R1:W-:Y:S04]  /*29e10*/  STL [R1+0x4cc], R9 ;  /* 0x0004cc0901007387 */ /* 0x0003e80000100800 */
        /* <DEDUP_REMOVED lines=39> */
[----:B-1----:R-:W2:Y:S01]  /*2a090*/  LDL.LU R243, [R1+0x504] ;  /* 0x0005040001f37983 */ /* 0x002ea20000300800 */
[----:B------:R-:W-:Y:S01]  /*2a0a0*/  IMAD.MOV.U32 R4, RZ, RZ, R10 ;  /* 0x000000ffff047224 */ /* 0x000fe200078e000a */
[----:B------:R-:W-:-:S02]  /*2a0b0*/  MOV R5, R244 ;  /* 0x000000f400057202 */ /* 0x000fc40000000f00 */
        /* <DEDUP_REMOVED lines=10> */
[----:B---3--:R-:W-:-:S05]  /*2a160*/  IADD3 R247, P3, R247, UR4, RZ ;  /* 0x00000004f7f77c10 */ /* 0x008fca000ff7e0ff */
[----:B------:R-:W-:Y:S01]  /*2a170*/  IMAD.MOV.U32 R4, RZ, RZ, R247 ;  /* 0x000000ffff047224 */ /* 0x000fe200078e00f7 */
        /* <DEDUP_REMOVED lines=14> */
[----:B------:R-:W-:Y:S04]  /*2a260*/  STL [R1+0x4f8], R246 ;  /* 0x0004f8f601007387 */ /* 0x000fe80000100800 */
[----:B------:R-:W-:Y:S01]  /*2a270*/  STL [R1+0x504], R243 ;  /* 0x000504f301007387 */ /* 0x000fe20000100800 */
[----:B-1----:R-:W-:Y:S01]  /*2a280*/  MOV R4, R243 ;  /* 0x000000f300047202 */ /* 0x002fe20000000f00 */
[----:B------:R-:W-:-:S02]  /*2a290*/  IMAD.MOV.U32 R5, RZ, RZ, R244 ;  /* 0x000000ffff057224 */ /* 0x000fc400078e00f4 */
[----:B------:R1:W-:Y:S04]  /*2a2a0*/  STL [R1+0x500], R244 ;  /* 0x000500f401007387 */ /* 0x0003e80000100800 */
[----:B------:R-:W-:Y:S04]  /*2a2b0*/  STL [R1+0x50c], R9 ;  /* 0x00050c0901007387 */ /* 0x000fe80000100800 */
[----:B------:R-:W2:Y:S04]  /*2a2c0*/  LDL.LU R247, [R1+0x51c] ;  /* 0x00051c0001f77983 */ /* 0x000ea80000300800 */
[----:B------:R3:W-:Y:S04]  /*2a2d0*/  STL [R1+0x508], R10 ;  /* 0x0005080a01007387 */ /* 0x0007e80000100800 */
[----:B------:R4:W-:Y:S04]  /*2a2e0*/  LDGSTS.E [R0+0x14008], desc[UR48][R4.64], P1 ;  /* 0x1400800004007fae */ /* 0x0009e80008921870 */
[----:B-1----:R-:W2:Y:S04]  /*2a2f0*/  LDL.LU R244, [R1+0x524] ;  /* 0x0005240001f47983 */ /* 0x002ea80000300800 */
[----:B------:R-:W2:Y:S01]  /*2a300*/  LDL.LU R245, [R1+0x520] ;  /* 0x0005200001f57983 */ /* 0x000ea20000300800 */
[----:B----4-:R-:W-:Y:S01]  /*2a310*/  MOV R4, R9 ;  /* 0x0000000900047202 */ /* 0x010fe20000000f00 */
[----:B------:R-:W-:-:S02]  /*2a320*/  IMAD.MOV.U32 R5, RZ, RZ, R10 ;  /* 0x000000ffff057224 */ /* 0x000fc400078e000a */
        /* <DEDUP_REMOVED lines=22> */
[----:B------:R-:W-:Y:S02]  /*2a490*/  IADD3.X R245, R245, UR7, RZ, P3, !PT ;  /* 0x00000007f5f57c10 */ /* 0x000fe40009ffe4ff */
[----:B-1----:R-:W-:Y:S01]  /*2a4a0*/  MOV R4, R247 ;  /* 0x000000f700047202 */ /* 0x002fe20000000f00 */
[----:B------:R-:W-:Y:S01]  /*2a4b0*/  STL [R1+0x51c], R247 ;  /* 0x00051cf701007387 */ /* 0x000fe20000100800 */
[----:B----4-:R-:W-:-:S04]  /*2a4c0*/  IADD3 R9, P3, R9, UR4, RZ ;  /* 0x0000000409097c10 */ /* 0x010fc8000ff7e0ff */
[----:B---3--:R-:W-:Y:S02]  /*2a4d0*/  IADD3.X R10, R10, UR7, RZ, P3, !PT ;  /* 0x000000070a0a7c10 */ /* 0x008fe40009ffe4ff */
[----:B------:R-:W-:Y:S02]  /*2a4e0*/  IADD3.X R3, R3, UR7, RZ, P1, !PT ;  /* 0x0000000703037c10 */ /* 0x000fe40008ffe4ff */
[----:B------:R-:W-:-:S03]  /*2a4f0*/  IADD3 R243, P1, R243, UR4, RZ ;  /* 0x00000004f3f37c10 */ /* 0x000fc6000ff3e0ff */
[----:B------:R-:W-:Y:S01]  /*2a500*/  IMAD.MOV.U32 R5, RZ, RZ, R3 ;  /* 0x000000ffff057224 */ /* 0x000fe200078e0003 */
[----:B------:R-:W-:-:S04]  /*2a510*/  IADD3.X R246, R246, UR7, RZ, P1, !PT ;  /* 0x00000007f6f67c10 */ /* 0x000fc80008ffe4ff */
[----:B------:R1:W-:Y:S04]  /*2a520*/  LDGSTS.E [R0+0x1000c], desc[UR48][R4.64], P2 ;  /* 0x1000c00004007fae */ /* 0x0003e80009121870 */
[----:B------:R-:W-:Y:S04]  /*2a530*/  STL [R1+0x518], R3 ;  /* 0x0005180301007387 */ /* 0x000fe80000100800 */
[----:B------:R-:W-:Y:S01]  /*2a540*/  STL [R1+0x524], R244 ;  /* 0x000524f401007387 */ /* 0x000fe20000100800 */
[----:B-1----:R-:W-:Y:S01]  /*2a550*/  MOV R4, R244 ;  /* 0x000000f400047202 */ /* 0x002fe20000000f00 */
[----:B------:R-:W-:-:S02]  /*2a560*/  IMAD.MOV.U32 R5, RZ, RZ, R245 ;  /* 0x000000ffff057224 */ /* 0x000fc400078e00f5 */
[----:B------:R1:W-:Y:S04]  /*2a570*/  STL [R1+0x520], R245 ;  /* 0x000520f501007387 */ /* 0x0003e80000100800 */
[----:B------:R2:W-:Y:S04]  /*2a580*/  LDGSTS.E [R0+0x1400c], desc[UR48][R4.64], P2 ;  /* 0x1400c00004007fae */ /* 0x0005e80009121870 */
[----:B-1----:R-:W3:Y:S04]  /*2a590*/  LDL.LU R245, [R1+0x138] ;  /* 0x0001380001f57983 */ /* 0x002ee80000300800 */
[----:B------:R-:W4:Y:S01]  /*2a5a0*/  LDL.LU R244, [R1+0x13c] ;  /* 0x00013c0001f47983 */ /* 0x000f220000300800 */
[----:B--2---:R-:W-:Y:S01]  /*2a5b0*/  MOV R4, R243 ;  /* 0x000000f300047202 */ /* 0x004fe20000000f00 */
[----:B------:R-:W-:-:S02]  /*2a5c0*/  IMAD.MOV.U32 R5, RZ, RZ, R246 ;  /* 0x000000ffff057224 */ /* 0x000fc400078e00f6 */
[----:B------:R1:W-:Y:S04]  /*2a5d0*/  STL [R1+0x52c], R243 ;  /* 0x00052cf301007387 */ /* 0x0003e80000100800 */
[----:B------:R-:W-:Y:S04]  /*2a5e0*/  STL [R1+0x528], R246 ;  /* 0x000528f601007387 */ /* 0x000fe80000100800 */
[----:B------:R-:W-:Y:S04]  /*2a5f0*/  STL [R1+0x534], R9 ;  /* 0x0005340901007387 */ /* 0x000fe80000100800 */
[----:B------:R2:W-:Y:S04]  /*2a600*/  LDGSTS.E [R0+0x1800c], desc[UR48][R4.64], P2 ;  /* 0x1800c00004007fae */ /* 0x0005e80009121870 */
[----:B------:R2:W-:Y:S04]  /*2a610*/  STL [R1+0x530], R10 ;  /* 0x0005300a01007387 */ /* 0x0005e80000100800 */
[----:B-1----:R-:W3:Y:S01]  /*2a620*/  LDL.LU R243, [R1+0x140] ;  /* 0x0001400001f37983 */ /* 0x002ee20000300800 */
[----:B--2---:R-:W-:-:S03]  /*2a630*/  IMAD.MOV.U32 R5, RZ, RZ, R10 ;  /* 0x000000ffff057224 */ /* 0x004fc600078e000a */
[----:B------:R-:W2:Y:S01]  /*2a640*/  LDL.LU R10, [R1+0x144] ;  /* 0x00014400010a7983 */ /* 0x000ea20000300800 */
[----:B------:R-:W-:-:S03]  /*2a650*/  MOV R4, R9 ;  /* 0x0000000900047202 */ /* 0x000fc60000000f00 */
[----:B------:R-:W2:Y:S04]  /*2a660*/  LDL.LU R9, [R1+0x148] ;  /* 0x0001480001097983 */ /* 0x000ea80000300800 */
[----:B------:R-:W2:Y:S01]  /*2a670*/  LDL.LU R3, [R1+0x14c] ;  /* 0x00014c0001037983 */ /* 0x000ea20000300800 */
[----:B------:R-:W-:-:S03]  /*2a680*/  ISETP.GT.AND P1, PT, R2, 0x8, PT ;  /* 0x000000080200780c */ /* 0x000fc60003f24270 */
[----:B------:R1:W-:Y:S02]  /*2a690*/  LDGSTS.E [R0+0x1c00c], desc[UR48][R4.64], P2 ;  /* 0x1c00c00004007fae */ /* 0x0003e40009121870 */
[----:B-1----:R-:W-:-:S04]  /*2a6a0*/  SEL R0, RZ, 0x4, !P1 ;  /* 0x00000004ff007807 */ /* 0x002fc80004800000 */
[----:B------:R-:W-:-:S04]  /*2a6b0*/  SEL R0, R0, RZ, !P0 ;  /* 0x000000ff00007207 */ /* 0x000fc80004000000 */
[----:B------:R-:W-:Y:S02]  /*2a6c0*/  ISETP.NE.U32.AND P1, PT, R0, RZ, PT ;  /* 0x000000ff0000720c */ /* 0x000fe40003f25070 */
[----:B------:R-:W-:-:S04]  /*2a6d0*/  LOP3.LUT R0, R6, 0x20, RZ, 0x3c, !PT ;  /* 0x0000002006007812 */ /* 0x000fc800078e3cff */
[----:B------:R-:W-:Y:S02]  /*2a6e0*/  IADD3 R0, R0, UR11, RZ ;  /* 0x0000000b00007c10 */ /* 0x000fe4000fffe0ff */
[----:B----4-:R-:W-:-:S04]  /*2a6f0*/  IADD3 R244, P2, R244, UR4, RZ ;  /* 0x00000004f4f47c10 */ /* 0x010fc8000ff5e0ff */
[----:B---3--:R-:W-:Y:S01]  /*2a700*/  IADD3.X R245, R245, UR7, RZ, P2, !PT ;  /* 0x00000007f5f57c10 */ /* 0x008fe200097fe4ff */
[----:B------:R-:W-:-:S03]  /*2a710*/  IMAD.MOV.U32 R4, RZ, RZ, R244 ;  /* 0x000000ffff047224 */ /* 0x000fc600078e00f4 */
[----:B------:R-:W-:Y:S01]  /*2a720*/  MOV R5, R245 ;  /* 0x000000f500057202 */ /* 0x000fe20000000f00 */
[----:B------:R-:W-:Y:S04]  /*2a730*/  STL [R1+0x13c], R244 ;  /* 0x00013cf401007387 */ /* 0x000fe80000100800 */
[----:B------:R1:W-:Y:S04]  /*2a740*/  LDGSTS.E [R0], desc[UR48][R4.64], P1 ;  /* 0x0000000004007fae */ /* 0x0003e80008921870 */
[----:B------:R3:W-:Y:S04]  /*2a750*/  STL [R1+0x138], R245 ;  /* 0x000138f501007387 */ /* 0x0007e80000100800 */
[----:B------:R-:W4:Y:S04]  /*2a760*/  LDL.LU R247, [R1+0x154] ;  /* 0x0001540001f77983 */ /* 0x000f280000300800 */
[----:B------:R-:W4:Y:S04]  /*2a770*/  LDL.LU R246, [R1+0x158] ;  /* 0x0001580001f67983 */ /* 0x000f280000300800 */
[----:B---3--:R-:W3:Y:S01]  /*2a780*/  LDL.LU R245, [R1+0x15c] ;  /* 0x00015c0001f57983 */ /* 0x008ee20000300800 */
[----:B--2---:R-:W-:-:S04]  /*2a790*/  IADD3 R10, P2, R10, UR4, RZ ;  /* 0x000000040a0a7c10 */ /* 0x004fc8000ff5e0ff */
[----:B------:R-:W-:Y:S01]  /*2a7a0*/  IADD3.X R243, R243, UR7, RZ, P2, !PT ;  /* 0x00000007f3f37c10 */ /* 0x000fe200097fe4ff */
[----:B-1----:R-:W-:Y:S01]  /*2a7b0*/  IMAD.MOV.U32 R4, RZ, RZ, R10 ;  /* 0x000000ffff047224 */ /* 0x002fe200078e000a */
[----:B------:R-:W-:Y:S02]  /*2a7c0*/  IADD3 R3, P3, R3, UR4, RZ ;  /* 0x0000000403037c10 */ /* 0x000fe4000ff7e0ff */
[----:B------:R-:W-:Y:S02]  /*2a7d0*/  MOV R5, R243 ;  /* 0x000000f300057202 */ /* 0x000fe40000000f00 */
[----:B------:R-:W-:Y:S01]  /*2a7e0*/  IADD3.X R9, R9, UR7, RZ, P3, !PT ;  /* 0x0000000709097c10 */ /* 0x000fe20009ffe4ff */
[----:B------:R-:W-:Y:S04]  /*2a7f0*/  STL [R1+0x144], R10 ;  /* 0x0001440a01007387 */ /* 0x000fe80000100800 */
[----:B------:R1:W-:Y:S04]  /*2a800*/  STL [R1+0x140], R243 ;  /* 0x000140f301007387 */ /* 0x0003e80000100800 */
[----:B------:R2:W-:Y:S04]  /*2a810*/  LDGSTS.E [R0+0x4000], desc[UR48][R4.64], P1 ;  /* 0x0400000004007fae */ /* 0x0005e80008921870 */
[----:B------:R-:W-:Y:S04]  /*2a820*/  STL [R1+0x14c], R3 ;  /* 0x00014c0301007387 */ /* 0x000fe80000100800 */
[----:B------:R1:W-:Y:S01]  /*2a830*/  STL [R1+0x148], R9 ;  /* 0x0001480901007387 */ /* 0x0003e20000100800 */
[----:B--2---:R-:W-:Y:S01]  /*2a840*/  IMAD.MOV.U32 R4, RZ, RZ, R3 ;  /* 0x000000ffff047224 */ /* 0x004fe200078e0003 */
[----:B------:R-:W-:-:S02]  /*2a850*/  MOV R5, R9 ;  /* 0x0000000900057202 */ /* 0x000fc40000000f00 */
[----:B------:R-:W2:Y:S04]  /*2a860*/  LDL.LU R244, [R1+0x160] ;  /* 0x0001600001f47983 */ /* 0x000ea80000300800 */
[----:B-1----:R-:W2:Y:S04]  /*2a870*/  LDL.LU R243, [R1+0x164] ;  /* 0x0001640001f37983 */ /* 0x002ea80000300800 */
        /* <DEDUP_REMOVED lines=8> */
[----:B----4-:R-:W-:-:S05]  /*2a900*/  IADD3 R247, P3, R247, UR4, RZ ;  /* 0x00000004f7f77c10 */ /* 0x010fca000ff7e0ff */
[----:B-1----:R-:W-:Y:S01]  /*2a910*/  IMAD.MOV.U32 R4, RZ, RZ, R247 ;  /* 0x000000ffff047224 */ /* 0x002fe200078e00f7 */
[----:B---3--:R-:W-:Y:S01]  /*2a920*/  IADD3 R245, P4, R245, UR4, RZ ;  /* 0x00000004f5f57c10 */ /* 0x008fe2000ff9e0ff */
[----:B------:R-:W-:Y:S03]  /*2a930*/  STL [R1+0x154], R247 ;  /* 0x000154f701007387 */ /* 0x000fe60000100800 */
[----:B------:R-:W-:Y:S02]  /*2a940*/  IADD3.X R246, R246, UR7, RZ, P4, !PT ;  /* 0x00000007f6f67c10 */ /* 0x000fe4000a7fe4ff */
[----:B--2---:R-:W-:-:S05]  /*2a950*/  IADD3.X R5, R5, UR7, RZ, P3, !PT ;  /* 0x0000000705057c10 */ /* 0x004fca0009ffe4ff */
        /* <DEDUP_REMOVED lines=1402> */
[----:B------:R-:W-:Y:S04]  /*30100*/  STL [R1+0x740], R244 ;  /* 0x000740f401007387 */ /* 0x000fe80000100800 */
[----:B------:R1:W-:Y:S04]  /*30110*/  LDGSTS.E [R0+0x14000], desc[UR48][R4.64], P1 ;  /* 0x1400000004007fae */ /* 0x0003e80008921870 */
[----:B------:R-:W-:Y:S04]  /*30120*/  STL [R1+0x74c], R9 ;  /* 0x00074c0901007387 */ /* 0x000fe80000100800 */
[----:B------:R1:W-:Y:S02]  /*30130*/  STL [R1+0x748], R10 ;  /* 0x0007480a01007387 */ /* 0x0003e40000100800 */
[----:B-1----:R-:W-:Y:S01]  /*30140*/  IMAD.MOV.U32 R4, RZ, RZ, R9 ;  /* 0x000000ffff047224 */ /* 0x002fe200078e0009 */
[----:B------:R-:W-:-:S02]  /*30150*/  MOV R5, R10 ;  /* 0x0000000a00057202 */ /* 0x000fc40000000f00 */
        /* <DEDUP_REMOVED lines=66> */
[----:B------:R2:W-:Y:S01]  /*30580*/  STL [R1+0x784], R9 ;  /* 0x0007840901007387 */ /* 0x0005e20000100800 */
[----:B-1----:R-:W-:Y:S01]  /*30590*/  IMAD.MOV.U32 R4, RZ, RZ, R9 ;  /* 0x000000ffff047224 */ /* 0x002fe200078e0009 */
[----:B------:R-:W-:-:S02]  /*305a0*/  MOV R5, R244 ;  /* 0x000000f400057202 */ /* 0x000fc40000000f00 */
[----:B------:R1:W-:Y:S04]  /*305b0*/  STL [R1+0x780], R244 ;  /* 0x000780f401007387 */ /* 0x0003e80000100800 */
[----:B------:R-:W-:Y:S04]  /*305c0*/  STL [R1+0x78c], R10 ;  /* 0x00078c0a01007387 */ /* 0x000fe80000100800 */
[----:B------:R-:W3:Y:S04]  /*305d0*/  LDL.LU R247, [R1+0x79c] ;  /* 0x00079c0001f77983 */ /* 0x000ee80000300800 */
[----:B------:R4:W-:Y:S04]  /*305e0*/  STL [R1+0x788], R243 ;  /* 0x000788f301007387 */ /* 0x0009e80000100800 */
[----:B------:R1:W-:Y:S04]  /*305f0*/  LDGSTS.E [R0+0x14008], desc[UR48][R4.64], P1 ;  /* 0x1400800004007fae */ /* 0x0003e80008921870 */
[----:B--2---:R-:W2:Y:S04]  /*30600*/  LDL.LU R9, [R1+0x7a4] ;  /* 0x0007a40001097983 */ /* 0x004ea80000300800 */
[----:B------:R-:W2:Y:S01]  /*30610*/  LDL.LU R245, [R1+0x7a0] ;  /* 0x0007a00001f57983 */ /* 0x000ea20000300800 */
[----:B-1----:R-:W-:Y:S01]  /*30620*/  IMAD.MOV.U32 R4, RZ, RZ, R10 ;  /* 0x000000ffff047224 */ /* 0x002fe200078e000a */
[----:B------:R-:W-:-:S02]  /*30630*/  MOV R5, R243 ;  /* 0x000000f300057202 */ /* 0x000fc40000000f00 */
[----:B------:R-:W2:Y:S04]  /*30640*/  LDL.LU R246, [R1+0x7a8] ;  /* 0x0007a80001f67983 */ /* 0x000ea80000300800 */
[----:B------:R-:W2:Y:S04]  /*30650*/  LDL.LU R244, [R1+0x7ac] ;  /* 0x0007ac0001f47983 */ /* 0x000ea80000300800 */
[----:B----4-:R-:W4:Y:S04]  /*30660*/  LDL.LU R243, [R1+0x7b0] ;  /* 0x0007b00001f37983 */ /* 0x010f280000300800 */
[----:B------:R-:W4:Y:S04]  /*30670*/  LDL.LU R10, [R1+0x7b4] ;  /* 0x0007b400010a7983 */ /* 0x000f280000300800 */
[----:B------:R1:W-:Y:S04]  /*30680*/  LDGSTS.E [R0+0x18008], desc[UR48][R4.64], P1 ;  /* 0x1800800004007fae */ /* 0x0003e80008921870 */
[----:B------:R-:W3:Y:S04]  /*30690*/  LDL.LU R4, [R1+0x790] ;  /* 0x0007900001047983 */ /* 0x000ee80000300800 */
[----:B------:R-:W1:Y:S01]  /*306a0*/  LDL.LU R5, [R1+0x794] ;  /* 0x0007940001057983 */ /* 0x000e620000300800 */
[----:B------:R-:W-:-:S04]  /*306b0*/  ISETP.GT.AND P2, PT, R2, 0x3b, PT ;  /* 0x0000003b0200780c */ /* 0x000fc80003f44270 */
[----:B------:R-:W-:-:S04]  /*306c0*/  SEL R3, RZ, 0x4, !P2 ;  /* 0x00000004ff037807 */ /* 0x000fc80005000000 */
[----:B------:R-:W-:-:S04]  /*306d0*/  SEL R3, R3, RZ, !P0 ;  /* 0x000000ff03037207 */ /* 0x000fc80004000000 */
[----:B------:R-:W-:Y:S02]  /*306e0*/  ISETP.NE.U32.AND P2, PT, R3, RZ, PT ;  /* 0x000000ff0300720c */ /* 0x000fe40003f45070 */
[----:B-1----:R-:W-:-:S04]  /*306f0*/  IADD3 R5, P3, R5, UR4, RZ ;  /* 0x0000000405057c10 */ /* 0x002fc8000ff7e0ff */
[----:B---3--:R-:W-:Y:S01]  /*30700*/  IADD3.X R4, R4, UR7, RZ, P3, !PT ;  /* 0x0000000704047c10 */ /* 0x008fe20009ffe4ff */
[----:B------:R1:W-:Y:S04]  /*30710*/  STL [R1+0x794], R5 ;  /* 0x0007940501007387 */ /* 0x0003e80000100800 */
[----:B------:R3:W-:Y:S04]  /*30720*/  STL [R1+0x790], R4 ;  /* 0x0007900401007387 */ /* 0x0007e80000100800 */
[----:B------:R-:W4:Y:S01]  /*30730*/  LDL.LU R3, [R1+0x798] ;  /* 0x0007980001037983 */ /* 0x000f220000300800 */
[----:B-1----:R-:W-:-:S04]  /*30740*/  LOP3.LUT R5, R5, R4, RZ, 0x3c, !PT ;  /* 0x0000000405057212 */ /* 0x002fc800078e3cff */
[----:B---3--:R-:W-:-:S04]  /*30750*/  LOP3.LUT R4, R5, R4, RZ, 0x3c, !PT ;  /* 0x0000000405047212 */ /* 0x008fc800078e3cff */
[----:B------:R-:W-:-:S05]  /*30760*/  LOP3.LUT R5, R5, R4, RZ, 0x3c, !PT ;  /* 0x0000000405057212 */ /* 0x000fca00078e3cff */
[----:B------:R1:W-:Y:S01]  /*30770*/  LDGSTS.E [R0+0x1c008], desc[UR48][R4.64], P1 ;  /* 0x1c00800004007fae */ /* 0x0003e20008921870 */
[----:B------:R-:W-:Y:S02]  /*30780*/  IADD3 R247, P1, R247, UR4, RZ ;  /* 0x00000004f7f77c10 */ /* 0x000fe4000ff3e0ff */
[----:B--2---:R-:W-:-:S04]  /*30790*/  IADD3 R9, P3, R9, UR4, RZ ;  /* 0x0000000409097c10 */ /* 0x004fc8000ff7e0ff */
[----:B------:R-:W-:Y:S01]  /*307a0*/  IADD3.X R245, R245, UR7, RZ, P3, !PT ;  /* 0x00000007f5f57c10 */ /* 0x000fe20009ffe4ff */
[----:B-1----:R-:W-:Y:S01]  /*307b0*/  IMAD.MOV.U32 R4, RZ, RZ, R247 ;  /* 0x000000ffff047224 */ /* 0x002fe200078e00f7 */
[----:B------:R-:W-:Y:S01]  /*307c0*/  STL [R1+0x79c], R247 ;  /* 0x00079cf701007387 */ /* 0x000fe20000100800 */
[----:B----4-:R-:W-:-:S04]  /*307d0*/  IADD3 R10, P3, R10, UR4, RZ ;  /* 0x000000040a0a7c10 */ /* 0x010fc8000ff7e0ff */
[----:B------:R-:W-:Y:S02]  /*307e0*/  IADD3.X R243, R243, UR7, RZ, P3, !PT ;  /* 0x00000007f3f37c10 */ /* 0x000fe40009ffe4ff */
        /* <DEDUP_REMOVED lines=41> */
[----:B---3--:R-:W3:Y:S01]  /*30a80*/  LDL.LU R245, [R1+0x3d8] ;  /* 0x0003d80001f57983 */ /* 0x008ee20000300800 */
[----:B--2---:R-:W-:-:S03]  /*30a90*/  IADD3 R243, P2, R243, UR4, RZ ;  /* 0x00000004f3f37c10 */ /* 0x004fc6000ff5e0ff */
[----:B------:R-:W2:Y:S01]  /*30aa0*/  LDL.LU R9, [R1+0x3dc] ;  /* 0x0003dc0001097983 */ /* 0x000ea20000300800 */
        /* <DEDUP_REMOVED lines=9> */
[----:B------:R1:W-:Y:S02]  /*30b40*/  STL [R1+0x3c8], R10 ;  /* 0x0003c80a01007387 */ /* 0x0003e40000100800 */
[----:B-1----:R-:W-:Y:S01]  /*30b50*/  MOV R4, R3 ;  /* 0x0000000300047202 */ /* 0x002fe20000000f00 */
[----:B------:R-:W-:Y:S01]  /*30b60*/  IMAD.MOV.U32 R5, RZ, RZ, R10 ;  /* 0x000000ffff057224 */ /* 0x000fe200078e000a */
[----:B------:R-:W3:Y:S04]  /*30b70*/  LDL.LU R246, [R1+0x3e0] ;  /* 0x0003e00001f67983 */ /* 0x000ee80000300800 */
[----:B------:R-:W3:Y:S04]  /*30b80*/  LDL.LU R244, [R1+0x3e4] ;  /* 0x0003e40001f47983 */ /* 0x000ee80000300800 */
        /* <DEDUP_REMOVED lines=12> */
[----:B---3--:R-:W-:Y:S02]  /*30c50*/  IADD3.X R245, R245, UR7, RZ, P4, !PT ;  /* 0x00000007f5f57c10 */ /* 0x008fe4000a7fe4ff */
        /* <DEDUP_REMOVED lines=177> */
[----:B-1----:R-:W4:Y:S01]  /*31770*/  LDL.LU R246, [R1+0x7f8] ;  /* 0x0007f80001f67983 */ /* 0x002f220000300800 */
[----:B------:R-:W-:Y:S01]  /*31780*/  IMAD.MOV.U32 R4, RZ, RZ, R10 ;  /* 0x000000ffff047224 */ /* 0x000fe200078e000a */
[----:B------:R-:W-:-:S02]  /*31790*/  MOV R5, R243 ;  /* 0x000000f300057202 */ /* 0x000fc40000000f00 */
[----:B------:R1:W-:Y:S04]  /*317a0*/  STL [R1+0x7e8], R243 ;  /* 0x0007e8f301007387 */ /* 0x0003e80000100800 */
[----:B------:R-:W4:Y:S04]  /*317b0*/  LDL.LU R244, [R1+0x800] ;  /* 0x0008000001f47983 */ /* 0x000f280000300800 */
[----:B------:R3:W-:Y:S04]  /*317c0*/  LDGSTS.E [R0+0x18004], desc[UR48][R4.64], P2 ;  /* 0x1800400004007fae */ /* 0x0007e80009121870 */
[----:B-1----:R-:W4:Y:S04]  /*317d0*/  LDL.LU R243, [R1+0x808] ;  /* 0x0008080001f37983 */ /* 0x002f280000300800 */
[----:B------:R-:W4:Y:S04]  /*317e0*/  LDL.LU R10, [R1+0x80c] ;  /* 0x00080c00010a7983 */ /* 0x000f280000300800 */
[----:B------:R-:W2:Y:S01]  /*317f0*/  LDL.LU R5, [R1+0x7f0] ;  /* 0x0007f00001057983 */ /* 0x000ea20000300800 */
[----:B------:R-:W-:-:S04]  /*31800*/  ISETP.GT.AND P1, PT, R2, 0x3e, PT ;  /* 0x0000003e0200780c */ /* 0x000fc80003f24270 */
[----:B------:R-:W-:-:S04]  /*31810*/  SEL R3, RZ, 0x4, !P1 ;  /* 0x00000004ff037807 */ /* 0x000fc80004800000 */
[----:B------:R-:W-:-:S04]  /*31820*/  SEL R3, R3, RZ, !P0 ;  /* 0x000000ff03037207 */ /* 0x000fc80004000000 */
[----:B------:R-:W-:Y:S02]  /*31830*/  ISETP.NE.U32.AND P1, PT, R3, RZ, PT ;  /* 0x000000ff0300720c */ /* 0x000fe40003f25070 */
[----:B---3--:R-:W-:-:S05]  /*31840*/  IADD3 R247, P3, R247, UR4, RZ ;  /* 0x00000004f7f77c10 */ /* 0x008fca000ff7e0ff */
[----:B------:R-:W-:Y:S01]  /*31850*/  IMAD.MOV.U32 R4, RZ, RZ, R247 ;  /* 0x000000ffff047224 */ /* 0x000fe200078e00f7 */
[----:B------:R-:W-:Y:S01]  /*31860*/  STL [R1+0x7f4], R247 ;  /* 0x0007f4f701007387 */ /* 0x000fe20000100800 */
[----:B--2---:R-:W-:-:S05]  /*31870*/  IADD3.X R5, R5, UR7, RZ, P3, !PT ;  /* 0x0000000705057c10 */ /* 0x004fca0009ffe4ff */
[----:B------:R1:W-:Y:S01]  /*31880*/  LDGSTS.E [R0+0x1c004], desc[UR48][R4.64], P2 ;  /* 0x1c00400004007fae */ /* 0x0003e20009121870 */
[----:B------:R-:W-:-:S04]  /*31890*/  IADD3 R245, P2, R245, UR4, RZ ;  /* 0x00000004f5f57c10 */ /* 0x000fc8000ff5e0ff */
[----:B----4-:R-:W-:Y:S01]  /*318a0*/  IADD3.X R246, R246, UR7, RZ, P2, !PT ;  /* 0x00000007f6f67c10 */ /* 0x010fe200097fe4ff */
[----:B------:R2:W-:Y:S01]  /*318b0*/  STL [R1+0x7f0], R5 ;  /* 0x0007f00501007387 */ /* 0x0005e20000100800 */
[----:B------:R-:W-:Y:S02]  /*318c0*/  IADD3 R9, P3, R9, UR4, RZ ;  /* 0x0000000409097c10 */ /* 0x000fe4000ff7e0ff */
[----:B-1----:R-:W-:Y:S01]  /*318d0*/  MOV R4, R245 ;  /* 0x000000f500047202 */ /* 0x002fe20000000f00 */
[----:B--2---:R-:W-:Y:S01]  /*318e0*/  IMAD.MOV.U32 R5, RZ, RZ, R246 ;  /* 0x000000ffff057224 */ /* 0x004fe200078e00f6 */
[----:B------:R-:W-:Y:S04]  /*318f0*/  STL [R1+0x7fc], R245 ;  /* 0x0007fcf501007387 */ /* 0x000fe80000100800 */
[----:B------:R-:W-:Y:S04]  /*31900*/  STL [R1+0x7f8], R246 ;  /* 0x0007f8f601007387 */ /* 0x000fe80000100800 */
[----:B------:R1:W-:Y:S04]  /*31910*/  LDGSTS.E [R0+0x10008], desc[UR48][R4.64], P1 ;  /* 0x1000800004007fae */ /* 0x0003e80008921870 */
[----:B------:R2:W-:Y:S01]  /*31920*/  STL [R1+0x804], R9 ;  /* 0x0008040901007387 */ /* 0x0005e20000100800 */
[----:B-1----:R-:W-:-:S02]  /*31930*/  MOV R4, R9 ;  /* 0x0000000900047202 */ /* 0x002fc40000000f00 */
[----:B--2---:R-:W1:Y:S01]  /*31940*/  S2R R9, SR_TID.X ;  /* 0x0000000000097919 */ /* 0x004e620000002100 */
[----:B------:R-:W-:Y:S02]  /*31950*/  IADD3.X R244, R244, UR7, RZ, P3, !PT ;  /* 0x00000007f4f47c10 */ /* 0x000fe40009ffe4ff */
[----:B------:R-:W-:-:S03]  /*31960*/  IADD3 R10, P2, R10, UR4, RZ ;  /* 0x000000040a0a7c10 */ /* 0x000fc6000ff5e0ff */
[----:B------:R-:W-:Y:S01]  /*31970*/  STL [R1+0x800], R244 ;  /* 0x000800f401007387 */ /* 0x000fe20000100800 */
[----:B------:R-:W-:-:S03]  /*31980*/  IADD3.X R243, R243, UR7, RZ, P2, !PT ;  /* 0x00000007f3f37c10 */ /* 0x000fc600097fe4ff */
[----:B------:R-:W2:Y:S01]  /*31990*/  LDL.LU R247, [R1+0x814] ;  /* 0x0008140001f77983 */ /* 0x000ea20000300800 */
[----:B------:R-:W-:-:S03]  /*319a0*/  IMAD.MOV.U32 R5, RZ, RZ, R244 ;  /* 0x000000ffff057224 */ /* 0x000fc600078e00f4 */
[----:B------:R-:W3:Y:S01]  /*319b0*/  LDL.LU R245, [R1+0x81c] ;  /* 0x00081c0001f57983 */ /* 0x000ee20000300800 */
[----:B------:R-:W-:-:S03]  /*319c0*/  ISETP.GT.AND P3, PT, R2, 0x3f, PT ;  /* 0x0000003f0200780c */ /* 0x000fc60003f64270 */
[----:B------:R-:W-:Y:S04]  /*319d0*/  STL [R1+0x80c], R10 ;  /* 0x00080c0a01007387 */ /* 0x000fe80000100800 */
[----:B------:R4:W-:Y:S04]  /*319e0*/  STL [R1+0x808], R243 ;  /* 0x000808f301007387 */ /* 0x0009e80000100800 */
[----:B------:R-:W-:Y:S01]  /*319f0*/  LDGSTS.E [R0+0x14008], desc[UR48][R4.64], P1 ;  /* 0x1400800004007fae */ /* 0x000fe20008921870 */
[----:B-1----:R-:W-:-:S03]  /*31a00*/  LOP3.LUT R3, R9, 0x3f, RZ, 0xc0, !PT ;  /* 0x0000003f09037812 */ /* 0x002fc600078ec0ff */
[----:B------:R-:W3:Y:S01]  /*31a10*/  LDL.LU R9, [R1+0x824] ;  /* 0x0008240001097983 */ /* 0x000ee20000300800 */
[----:B------:R-:W-:Y:S01]  /*31a20*/  ISETP.GE.AND P2, PT, R3, R2, PT ;  /* 0x000000020300720c */ /* 0x000fe20003f46270 */
[----:B------:R-:W-:Y:S01]  /*31a30*/  IMAD.MOV.U32 R3, RZ, RZ, R243 ;  /* 0x000000ffff037224 */ /* 0x000fe200078e00f3 */
[----:B------:R-:W-:Y:S01]  /*31a40*/  MOV R2, R10 ;  /* 0x0000000a00027202 */ /* 0x000fe20000000f00 */
[----:B------:R-:W3:Y:S04]  /*31a50*/  LDL.LU R246, [R1+0x818] ;  /* 0x0008180001f67983 */ /* 0x000ee80000300800 */
[----:B----4-:R-:W4:Y:S04]  /*31a60*/  LDL.LU R243, [R1+0x820] ;  /* 0x0008200001f37983 */ /* 0x010f280000300800 */
[----:B------:R-:W4:Y:S04]  /*31a70*/  LDL.LU R244, [R1+0x828] ;  /* 0x0008280001f47983 */ /* 0x000f280000300800 */
[----:B------:R-:W4:Y:S04]  /*31a80*/  LDL.LU R10, [R1+0x82c] ;  /* 0x00082c00010a7983 */ /* 0x000f280000300800 */
[----:B------:R-:W4:Y:S04]  /*31a90*/  LDL.LU R5, [R1+0x830] ;  /* 0x0008300001057983 */ /* 0x000f280000300800 */
[----:B------:R-:W4:Y:S04]  /*31aa0*/  LDL.LU R4, [R1+0x834] ;  /* 0x0008340001047983 */ /* 0x000f280000300800 */
[----:B------:R1:W-:Y:S04]  /*31ab0*/  LDGSTS.E [R0+0x18008], desc[UR48][R2.64], P1 ;  /* 0x1800800002007fae */ /* 0x0003e80008921870 */
[----:B------:R-:W3:Y:S01]  /*31ac0*/  LDL.LU R3, [R1+0x810] ;  /* 0x0008100001037983 */ /* 0x000ee20000300800 */
[----:B-1----:R-:W-:-:S04]  /*31ad0*/  SEL R2, RZ, 0x4, !P3 ;  /* 0x00000004ff027807 */ /* 0x002fc80005800000 */
[----:B------:R-:W-:-:S04]  /*31ae0*/  SEL R2, R2, RZ, !P0 ;  /* 0x000000ff02027207 */ /* 0x000fc80004000000 */
[----:B------:R-:W-:Y:S02]  /*31af0*/  ISETP.NE.U32.AND P3, PT, R2, RZ, PT ;  /* 0x000000ff0200720c */ /* 0x000fe40003f65070 */
[----:B--2---:R-:W-:-:S04]  /*31b00*/  IADD3 R247, P4, R247, UR4, RZ ;  /* 0x00000004f7f77c10 */ /* 0x004fc8000ff9e0ff */
[----:B------:R-:W-:Y:S01]  /*31b10*/  MOV R2, R247 ;  /* 0x000000f700027202 */ /* 0x000fe20000000f00 */
[----:B------:R-:W-:Y:S01]  /*31b20*/  STL [R1+0x814], R247 ;  /* 0x000814f701007387 */ /* 0x000fe20000100800 */
[----:B---3--:R-:W-:-:S05]  /*31b30*/  IADD3.X R3, R3, UR7, RZ, P4, !PT ;  /* 0x0000000703037c10 */ /* 0x008fca000a7fe4ff */
[----:B------:R1:W-:Y:S01]  /*31b40*/  LDGSTS.E [R0+0x1c008], desc[UR48][R2.64], P1 ;  /* 0x1c00800002007fae */ /* 0x0003e20008921870 */
[----:B------:R-:W-:Y:S02]  /*31b50*/  IADD3 R245, P1, R245, UR4, RZ ;  /* 0x00000004f5f57c10 */ /* 0x000fe4000ff3e0ff */
[----:B------:R-:W-:Y:S02]  /*31b60*/  IADD3 R9, P4, R9, UR4, RZ ;  /* 0x0000000409097c10 */ /* 0x000fe4000ff9e0ff */
[----:B------:R-:W-:Y:S01]  /*31b70*/  IADD3.X R246, R246, UR7, RZ, P1, !PT ;  /* 0x00000007f6f67c10 */ /* 0x000fe20008ffe4ff */
[----:B------:R2:W-:Y:S01]  /*31b80*/  STL [R1+0x810], R3 ;  /* 0x0008100301007387 */ /* 0x0005e20000100800 */
[----:B----4-:R-:W-:Y:S02]  /*31b90*/  IADD3.X R243, R243, UR7, RZ, P4, !PT ;  /* 0x00000007f3f37c10 */ /* 0x010fe4000a7fe4ff */
[----:B------:R-:W-:Y:S01]  /*31ba0*/  IADD3 R10, P1, R10, UR4, RZ ;  /* 0x000000040a0a7c10 */ /* 0x000fe2000ff3e0ff */
[----:B-1----:R-:W-:Y:S01]  /*31bb0*/  IMAD.MOV.U32 R2, RZ, RZ, R245 ;  /* 0x000000ffff027224 */ /* 0x002fe200078e00f5 */
[----:B--2---:R-:W-:Y:S01]  /*31bc0*/  MOV R3, R246 ;  /* 0x000000f600037202 */ /* 0x004fe20000000f00 */
[----:B------:R-:W-:Y:S01]  /*31bd0*/  STL [R1+0x81c], R245 ;  /* 0x00081cf501007387 */ /* 0x000fe20000100800 */
[----:B------:R-:W-:-:S02]  /*31be0*/  IADD3 R4, P4, R4, UR4, RZ ;  /* 0x0000000404047c10 */ /* 0x000fc4000ff9e0ff */
[----:B------:R-:W-:Y:S01]  /*31bf0*/  IADD3.X R244, R244, UR7, RZ, P1, !PT ;  /* 0x00000007f4f47c10 */ /* 0x000fe20008ffe4ff */
[----:B------:R-:W-:Y:S04]  /*31c00*/  STL [R1+0x818], R246 ;  /* 0x000818f601007387 */ /* 0x000fe80000100800 */
[----:B------:R1:W-:Y:S01]  /*31c10*/  LDGSTS.E [R0+0x1000c], desc[UR48][R2.64], P3 ;  /* 0x1000c00002007fae */ /* 0x0003e20009921870 */
[----:B------:R-:W-:-:S03]  /*31c20*/  IADD3.X R5, R5, UR7, RZ, P4, !PT ;  /* 0x0000000705057c10 */ /* 0x000fc6000a7fe4ff */
[----:B------:R2:W-:Y:S04]  /*31c30*/  STL [R1+0x824], R9 ;  /* 0x0008240901007387 */ /* 0x0005e80000100800 */
[----:B------:R3:W-:Y:S01]  /*31c40*/  STL [R1+0x820], R243 ;  /* 0x000820f301007387 */ /* 0x0007e20000100800 */
[----:B-1----:R-:W-:Y:S01]  /*31c50*/  IMAD.MOV.U32 R2, RZ, RZ, R9 ;  /* 0x000000ffff027224 */ /* 0x002fe200078e0009 */
[----:B------:R-:W-:Y:S02]  /*31c60*/  MOV R3, R243 ;  /* 0x000000f300037202 */ /* 0x000fe40000000f00 */
[----:B--2---:R-:W2:Y:S04]  /*31c70*/  LDL.LU R9, [R1+0x83c] ;  /* 0x00083c0001097983 */ /* 0x004ea80000300800 */
[----:B---3--:R-:W3:Y:S04]  /*31c80*/  LDL.LU R243, [R1+0x85c] ;  /* 0x00085c0001f37983 */ /* 0x008ee80000300800 */
[----:B------:R-:W-:Y:S04]  /*31c90*/  STL [R1+0x82c], R10 ;  /* 0x00082c0a01007387 */ /* 0x000fe80000100800 */
[----:B------:R1:W-:Y:S04]  /*31ca0*/  LDGSTS.E [R0+0x1400c], desc[UR48][R2.64], P3 ;  /* 0x1400c00002007fae */ /* 0x0003e80009921870 */
[----:B------:R4:W-:Y:S04]  /*31cb0*/  STL [R1+0x828], R244 ;  /* 0x000828f401007387 */ /* 0x0009e80000100800 */
[----:B------:R-:W-:Y:S01]  /*31cc0*/  STL [R1+0x834], R4 ;  /* 0x0008340401007387 */ /* 0x000fe20000100800 */
[----:B-1----:R-:W-:Y:S01]  /*31cd0*/  MOV R3, R244 ;  /* 0x000000f400037202 */ /* 0x002fe20000000f00 */
[----:B------:R-:W-:-:S02]  /*31ce0*/  IMAD.MOV.U32 R2, RZ, RZ, R10 ;  /* 0x000000ffff027224 */ /* 0x000fc400078e000a */
[----:B----4-:R-:W4:Y:S04]  /*31cf0*/  LDL.LU R244, [R1+0x838] ;  /* 0x0008380001f47983 */ /* 0x010f280000300800 */
[----:B------:R1:W-:Y:S04]  /*31d00*/  STL [R1+0x830], R5 ;  /* 0x0008300501007387 */ /* 0x0003e80000100800 */
[----:B------:R-:W4:Y:S04]  /*31d10*/  LDL.LU R247, [R1+0x858] ;  /* 0x0008580001f77983 */ /* 0x000f280000300800 */
[----:B------:R1:W-:Y:S04]  /*31d20*/  LDGSTS.E [R0+0x1800c], desc[UR48][R2.64], P3 ;  /* 0x1800c00002007fae */ /* 0x0003e80009921870 */
[----:B------:R-:W4:Y:S01]  /*31d30*/  LDL.LU R245, [R1+0x878] ;  /* 0x0008780001f57983 */ /* 0x000f220000300800 */
[----:B-1----:R-:W-:-:S03]  /*31d40*/  MOV R3, R5 ;  /* 0x0000000500037202 */ /* 0x002fc60000000f00 */
[----:B------:R-:W4:Y:S04]  /*31d50*/  LDL.LU R5, [R1+0x87c] ;  /* 0x00087c0001057983 */ /* 0x000f280000300800 */
[----:B------:R-:W4:Y:S04]  /*31d60*/  LDL.LU R246, [R1+0x898] ;  /* 0x0008980001f67983 */ /* 0x000f280000300800 */
[----:B------:R-:W4:Y:S01]  /*31d70*/  LDL.LU R10, [R1+0x89c] ;  /* 0x00089c00010a7983 */ /* 0x000f220000300800 */
[----:B------:R-:W-:-:S05]  /*31d80*/  IMAD.MOV.U32 R2, RZ, RZ, R4 ;  /* 0x000000ffff027224 */ /* 0x000fca00078e0004 */
[----:B------:R1:W-:Y:S01]  /*31d90*/  LDGSTS.E [R0+0x1c00c], desc[UR48][R2.64], P3 ;  /* 0x1c00c00002007fae */ /* 0x0003e20009921870 */
[----:B------:R-:W-:-:S03]  /*31da0*/  ULEA UR11, UR9, UR10, 0xe ;  /* 0x0000000a090b7291 */ /* 0x000fc6000f8e703f */
[----:B------:R-:W0:Y:S01]  /*31db0*/  LDGDEPBAR ;  /* 0x00000000000079af */ /* 0x000e220000000000 */
[----:B-1----:R-:W-:-:S04]  /*31dc0*/  SEL R0, RZ, 0x4, P2 ;  /* 0x00000004ff007807 */ /* 0x002fc80001000000 */
[----:B------:R-:W-:Y:S01]  /*31dd0*/  SEL R0, R0, RZ, !P0 ;  /* 0x000000ff00007207 */ /* 0x000fe20004000000 */
[----:B------:R-:W-:-:S03]  /*31de0*/  IMAD.U32 R4, RZ, RZ, UR11 ;  /* 0x0000000bff047e24 */ /* 0x000fc6000f8e00ff */
[----:B------:R-:W-:Y:S02]  /*31df0*/  ISETP.NE.U32.AND P0, PT, R0, RZ, PT ;  /* 0x000000ff0000720c */ /* 0x000fe40003f05070 */
[----:B------:R-:W-:Y:S02]  /*31e00*/  IADD3 R0, R7, 0x100000, R4 ;  /* 0x0010000007007810 */ /* 0x000fe40007ffe004 */
[----:B--2---:R-:W-:Y:S02]  /*31e10*/  IADD3 R9, P1, R9, UR5, RZ ;  /* 0x0000000509097c10 */ /* 0x004fe4000ff3e0ff */
[----:B---3--:R-:W-:-:S03]  /*31e20*/  IADD3 R243, P2, R243, UR5, RZ ;  /* 0x00000005f3f37c10 */ /* 0x008fc6000ff5e0ff */
[----:B------:R1:W-:Y:S01]  /*31e30*/  STL [R1+0x83c], R9 ;  /* 0x00083c0901007387 */ /* 0x0003e20000100800 */
[----:B------:R-:W-:-:S03]  /*31e40*/  MOV R2, R9 ;  /* 0x0000000900027202 */ /* 0x000fc60000000f00 */
[----:B------:R-:W-:Y:S01]  /*31e50*/  STL [R1+0x85c], R243 ;  /* 0x00085cf301007387 */ /* 0x000fe20000100800 */
[----:B----4-:R-:W-:-:S05]  /*31e60*/  IADD3.X R244, R244, UR8, RZ, P1, !PT ;  /* 0x00000008f4f47c10 */ /* 0x010fca0008ffe4ff */
[----:B------:R-:W-:Y:S01]  /*31e70*/  IMAD.MOV.U32 R3, RZ, RZ, R244 ;  /* 0x000000ffff037224 */ /* 0x000fe200078e00f4 */
[----:B------:R-:W-:Y:S01]  /*31e80*/  IADD3.X R247, R247, UR8, RZ, P2, !PT ;  /* 0x00000008f7f77c10 */ /* 0x000fe200097fe4ff */
[----:B------:R2:W-:Y:S04]  /*31e90*/  STL [R1+0x838], R244 ;  /* 0x000838f401007387 */ /* 0x0005e80000100800 */
[----:B------:R3:W-:Y:S04]  /*31ea0*/  STL [R1+0x858], R247 ;  /* 0x000858f701007387 */ /* 0x0007e80000100800 */
[----:B-1----:R-:W4:Y:S04]  /*31eb0*/  LDL.LU R9, [R1+0x8bc] ;  /* 0x0008bc0001097983 */ /* 0x002f280000300800 */
[----:B------:R1:W-:Y:S04]  /*31ec0*/  LDGSTS.E [R0+-0x20000], desc[UR48][R2.64], P0 ;  /* 0xe000000002007fae */ /* 0x0003e80008121870 */
[----:B--2---:R-:W2:Y:S01]  /*31ed0*/  LDL.LU R244, [R1+0x8dc] ;  /* 0x0008dc0001f47983 */ /* 0x004ea20000300800 */
[----:B------:R-:W-:-:S04]  /*31ee0*/  IADD3 R5, P1, R5, UR5, RZ ;  /* 0x0000000505057c10 */ /* 0x000fc8000ff3e0ff */
[----:B------:R-:W-:Y:S02]  /*31ef0*/  IADD3.X R245, R245, UR8, RZ, P1, !PT ;  /* 0x00000008f5f57c10 */ /* 0x000fe40008ffe4ff */
[----:B-1----:R-:W-:Y:S01]  /*31f00*/  MOV R2, R243 ;  /* 0x000000f300027202 */ /* 0x002fe20000000f00 */
[----:B------:R-:W-:Y:S01]  /*31f10*/  IMAD.MOV.U32 R3, RZ, RZ, R247 ;  /* 0x000000ffff037224 */ /* 0x000fe200078e00f7 */
[----:B------:R-:W2:Y:S01]  /*31f20*/  LDL.LU R243, [R1+0x8b8] ;  /* 0x0008b80001f37983 */ /* 0x000ea20000300800 */
[----:B------:R-:W-:-:S03]  /*31f30*/  IADD3 R10, P2, R10, UR5, RZ ;  /* 0x000000050a0a7c10 */ /* 0x000fc6000ff5e0ff */
[----:B---3--:R-:W3:Y:S01]  /*31f40*/  LDL.LU R247, [R1+0x8d8] ;  /* 0x0008d80001f77983 */ /* 0x008ee20000300800 */
[----:B------:R-:W-:-:S03]  /*31f50*/  IADD3.X R246, R246, UR8, RZ, P2, !PT ;  /* 0x00000008f6f67c10 */ /* 0x000fc600097fe4ff */
[----:B------:R1:W-:Y:S04]  /*31f60*/  LDGSTS.E [R0+-0x1fc00], desc[UR48][R2.64], P0 ;  /* 0xe040000002007fae */ /* 0x0003e80008121870 */
[----:B------:R-:W-:Y:S04]  /*31f70*/  STL [R1+0x87c], R5 ;  /* 0x00087c0501007387 */ /* 0x000fe80000100800 */
[----:B------:R1:W-:Y:S02]  /*31f80*/  STL [R1+0x878], R245 ;  /* 0x000878f501007387 */ /* 0x0003e40000100800 */
[----:B-1----:R-:W-:Y:S01]  /*31f90*/  MOV R2, R5 ;  /* 0x0000000500027202 */ /* 0x002fe20000000f00 */
[----:B------:R-:W-:Y:S01]  /*31fa0*/  IMAD.MOV.U32 R3, RZ, RZ, R245 ;  /* 0x000000ffff037224 */ /* 0x000fe200078e00f5 */
[----:B------:R-:W-:Y:S04]  /*31fb0*/  STL [R1+0x89c], R10 ;  /* 0x00089c0a01007387 */ /* 0x000fe80000100800 */
[----:B------:R-:W3:Y:S04]  /*31fc0*/  LDL.LU R245, [R1+0x8fc] ;  /* 0x0008fc0001f57983 */ /* 0x000ee80000300800 */
[----:B------:R1:W-:Y:S04]  /*31fd0*/  STL [R1+0x898], R246 ;  /* 0x000898f601007387 */ /* 0x0003e80000100800 */
[----:B------:R1:W-:Y:S04]  /*31fe0*/  LDGSTS.E [R0+-0x1f800], desc[UR48][R2.64], P0 ;  /* 0xe080000002007fae */ /* 0x0003e80008121870 */
[----:B------:R-:W3:Y:S01]  /*31ff0*/  LDL.LU R5, [R1+0x91c] ;  /* 0x00091c0001057983 */ /* 0x000ee20000300800 */
[----:B-1----:R-:W-:-:S03]  /*32000*/  IMAD.MOV.U32 R3, RZ, RZ, R246 ;  /* 0x000000ffff037224 */ /* 0x002fc600078e00f6 */
[----:B------:R-:W3:Y:S01]  /*32010*/  LDL.LU R246, [R1+0x8f8] ;  /* 0x0008f80001f67983 */ /* 0x000ee20000300800 */
[----:B------:R-:W-:-:S03]  /*32020*/  MOV R2, R10 ;  /* 0x0000000a00027202 */ /* 0x000fc60000000f00 */
[----:B------:R-:W3:Y:S04]  /*32030*/  LDL.LU R10, [R1+0x918] ;  /* 0x00091800010a7983 */ /* 0x000ee80000300800 */
[----:B------:R1:W-:Y:S01]  /*32040*/  LDGSTS.E [R0+-0x1f400], desc[UR48][R2.64], P0 ;  /* 0xe0c0000002007fae */ /* 0x0003e20008121870 */
[----:B----4-:R-:W-:-:S04]  /*32050*/  IADD3 R9, P1, R9, UR5, RZ ;  /* 0x0000000509097c10 */ /* 0x010fc8000ff3e0ff */
[----:B-1----:R-:W-:Y:S02]  /*32060*/  MOV R2, R9 ;  /* 0x0000000900027202 */ /* 0x002fe40000000f00 */
[----:B--2---:R-:W-:Y:S01]  /*32070*/  IADD3 R244, P2, R244, UR5, RZ ;  /* 0x00000005f4f47c10 */ /* 0x004fe2000ff5e0ff */
[----:B------:R1:W-:Y:S01]  /*32080*/  STL [R1+0x8bc], R9 ;  /* 0x0008bc0901007387 */ /* 0x0003e20000100800 */
[----:B------:R-:W-:Y:S02]  /*32090*/  IADD3.X R243, R243, UR8, RZ, P1, !PT ;  /* 0x00000008f3f37c10 */ /* 0x000fe40008ffe4ff */
[----:B---3--:R-:W-:-:S03]  /*320a0*/  IADD3.X R247, R247, UR8, RZ, P2, !PT ;  /* 0x00000008f7f77c10 */ /* 0x008fc600097fe4ff */
[----:B------:R-:W-:Y:S01]  /*320b0*/  IMAD.MOV.U32 R3, RZ, RZ, R243 ;  /* 0x000000ffff037224 */ /* 0x000fe200078e00f3 */
[----:B------:R2:W-:Y:S04]  /*320c0*/  STL [R1+0x8b8], R243 ;  /* 0x0008b8f301007387 */ /* 0x0005e80000100800 */
[----:B------:R3:W-:Y:S04]  /*320d0*/  LDGSTS.E [R0+-0x1f000], desc[UR48][R2.64], P0 ;  /* 0xe100000002007fae */ /* 0x0007e80008121870 */
[----:B------:R4:W-:Y:S04]  /*320e0*/  STL [R1+0x8dc], R244 ;  /* 0x0008dcf401007387 */ /* 0x0009e80000100800 */
[----:B-1----:R-:W4:Y:S01]  /*320f0*/  LDL.LU R9, [R1+0x844] ;  /* 0x0008440001097983 */ /* 0x002f220000300800 */
[----:B---3--:R-:W-:Y:S01]  /*32100*/  MOV R2, R244 ;  /* 0x000000f400027202 */ /* 0x008fe20000000f00 */
[----:B------:R-:W-:Y:S01]  /*32110*/  IMAD.MOV.U32 R3, RZ, RZ, R247 ;  /* 0x000000ffff037224 */ /* 0x000fe200078e00f7 */
[----:B------:R-:W-:Y:S01]  /*32120*/  IADD3 R245, P1, R245, UR5, RZ ;  /* 0x00000005f5f57c10 */ /* 0x000fe2000ff3e0ff */
[----:B------:R1:W-:Y:S04]  /*32130*/  STL [R1+0x8d8], R247 ;  /* 0x0008d8f701007387 */ /* 0x0003e80000100800 */
[----:B--2---:R-:W2:Y:S04]  /*32140*/  LDL.LU R243, [R1+0x864] ;  /* 0x0008640001f37983 */ /* 0x004ea80000300800 */
[----:B----4-:R-:W3:Y:S01]  /*32150*/  LDL.LU R244, [R1+0x840] ;  /* 0x0008400001f47983 */ /* 0x010ee20000300800 */
[----:B------:R-:W-:-:S03]  /*32160*/  IADD3 R5, P2, R5, UR5, RZ ;  /* 0x0000000505057c10 */ /* 0x000fc6000ff5e0ff */
[----:B------:R4:W-:Y:S04]  /*32170*/  LDGSTS.E [R0+-0x1ec00], desc[UR48][R2.64], P0 ;  /* 0xe140000002007fae */ /* 0x0009e80008121870 */
[----:B-1----:R-:W3:Y:S01]  /*32180*/  LDL.LU R247, [R1+0x860] ;  /* 0x0008600001f77983 */ /* 0x002ee20000300800 */
[----:B------:R-:W-:-:S03]  /*32190*/  IADD3.X R246, R246, UR8, RZ, P1, !PT ;  /* 0x00000008f6f67c10 */ /* 0x000fc60008ffe4ff */
[----:B------:R1:W-:Y:S01]  /*321a0*/  STL [R1+0x8fc], R245 ;  /* 0x0008fcf501007387 */ /* 0x0003e20000100800 */
[----:B----4-:R-:W-:Y:S02]  /*321b0*/  MOV R2, R245 ;  /* 0x000000f500027202 */ /* 0x010fe40000000f00 */
[----:B------:R-:W-:Y:S01]  /*321c0*/  IADD3.X R10, R10, UR8, RZ, P2, !PT ;  /* 0x000000080a0a7c10 */ /* 0x000fe200097fe4ff */
[----:B------:R-:W-:Y:S01]  /*321d0*/  IMAD.MOV.U32 R3, RZ, RZ, R246 ;  /* 0x000000ffff037224 */ /* 0x000fe200078e00f6 */
[----:B------:R-:W-:Y:S04]  /*321e0*/  STL [R1+0x8f8], R246 ;  /* 0x0008f8f601007387 */ /* 0x000fe80000100800 */
[----:B------:R4:W-:Y:S04]  /*321f0*/  STL [R1+0x91c], R5 ;  /* 0x00091c0501007387 */ /* 0x0009e80000100800 */
[----:B------:R4:W-:Y:S04]  /*32200*/  LDGSTS.E [R0+-0x1e800], desc[UR48][R2.64], P0 ;  /* 0xe180000002007fae */ /* 0x0009e80008121870 */
[----:B------:R4:W-:Y:S04]  /*32210*/  STL [R1+0x918], R10 ;  /* 0x0009180a01007387 */ /* 0x0009e80000100800 */
[----:B-1----:R-:W3:Y:S01]  /*32220*/  LDL.LU R245, [R1+0x880] ;  /* 0x0008800001f57983 */ /* 0x002ee20000300800 */
[----:B----4-:R-:W-:-:S03]  /*32230*/  MOV R2, R5 ;  /* 0x0000000500027202 */ /* 0x010fc60000000f00 */
[----:B------:R-:W4:Y:S01]  /*32240*/  LDL.LU R5, [R1+0x884] ;  /* 0x0008840001057983 */ /* 0x000f220000300800 */
[----:B------:R-:W-:-:S03]  /*32250*/  IMAD.MOV.U32 R3, RZ, RZ, R10 ;  /* 0x000000ffff037224 */ /* 0x000fc600078e000a */
[----:B------:R-:W4:Y:S04]  /*32260*/  LDL.LU R246, [R1+0x8a0] ;  /* 0x0008a00001f67983 */ /* 0x000f280000300800 */
[----:B------:R-:W4:Y:S04]  /*32270*/  LDL.LU R10, [R1+0x8a4] ;  /* 0x0008a400010a7983 */ /* 0x000f280000300800 */
[----:B------:R1:W-:Y:S02]  /*32280*/  LDGSTS.E [R0+-0x1e400], desc[UR48][R2.64], P0 ;  /* 0xe1c0000002007fae */ /* 0x0003e40008121870 */
[----:B-1----:R-:W-:-:S04]  /*32290*/  LOP3.LUT R0, R7, 0x20, RZ, 0x3c, !PT ;  /* 0x0000002007007812 */ /* 0x002fc800078e3cff */
[----:B------:R-:W-:Y:S02]  /*322a0*/  IADD3 R0, R0, 0x100000, R4 ;  /* 0x0010000000007810 */ /* 0x000fe40007ffe004 */
[----:B------:R-:W-:-:S04]  /*322b0*/  IADD3 R9, P1, R9, UR5, RZ ;  /* 0x0000000509097c10 */ /* 0x000fc8000ff3e0ff */
[----:B------:R-:W-:Y:S01]  /*322c0*/  MOV R2, R9 ;  /* 0x0000000900027202 */ /* 0x000fe20000000f00 */
[----:B------:R-:W-:Y:S01]  /*322d0*/  STL [R1+0x844], R9 ;  /* 0x0008440901007387 */ /* 0x000fe20000100800 */
[----:B--2---:R-:W-:Y:S02]  /*322e0*/  IADD3 R243, P2, R243, UR5, RZ ;  /* 0x00000005f3f37c10 */ /* 0x004fe4000ff5e0ff */
[----:B---3--:R-:W-:-:S03]  /*322f0*/  IADD3.X R244, R244, UR8, RZ, P1, !PT ;  /* 0x00000008f4f47c10 */ /* 0x008fc60008ffe4ff */
[----:B------:R-:W-:Y:S02]  /*32300*/  STL [R1+0x864], R243 ;  /* 0x000864f301007387 */ /* 0x000fe40000100800 */
[----:B------:R-:W-:Y:S02]  /*32310*/  IMAD.MOV.U32 R3, RZ, RZ, R244 ;  /* 0x000000ffff037224 */ /* 0x000fe400078e00f4 */
[----:B------:R1:W-:Y:S01]  /*32320*/  STL [R1+0x840], R244 ;  /* 0x000840f401007387 */ /* 0x0003e20000100800 */
[----:B------:R-:W-:-:S03]  /*32330*/  IADD3.X R247, R247, UR8, RZ, P2, !PT ;  /* 0x00000008f7f77c10 */ /* 0x000fc600097fe4ff */
[----:B------:R2:W-:Y:S04]  /*32340*/  LDGSTS.E [R0+-0x1ff00], desc[UR48][R2.64], P0 ;  /* 0xe010000002007fae */ /* 0x0005e80008121870 */
[----:B-1----:R-:W3:Y:S04]  /*32350*/  LDL.LU R244, [R1+0x8c4] ;  /* 0x0008c40001f47983 */ /* 0x002ee80000300800 */
[----:B------:R-:W3:Y:S01]  /*32360*/  LDL.LU R9, [R1+0x8e4] ;  /* 0x0008e40001097983 */ /* 0x000ee20000300800 */
[----:B--2---:R-:W-:Y:S01]  /*32370*/  MOV R2, R243 ;  /* 0x000000f300027202 */ /* 0x004fe20000000f00 */
[----:B------:R-:W-:-:S02]  /*32380*/  IMAD.MOV.U32 R3, RZ, RZ, R247 ;  /* 0x000000ffff037224 */ /* 0x000fc400078e00f7 */
[----:B------:R1:W-:Y:S04]  /*32390*/  STL [R1+0x860], R247 ;  /* 0x000860f701007387 */ /* 0x0003e80000100800 */
[----:B------:R2:W-:Y:S04]  /*323a0*/  LDGSTS.E [R0+-0x1fb00], desc[UR48][R2.64], P0 ;  /* 0xe050000002007fae */ /* 0x0005e80008121870 */
[----:B-1----:R-:W3:Y:S04]  /*323b0*/  LDL.LU R247, [R1+0x8c0] ;  /* 0x0008c00001f77983 */ /* 0x002ee80000300800 */
[----:B------:R-:W3:Y:S01]  /*323c0*/  LDL.LU R243, [R1+0x8e0] ;  /* 0x0008e00001f37983 */ /* 0x000ee20000300800 */
[----:B----4-:R-:W-:-:S04]  /*323d0*/  IADD3 R5, P1, R5, UR5, RZ ;  /* 0x0000000505057c10 */ /* 0x010fc8000ff3e0ff */
[----:B------:R-:W-:Y:S02]  /*323e0*/  IADD3.X R245, R245, UR8, RZ, P1, !PT ;  /* 0x00000008f5f57c10 */ /* 0x000fe40008ffe4ff */
[----:B------:R-:W-:Y:S01]  /*323f0*/  IADD3 R10, P2, R10, UR5, RZ ;  /* 0x000000050a0a7c10 */ /* 0x000fe2000ff5e0ff */
[----:B------:R-:W-:Y:S01]  /*32400*/  STL [R1+0x884], R5 ;  /* 0x0008840501007387 */ /* 0x000fe20000100800 */
[----:B--2---:R-:W-:Y:S01]  /*32410*/  MOV R2, R5 ;  /* 0x0000000500027202 */ /* 0x004fe20000000f00 */
[----:B------:R-:W-:Y:S01]  /*32420*/  IMAD.MOV.U32 R3, RZ, RZ, R245 ;  /* 0x000000ffff037224 */ /* 0x000fe200078e00f5 */
[----:B------:R-:W-:Y:S01]  /*32430*/  IADD3.X R246, R246, UR8, RZ, P2, !PT ;  /* 0x00000008f6f67c10 */ /* 0x000fe200097fe4ff */
[----:B------:R1:W-:Y:S04]  /*32440*/  STL [R1+0x880], R245 ;  /* 0x000880f501007387 */ /* 0x0003e80000100800 */
[----:B------:R-:W-:Y:S04]  /*32450*/  STL [R1+0x8a4], R10 ;  /* 0x0008a40a01007387 */ /* 0x000fe80000100800 */
[----:B------:R2:W-:Y:S04]  /*32460*/  LDGSTS.E [R0+-0x1f700], desc[UR48][R2.64], P0 ;  /* 0xe090000002007fae */ /* 0x0005e80008121870 */
[----:B-1----:R-:W4:Y:S04]  /*32470*/  LDL.LU R245, [R1+0x904] ;  /* 0x0009040001f57983 */ /* 0x002f280000300800 */
[----:B------:R1:W-:Y:S04]  /*32480*/  STL [R1+0x8a0], R246 ;  /* 0x0008a0f601007387 */ /* 0x0003e80000100800 */
[----:B------:R-:W4:Y:S01]  /*32490*/  LDL.LU R5, [R1+0x924] ;  /* 0x0009240001057983 */ /* 0x000f220000300800 */
[----:B--2---:R-:W-:-:S03]  /*324a0*/  IMAD.MOV.U32 R3, RZ, RZ, R246 ;  /* 0x000000ffff037224 */ /* 0x004fc600078e00f6 */
[----:B-1----:R-:W2:Y:S01]  /*324b0*/  LDL.LU R246, [R1+0x900] ;  /* 0x0009000001f67983 */ /* 0x002ea20000300800 */
[----:B------:R-:W-:-:S03]  /*324c0*/  MOV R2, R10 ;  /* 0x0000000a00027202 */ /* 0x000fc60000000f00 */
[----:B------:R-:W2:Y:S04]  /*324d0*/  LDL.LU R10, [R1+0x920] ;  /* 0x00092000010a7983 */ /* 0x000ea80000300800 */
[----:B------:R1:W-:Y:S01]  /*324e0*/  LDGSTS.E [R0+-0x1f300], desc[UR48][R2.64], P0 ;  /* 0xe0d0000002007fae */ /* 0x0003e20008121870 */
[----:B---3--:R-:W-:Y:S02]  /*324f0*/  IADD3 R244, P1, R244, UR5, RZ ;  /* 0x00000005f4f47c10 */ /* 0x008fe4000ff3e0ff */
[----:B------:R-:W-:Y:S02]  /*32500*/  IADD3 R9, P2, R9, UR5, RZ ;  /* 0x0000000509097c10 */ /* 0x000fe4000ff5e0ff */
[----:B-1----:R-:W-:Y:S02]  /*32510*/  MOV R2, R244 ;  /* 0x000000f400027202 */ /* 0x002fe40000000f00 */
[----:B------:R-:W-:-:S02]  /*32520*/  IADD3.X R247, R247, UR8, RZ, P1, !PT ;  /* 0x00000008f7f77c10 */ /* 0x000fc40008ffe4ff */
[----:B------:R-:W-:-:S03]  /*32530*/  IADD3.X R243, R243, UR8, RZ, P2, !PT ;  /* 0x00000008f3f37c10 */ /* 0x000fc600097fe4ff */
[----:B------:R-:W-:Y:S01]  /*32540*/  IMAD.MOV.U32 R3, RZ, RZ, R247 ;  /* 0x000000ffff037224 */ /* 0x000fe200078e00f7 */
[----:B------:R-:W-:Y:S04]  /*32550*/  STL [R1+0x8c4], R244 ;  /* 0x0008c4f401007387 */ /* 0x000fe80000100800 */
[----:B------:R1:W-:Y:S04]  /*32560*/  LDGSTS.E [R0+-0x1ef00], desc[UR48][R2.64], P0 ;  /* 0xe110000002007fae */ /* 0x0003e80008121870 */
[----:B------:R-:W-:Y:S04]  /*32570*/  STL [R1+0x8c0], R247 ;  /* 0x0008c0f701007387 */ /* 0x000fe80000100800 */
[----:B------:R3:W-:Y:S01]  /*32580*/  STL [R1+0x8e4], R9 ;  /* 0x0008e40901007387 */ /* 0x0007e20000100800 */
[----:B-1----:R-:W-:Y:S01]  /*32590*/  MOV R2, R9 ;  /* 0x0000000900027202 */ /* 0x002fe20000000f00 */
[----:B------:R-:W-:-:S02]  /*325a0*/  IMAD.MOV.U32 R3, RZ, RZ, R243 ;  /* 0x000000ffff037224 */ /* 0x000fc400078e00f3 */
[----:B------:R1:W-:Y:S04]  /*325b0*/  STL [R1+0x8e0], R243 ;  /* 0x0008e0f301007387 */ /* 0x0003e80000100800 */
[----:B------:R2:W-:Y:S04]  /*325c0*/  LDGSTS.E [R0+-0x1eb00], desc[UR48][R2.64], P0 ;  /* 0xe150000002007fae */ /* 0x0005e80008121870 */
[----:B---3--:R-:W3:Y:S01]  /*325d0*/  LDL.LU R9, [R1+0x84c] ;  /* 0x00084c0001097983 */ /* 0x008ee20000300800 */
[----:B----4-:R-:W-:-:S03]  /*325e0*/  IADD3 R245, P1, R245, UR5, RZ ;  /* 0x00000005f5f57c10 */ /* 0x010fc6000ff3e0ff */
[----:B-1----:R-:W4:Y:S01]  /*325f0*/  LDL.LU R243, [R1+0x868] ;  /* 0x0008680001f37983 */ /* 0x002f220000300800 */
[----:B------:R-:W-:-:S03]  /*32600*/  IADD3 R5, P2, R5, UR5, RZ ;  /* 0x0000000505057c10 */ /* 0x000fc6000ff5e0ff */
[----:B------:R-:W4:Y:S01]  /*32610*/  LDL.LU R244, [R1+0x86c] ;  /* 0x00086c0001f47983 */ /* 0x000f220000300800 */
[----:B--2---:R-:W-:Y:S02]  /*32620*/  IADD3.X R246, R246, UR8, RZ, P1, !PT ;  /* 0x00000008f6f67c10 */ /* 0x004fe40008ffe4ff */
[----:B------:R-:W-:Y:S02]  /*32630*/  MOV R2, R245 ;  /* 0x000000f500027202 */ /* 0x000fe40000000f00 */
[----:B------:R-:W-:Y:S01]  /*32640*/  IADD3.X R10, R10, UR8, RZ, P2, !PT ;  /* 0x000000080a0a7c10 */ /* 0x000fe200097fe4ff */
[----:B------:R-:W-:Y:S01]  /*32650*/  IMAD.MOV.U32 R3, RZ, RZ, R246 ;  /* 0x000000ffff037224 */ /* 0x000fe200078e00f6 */
[----:B------:R-:W-:Y:S04]  /*32660*/  STL [R1+0x904], R245 ;  /* 0x000904f501007387 */ /* 0x000fe80000100800 */
[----:B------:R1:W-:Y:S04]  /*32670*/  STL [R1+0x900], R246 ;  /* 0x000900f601007387 */ /* 0x0003e80000100800 */
[----:B------:R-:W-:Y:S04]  /*32680*/  STL [R1+0x924], R5 ;  /* 0x0009240501007387 */ /* 0x000fe80000100800 */
[----:B------:R2:W-:Y:S04]  /*32690*/  LDGSTS.E [R0+-0x1e700], desc[UR48][R2.64], P0 ;  /* 0xe190000002007fae */ /* 0x0005e80008121870 */
[----:B------:R2:W-:Y:S04]  /*326a0*/  STL [R1+0x920], R10 ;  /* 0x0009200a01007387 */ /* 0x0005e80000100800 */
[----:B-1----:R-:W4:Y:S01]  /*326b0*/  LDL.LU R246, [R1+0x88c] ;  /* 0x00088c0001f67983 */ /* 0x002f220000300800 */
[----:B--2---:R-:W-:Y:S01]  /*326c0*/  MOV R2, R5 ;  /* 0x0000000500027202 */ /* 0x004fe20000000f00 */
[----:B------:R-:W-:-:S02]  /*326d0*/  IMAD.MOV.U32 R3, RZ, RZ, R10 ;  /* 0x000000ffff037224 */ /* 0x000fc400078e000a */
[----:B------:R-:W2:Y:S04]  /*326e0*/  LDL.LU R245, [R1+0x8a8] ;  /* 0x0008a80001f57983 */ /* 0x000ea80000300800 */
[----:B------:R-:W2:Y:S04]  /*326f0*/  LDL.LU R247, [R1+0x8ac] ;  /* 0x0008ac0001f77983 */ /* 0x000ea80000300800 */
[----:B------:R-:W2:Y:S04]  /*32700*/  LDL.LU R10, [R1+0x8cc] ;  /* 0x0008cc00010a7983 */ /* 0x000ea80000300800 */
[----:B------:R-:W2:Y:S04]  /*32710*/  LDL.LU R5, [R1+0x8ec] ;  /* 0x0008ec0001057983 */ /* 0x000ea80000300800 */
[----:B------:R1:W-:Y:S04]  /*32720*/  LDGSTS.E [R0+-0x1e300], desc[UR48][R2.64], P0 ;  /* 0xe1d0000002007fae */ /* 0x0003e80008121870 */
[----:B------:R-:W2:Y:S01]  /*32730*/  LDL.LU R3, [R1+0x848] ;  /* 0x0008480001037983 */ /* 0x000ea20000300800 */
[----:B-1----:R-:W-:-:S04]  /*32740*/  LOP3.LUT R0, R7, 0x40, RZ, 0x3c, !PT ;  /* 0x0000004007007812 */ /* 0x002fc800078e3cff */
[----:B------:R-:W-:Y:S02]  /*32750*/  IADD3 R0, R0, 0x100000, R4 ;  /* 0x0010000000007810 */ /* 0x000fe40007ffe004 */
[----:B---3--:R-:W-:-:S04]  /*32760*/  IADD3 R9, P1, R9, UR5, RZ ;  /* 0x0000000509097c10 */ /* 0x008fc8000ff3e0ff */
[----:B------:R-:W-:Y:S01]  /*32770*/  MOV R2, R9 ;  /* 0x0000000900027202 */ /* 0x000fe20000000f00 */
[----:B------:R1:W-:Y:S01]  /*32780*/  STL [R1+0x84c], R9 ;  /* 0x00084c0901007387 */ /* 0x0003e20000100800 */
[----:B----4-:R-:W-:-:S04]  /*32790*/  IADD3 R244, P2, R244, UR5, RZ ;  /* 0x00000005f4f47c10 */ /* 0x010fc8000ff5e0ff */
[----:B------:R-:W-:Y:S01]  /*327a0*/  IADD3.X R243, R243, UR8, RZ, P2, !PT ;  /* 0x00000008f3f37c10 */ /* 0x000fe200097fe4ff */
[----:B------:R-:W-:Y:S01]  /*327b0*/  STL [R1+0x86c], R244 ;  /* 0x00086cf401007387 */ /* 0x000fe20000100800 */
[----:B--2---:R-:W-:-:S05]  /*327c0*/  IADD3.X R3, R3, UR8, RZ, P1, !PT ;  /* 0x0000000803037c10 */ /* 0x004fca0008ffe4ff */
[----:B------:R2:W-:Y:S04]  /*327d0*/  STL [R1+0x848], R3 ;  /* 0x0008480301007387 */ /* 0x0005e80000100800 */
[----:B------:R3:W-:Y:S04]  /*327e0*/  LDGSTS.E [R0+-0x1fe00], desc[UR48][R2.64], P0 ;  /* 0xe020000002007fae */ /* 0x0007e80008121870 */
[----:B-1----:R-:W4:Y:S04]  /*327f0*/  LDL.LU R9, [R1+0x8e8] ;  /* 0x0008e80001097983 */ /* 0x002f280000300800 */
[----:B------:R1:W-:Y:S01]  /*32800*/  STL [R1+0x868], R243 ;  /* 0x000868f301007387 */ /* 0x0003e20000100800 */
[----:B---3--:R-:W-:Y:S01]  /*32810*/  IMAD.MOV.U32 R2, RZ, RZ, R244 ;  /* 0x000000ffff027224 */ /* 0x008fe200078e00f4 */
[----:B--2---:R-:W-:-:S02]  /*32820*/  MOV R3, R243 ;  /* 0x000000f300037202 */ /* 0x004fc40000000f00 */
[----:B-1----:R-:W5:Y:S04]  /*32830*/  LDL.LU R243, [R1+0xb08] ;  /* 0x000b080001f37983 */ /* 0x002f680000300800 */
[----:B------:R-:W5:Y:S04]  /*32840*/  LDL.LU R244, [R1+0xb04] ;  /* 0x000b040001f47983 */ /* 0x000f680000300800 */
[----:B------:R1:W-:Y:S04]  /*32850*/  LDGSTS.E [R0+-0x1fa00], desc[UR48][R2.64], P0 ;  /* 0xe060000002007fae */ /* 0x0003e80008121870 */
[----:B------:R-:W2:Y:S01]  /*32860*/  LDL.LU R3, [R1+0x888] ;  /* 0x0008880001037983 */ /* 0x000ea20000300800 */
[----:B------:R-:W-:-:S02]  /*32870*/  IADD3 R246, P1, R246, UR5, RZ ;  /* 0x00000005f6f67c10 */ /* 0x000fc4000ff3e0ff */
[----:B------:R-:W-:-:S03]  /*32880*/  IADD3 R247, P2, R247, UR5, RZ ;  /* 0x00000005f7f77c10 */ /* 0x000fc6000ff5e0ff */
[----:B-1----:R-:W-:Y:S01]  /*32890*/  IMAD.MOV.U32 R2, RZ, RZ, R246 ;  /* 0x000000ffff027224 */ /* 0x002fe200078e00f6 */
[----:B------:R-:W-:Y:S01]  /*328a0*/  IADD3.X R245, R245, UR8, RZ, P2, !PT ;  /* 0x00000008f5f57c10 */ /* 0x000fe200097fe4ff */
[----:B------:R1:W-:Y:S01]  /*328b0*/  STL [R1+0x88c], R246 ;  /* 0x00088cf601007387 */ /* 0x0003e20000100800 */
[----:B--2---:R-:W-:-:S05]  /*328c0*/  IADD3.X R3, R3, UR8, RZ, P1, !PT ;  /* 0x0000000803037c10 */ /* 0x004fca0008ffe4ff */
[----:B------:R2:W-:Y:S04]  /*328d0*/  STL [R1+0x888], R3 ;  /* 0x0008880301007387 */ /* 0x0005e80000100800 */
[----:B------:R3:W-:Y:S04]  /*328e0*/  LDGSTS.E [R0+-0x1f600], desc[UR48][R2.64], P0 ;  /* 0xe0a0000002007fae */ /* 0x0007e80008121870 */
[----:B------:R-:W-:Y:S04]  /*328f0*/  STL [R1+0x8ac], R247 ;  /* 0x0008acf701007387 */ /* 0x000fe80000100800 */
[----:B-1----:R-:W4:Y:S01]  /*32900*/  LDL.LU R246, [R1+0x92c] ;  /* 0x00092c0001f67983 */ /* 0x002f220000300800 */
[----:B---3--:R-:W-:Y:S01]  /*32910*/  MOV R2, R247 ;  /* 0x000000f700027202 */ /* 0x008fe20000000f00 */
[----:B--2---:R-:W-:-:S02]  /*32920*/  IMAD.MOV.U32 R3, RZ, RZ, R245 ;  /* 0x000000ffff037224 */ /* 0x004fc400078e00f5 */
[----:B------:R1:W-:Y:S04]  /*32930*/  STL [R1+0x8a8], R245 ;  /* 0x0008a8f501007387 */ /* 0x0003e80000100800 */
[----:B------:R2:W-:Y:S04]  /*32940*/  LDGSTS.E [R0+-0x1f200], desc[UR48][R2.64], P0 ;  /* 0xe0e0000002007fae */ /* 0x0005e80008121870 */
[----:B-1----:R-:W5:Y:S04]  /*32950*/  LDL.LU R245, [R1+0xb00] ;  /* 0x000b000001f57983 */ /* 0x002f680000300800 */
[----:B------:R-:W3:Y:S04]  /*32960*/  LDL.LU R247, [R1+0x928] ;  /* 0x0009280001f77983 */ /* 0x000ee80000300800 */
[----:B------:R-:W3:Y:S01]  /*32970*/  LDL.LU R3, [R1+0x8c8] ;  /* 0x0008c80001037983 */ /* 0x000ee20000300800 */
[----:B------:R-:W-:-:S02]  /*32980*/  IADD3 R10, P1, R10, UR5, RZ ;  /* 0x000000050a0a7c10 */ /* 0x000fc4000ff3e0ff */
[----:B------:R-:W-:Y:S02]  /*32990*/  IADD3 R5, P2, R5, UR5, RZ ;  /* 0x0000000505057c10 */ /* 0x000fe4000ff5e0ff */
[----:B--2---:R-:W-:Y:S02]  /*329a0*/  MOV R2, R10 ;  /* 0x0000000a00027202 */ /* 0x004fe40000000f00 */
[----:B----4-:R-:W-:Y:S01]  /*329b0*/  IADD3.X R9, R9, UR8, RZ, P2, !PT ;  /* 0x0000000809097c10 */ /* 0x010fe200097fe4ff */
[----:B------:R-:W-:Y:S01]  /*329c0*/  STL [R1+0x8cc], R10 ;  /* 0x0008cc0a01007387 */ /* 0x000fe20000100800 */
[----:B---3--:R-:W-:-:S05]  /*329d0*/  IADD3.X R3, R3, UR8, RZ, P1, !PT ;  /* 0x0000000803037c10 */ /* 0x008fca0008ffe4ff */
[----:B------:R1:W-:Y:S04]  /*329e0*/  STL [R1+0x8c8], R3 ;  /* 0x0008c80301007387 */ /* 0x0003e80000100800 */
[----:B------:R2:W-:Y:S04]  /*329f0*/  LDGSTS.E [R0+-0x1ee00], desc[UR48][R2.64], P0 ;  /* 0xe120000002007fae */ /* 0x0005e80008121870 */
[----:B------:R-:W-:Y:S04]  /*32a00*/  STL [R1+0x8ec], R5 ;  /* 0x0008ec0501007387 */ /* 0x000fe80000100800 */
[----:B------:R3:W-:Y:S01]  /*32a10*/  STL [R1+0x8e8], R9 ;  /* 0x0008e80901007387 */ /* 0x0007e20000100800 */
[----:B--2---:R-:W-:Y:S01]  /*32a20*/  IMAD.MOV.U32 R2, RZ, RZ, R5 ;  /* 0x000000ffff027224 */ /* 0x004fe200078e0005 */
[----:B-1----:R-:W-:-:S02]  /*32a30*/  MOV R3, R9 ;  /* 0x0000000900037202 */ /* 0x002fc40000000f00 */
[----:B------:R-:W2:Y:S04]  /*32a40*/  LDL.LU R10, [R1+0x854] ;  /* 0x00085400010a7983 */ /* 0x000ea80000300800 */
[----:B---3--:R-:W3:Y:S04]  /*32a50*/  LDL.LU R9, [R1+0x870] ;  /* 0x0008700001097983 */ /* 0x008ee80000300800 */
[----:B------:R-:W4:Y:S04]  /*32a60*/  LDL.LU R5, [R1+0x874] ;  /* 0x0008740001057983 */ /* 0x000f280000300800 */
[----:B------:R1:W-:Y:S04]  /*32a70*/  LDGSTS.E [R0+-0x1ea00], desc[UR48][R2.64], P0 ;  /* 0xe160000002007fae */ /* 0x0003e80008121870 */
[----:B------:R-:W2:Y:S04]  /*32a80*/  LDL.LU R2, [R1+0x908] ;  /* 0x0009080001027983 */ /* 0x000ea80000300800 */
[----:B------:R-:W1:Y:S01]  /*32a90*/  LDL.LU R3, [R1+0x90c] ;  /* 0x00090c0001037983 */ /* 0x000e620000300800 */
[----:B------:R-:W-:-:S04]  /*32aa0*/  IADD3 R246, P2, R246, UR5, RZ ;  /* 0x00000005f6f67c10 */ /* 0x000fc8000ff5e0ff */
[----:B------:R-:W-:Y:S02]  /*32ab0*/  IADD3.X R247, R247, UR8, RZ, P2, !PT ;  /* 0x00000008f7f77c10 */ /* 0x000fe400097fe4ff */
[----:B-1----:R-:W-:-:S04]  /*32ac0*/  IADD3 R3, P1, R3, UR5, RZ ;  /* 0x0000000503037c10 */ /* 0x002fc8000ff3e0ff */
[----:B--2---:R-:W-:Y:S01]  /*32ad0*/  IADD3.X R2, R2, UR8, RZ, P1, !PT ;  /* 0x0000000802027c10 */ /* 0x004fe20008ffe4ff */
[----:B------:R1:W-:Y:S04]  /*32ae0*/  STL [R1+0x90c], R3 ;  /* 0x00090c0301007387 */ /* 0x0003e80000100800 */
[----:B------:R2:W-:Y:S01]  /*32af0*/  STL [R1+0x908], R2 ;  /* 0x0009080201007387 */ /* 0x0005e20000100800 */
[----:B-1----:R-:W-:-:S04]  /*32b00*/  LOP3.LUT R3, R3, R2, RZ, 0x3c, !PT ;  /* 0x0000000203037212 */ /* 0x002fc800078e3cff */
[----:B--2---:R-:W-:-:S04]  /*32b10*/  LOP3.LUT R2, R3, R2, RZ, 0x3c, !PT ;  /* 0x0000000203027212 */ /* 0x004fc800078e3cff */
[----:B------:R-:W-:Y:S01]  /*32b20*/  LOP3.LUT R3, R3, R2, RZ, 0x3c, !PT ;  /* 0x0000000203037212 */ /* 0x000fe200078e3cff */
[----:B------:R1:W-:Y:S04]  /*32b30*/  STL [R1+0x92c], R246 ;  /* 0x00092cf601007387 */ /* 0x0003e80000100800 */
[----:B------:R2:W-:Y:S04]  /*32b40*/  LDGSTS.E [R0+-0x1e600], desc[UR48][R2.64], P0 ;  /* 0xe1a0000002007fae */ /* 0x0005e80008121870 */
[----:B------:R3:W-:Y:S01]  /*32b50*/  STL [R1+0x928], R247 ;  /* 0x000928f701007387 */ /* 0x0007e20000100800 */
[----:B--2---:R-:W-:Y:S01]  /*32b60*/  IMAD.MOV.U32 R2, RZ, RZ, R246 ;  /* 0x000000ffff027224 */ /* 0x004fe200078e00f6 */
[----:B------:R-:W-:-:S02]  /*32b70*/  MOV R3, R247 ;  /* 0x000000f700037202 */ /* 0x000fc40000000f00 */
[----:B-1----:R-:W2:Y:S04]  /*32b80*/  LDL.LU R246, [R1+0x8b0] ;  /* 0x0008b00001f67983 */ /* 0x002ea80000300800 */
[----:B---3--:R-:W3:Y:S04]  /*32b90*/  LDL.LU R247, [R1+0x8b4] ;  /* 0x0008b40001f77983 */ /* 0x008ee80000300800 */
[----:B------:R1:W-:Y:S04]  /*32ba0*/  LDGSTS.E [R0+-0x1e200], desc[UR48][R2.64], P0 ;  /* 0xe1e0000002007fae */ /* 0x0003e80008121870 */
[----:B------:R-:W2:Y:S01]  /*32bb0*/  LDL.LU R3, [R1+0x850] ;  /* 0x0008500001037983 */ /* 0x000ea20000300800 */
[----:B------:R-:W-:-:S02]  /*32bc0*/  IADD3 R10, P1, R10, UR5, RZ ;  /* 0x000000050a0a7c10 */ /* 0x000fc4000ff3e0ff */
[----:B-1----:R-:W-:Y:S02]  /*32bd0*/  LOP3.LUT R0, R7, 0x60, RZ, 0x3c, !PT ;  /* 0x0000006007007812 */ /* 0x002fe400078e3cff */
[----:B----4-:R-:W-:Y:S01]  /*32be0*/  IADD3 R5, P2, R5, UR5, RZ ;  /* 0x0000000505057c10 */ /* 0x010fe2000ff5e0ff */
[----:B------:R-:W-:Y:S01]  /*32bf0*/  IMAD.MOV.U32 R2, RZ, RZ, R10 ;  /* 0x000000ffff027224 */ /* 0x000fe200078e000a */
[----:B------:R-:W-:Y:S02]  /*32c00*/  IADD3 R0, R0, 0x100000, R4 ;  /* 0x0010000000007810 */ /* 0x000fe40007ffe004 */
[----:B------:R-:W-:Y:S01]  /*32c10*/  IADD3.X R9, R9, UR8, RZ, P2, !PT ;  /* 0x0000000809097c10 */ /* 0x000fe200097fe4ff */
[----:B------:R-:W4:Y:S04]  /*32c20*/  LDL.LU R4, [R1+0x8f4] ;  /* 0x0008f40001047983 */ /* 0x000f280000300800 */
        /* <DEDUP_REMOVED lines=10> */
[----:B-1----:R-:W3:Y:S04]  /*32cd0*/  LDL.LU R9, [R1+0x930] ;  /* 0x0009300001097983 */ /* 0x002ee80000300800 */
[----:B------:R-:W3:Y:S04]  /*32ce0*/  LDL.LU R5, [R1+0x934] ;  /* 0x0009340001057983 */ /* 0x000ee80000300800 */
[----:B------:R-:W4:Y:S04]  /*32cf0*/  LDL.LU R2, [R1+0x890] ;  /* 0x0008900001027983 */ /* 0x000f280000300800 */
[----:B------:R-:W2:Y:S01]  /*32d00*/  LDL.LU R3, [R1+0x894] ;  /* 0x0008940001037983 */ /* 0x000ea20000300800 */
[----:B------:R-:W-:-:S04]  /*32d10*/  IADD3 R247, P2, R247, UR5, RZ ;  /* 0x00000005f7f77c10 */ /* 0x000fc8000ff5e0ff */
[----:B------:R-:W-:Y:S02]  /*32d20*/  IADD3.X R246, R246, UR8, RZ, P2, !PT ;  /* 0x00000008f6f67c10 */ /* 0x000fe400097fe4ff */
[----:B--2---:R-:W-:-:S04]  /*32d30*/  IADD3 R3, P1, R3, UR5, RZ ;  /* 0x0000000503037c10 */ /* 0x004fc8000ff3e0ff */
[----:B----4-:R-:W-:Y:S01]  /*32d40*/  IADD3.X R2, R2, UR8, RZ, P1, !PT ;  /* 0x0000000802027c10 */ /* 0x010fe20008ffe4ff */
[----:B------:R1:W-:Y:S04]  /*32d50*/  STL [R1+0x894], R3 ;  /* 0x0008940301007387 */ /* 0x0003e80000100800 */
[----:B------:R2:W-:Y:S01]  /*32d60*/  STL [R1+0x890], R2 ;  /* 0x0008900201007387 */ /* 0x0005e20000100800 */
[----:B-1----:R-:W-:-:S04]  /*32d70*/  LOP3.LUT R3, R3, R2, RZ, 0x3c, !PT ;  /* 0x0000000203037212 */ /* 0x002fc800078e3cff */
[----:B--2---:R-:W-:-:S04]  /*32d80*/  LOP3.LUT R2, R3, R2, RZ, 0x3c, !PT ;  /* 0x0000000203027212 */ /* 0x004fc800078e3cff */
[----:B------:R-:W-:Y:S01]  /*32d90*/  LOP3.LUT R3, R3, R2, RZ, 0x3c, !PT ;  /* 0x0000000203037212 */ /* 0x000fe200078e3cff */
[----:B------:R-:W-:Y:S04]  /*32da0*/  STL [R1+0x8b4], R247 ;  /* 0x0008b4f701007387 */ /* 0x000fe80000100800 */
[----:B------:R1:W-:Y:S04]  /*32db0*/  LDGSTS.E [R0+-0x1f500], desc[UR48][R2.64], P0 ;  /* 0xe0b0000002007fae */ /* 0x0003e80008121870 */
[----:B------:R2:W-:Y:S01]  /*32dc0*/  STL [R1+0x8b0], R246 ;  /* 0x0008b0f601007387 */ /* 0x0005e20000100800 */
[----:B-1----:R-:W-:Y:S01]  /*32dd0*/  MOV R2, R247 ;  /* 0x000000f700027202 */ /* 0x002fe20000000f00 */
[----:B------:R-:W-:-:S02]  /*32de0*/  IMAD.MOV.U32 R3, RZ, RZ, R246 ;  /* 0x000000ffff037224 */ /* 0x000fc400078e00f6 */
[----:B--2---:R-:W5:Y:S04]  /*32df0*/  LDL.LU R246, [R1+0xafc] ;  /* 0x000afc0001f67983 */ /* 0x004f680000300800 */
[----:B------:R-:W5:Y:S04]  /*32e00*/  LDL.LU R247, [R1+0xaf8] ;  /* 0x000af80001f77983 */ /* 0x000f680000300800 */
        /* <DEDUP_REMOVED lines=16> */
[----:B------:R-:W-:Y:S01]  /*32f10*/  IMAD.MOV.U32 R3, RZ, RZ, R10 ;  /* 0x000000ffff037224 */ /* 0x000fe200078e000a */
[----:B---3--:R-:W-:Y:S01]  /*32f20*/  IADD3 R5, P2, R5, UR5, RZ ;  /* 0x0000000505057c10 */ /* 0x008fe2000ff5e0ff */
[----:B--2---:R-:W5:Y:S01]  /*32f30*/  LDL.LU R10, [R1+0xaf4] ;  /* 0x000af400010a7983 */ /* 0x004f620000300800 */
[----:B------:R-:W1:Y:S03]  /*32f40*/  LDC R4, c[0x0][0x230] ;  /* 0x00008c00ff047b82 */ /* 0x000e660000000800 */
[----:B------:R2:W-:Y:S04]  /*32f50*/  LDGSTS.E [R0+-0x1e900], desc[UR48][R2.64], P0 ;  /* 0xe170000002007fae */ /* 0x0005e80008121870 */
[----:B------:R-:W3:Y:S04]  /*32f60*/  LDL.LU R2, [R1+0x910] ;  /* 0x0009100001027983 */ /* 0x000ee80000300800 */
[----:B------:R-:W2:Y:S01]  /*32f70*/  LDL.LU R3, [R1+0x914] ;  /* 0x0009140001037983 */ /* 0x000ea20000300800 */
[----:B------:R-:W-:-:S02]  /*32f80*/  IADD3.X R9, R9, UR8, RZ, P2, !PT ;  /* 0x0000000809097c10 */ /* 0x000fc400097fe4ff */
[----:B-1----:R-:W-:Y:S02]  /*32f90*/  IADD3 R4, R4, 0x3f, RZ ;  /* 0x0000003f04047810 */ /* 0x002fe40007ffe0ff */
[----:B--2---:R-:W-:-:S04]  /*32fa0*/  IADD3 R3, P1, R3, UR5, RZ ;  /* 0x0000000503037c10 */ /* 0x004fc8000ff3e0ff */
[----:B---3--:R-:W-:Y:S01]  /*32fb0*/  IADD3.X R2, R2, UR8, RZ, P1, !PT ;  /* 0x0000000802027c10 */ /* 0x008fe20008ffe4ff */
        /* <DEDUP_REMOVED lines=8> */
[----:B-1----:R-:W-:-:S03]  /*33040*/  MOV R3, R9 ;  /* 0x0000000900037202 */ /* 0x002fc60000000f00 */
[----:B--2---:R1:W5:Y:S01]  /*33050*/  LDL.LU R9, [R1+0xaf0] ;  /* 0x000af00001097983 */ /* 0x0043620000300800 */
[----:B------:R-:W-:Y:S01]  /*33060*/  IMAD.MOV.U32 R2, RZ, RZ, R5 ;  /* 0x000000ffff027224 */ /* 0x000fe200078e0005 */
[----:B------:R-:W-:Y:S01]  /*33070*/  SHF.R.S32.HI R5, RZ, 0x1f, R4 ;  /* 0x0000001fff057819 */ /* 0x000fe20000011404 */
[----:B------:R-:W-:-:S03]  /*33080*/  VIADD R8, R8, 0x1 ;  /* 0x0000000108087836 */ /* 0x000fc60000000000 */
[----:B------:R-:W-:Y:S01]  /*33090*/  LEA.HI R5, R5, R4, RZ, 0x6 ;  /* 0x0000000405057211 */ /* 0x000fe200078f30ff */
[----:B------:R1:W-:Y:S03]  /*330a0*/  LDGSTS.E [R0+-0x1e100], desc[UR48][R2.64], P0 ;  /* 0xe1f0000002007fae */ /* 0x0003e60008121870 */
[----:B------:R-:W-:Y:S01]  /*330b0*/  SHF.R.S32.HI R5, RZ, 0x6, R5 ;  /* 0x00000006ff057819 */ /* 0x000fe20000011405 */
[----:B------:R-:W0:Y:S03]  /*330c0*/  LDGDEPBAR ;  /* 0x00000000000079af */ /* 0x000e260000000000 */
[----:B------:R-:W-:-:S13]  /*330d0*/  ISETP.NE.U32.AND P0, PT, R8, R5, PT ;  /* 0x000000050800720c */ /* 0x000fda0003f05070 */
[----:B-1----:R-:W-:Y:S05]  /*330e0*/  @P0 BRA `(.L_x_1) ;  /* 0xffffff3400f80947 */ /* 0x002fea000383ffff */
.L_x_0:
[----:B------:R-:W2:Y:S01]  /*330f0*/  LDL.LU R5, [R1+0xaec] ;  /* 0x000aec0001057983 */ /* 0x000ea20000300800 */
[----:B------:R-:W-:-:S04]  /*33100*/  DEPBAR.LE SB0, 0x0 ;  /* 0x000080000000791a */ /* 0x000fc80000000000 */
[----:B------:R-:W3:Y:S01]  /*33110*/  LDL.LU R4, [R1+0xae8] ;  /* 0x000ae80001047983 */ /* 0x000ee20000300800 */
[----:B------:R-:W1:Y:S01]  /*33120*/  S2R R3, SR_TID.X ;  /* 0x0000000000037919 */ /* 0x000e620000002100 */
[----:B------:R-:W4:Y:S01]  /*33130*/  S2R R252, SR_TID.X ;  /* 0x0000000000fc7919 */ /* 0x000f220000002100 */
[----:B-----5:R-:W-:Y:S01]  /*33140*/  MOV R6, R216 ;  /* 0x000000d800067202 */ /* 0x020fe20000000f00 */
[----:B------:R-:W-:Y:S01]  /*33150*/  IMAD.MOV.U32 R7, RZ, RZ, R218 ;  /* 0x000000ffff077224 */ /* 0x000fe200078e00da */
[----:B------:R-:W-:Y:S01]  /*33160*/  MOV R12, R184 ;  /* 0x000000b8000c7202 */ /* 0x000fe20000000f00 */
[----:B------:R-:W-:Y:S01]  /*33170*/  IMAD.MOV.U32 R13, RZ, RZ, R186 ;  /* 0x000000ffff0d7224 */ /* 0x000fe200078e00ba */
[----:B------:R-:W-:Y:S01]  /*33180*/  MOV R14, R152 ;  /* 0x00000098000e7202 */ /* 0x000fe20000000f00 */
[----:B------:R-:W-:Y:S01]  /*33190*/  IMAD.MOV.U32 R15, RZ, RZ, R154 ;  /* 0x000000ffff0f7224 */ /* 0x000fe200078e009a */
[----:B------:R-:W-:Y:S01]  /*331a0*/  MOV R22, R220 ;  /* 0x000000dc00167202 */ /* 0x000fe20000000f00 */
[----:B------:R-:W-:Y:S01]  /*331b0*/  IMAD.MOV.U32 R23, RZ, RZ, R222 ;  /* 0x000000ffff177224 */ /* 0x000fe200078e00de */
[----:B------:R-:W4:Y:S01]  /*331c0*/  LDC R11, c[0x0][0x244] ;  /* 0x00009100ff0b7b82 */ /* 0x000f220000000800 */
[----:B------:R-:W-:Y:S01]  /*331d0*/  ULDC UR5, c[0x0][0x22c] ;  /* 0x00008b0000057ab9 */ /* 0x000fe20000000800 */
[----:B------:R-:W-:Y:S01]  /*331e0*/  ULDC.64 UR8, c[0x0][0x220] ;  /* 0x0000880000087ab9 */ /* 0x000fe20000000a00 */
[----:B------:R-:W-:Y:S01]  /*331f0*/  ULDC UR4, c[0x0][0x22c] ;  /* 0x00008b0000047ab9 */ /* 0x000fe20000000800 */
[----:B------:R-:W-:Y:S01]  /*33200*/  ULDC.64 UR28, c[0x0][0x228] ;  /* 0x00008a00001c7ab9 */ /* 0x000fe20000000a00 */
[----:B------:R-:W-:Y:S01]  /*33210*/  ULDC.64 UR6, c[0x0][0x228] ;  /* 0x00008a0000067ab9 */ /* 0x000fe20000000a00 */
[----:B------:R-:W-:Y:S01]  /*33220*/  ULDC UR26, c[0x0][0x248] ;  /* 0x00009200001a7ab9 */ /* 0x000fe20000000800 */
[----:B------:R-:W-:Y:S01]  /*33230*/  ULDC.64 UR14, c[0x0][0x228] ;  /* 0x00008a00000e7ab9 */ /* 0x000fe20000000a00 */
[----:B------:R-:W-:Y:S01]  /*33240*/  ULDC.64 UR12, c[0x0][0x228] ;  /* 0x00008a00000c7ab9 */ /* 0x000fe20000000a00 */
[----:B------:R-:W-:Y:S01]  /*33250*/  ULDC.64 UR24, c[0x0][0x228] ;  /* 0x00008a0000187ab9 */ /* 0x000fe20000000a00 */
[----:B------:R-:W-:Y:S01]  /*33260*/  ULDC.64 UR20, c[0x0][0x228] ;  /* 0x00008a0000147ab9 */ /* 0x000fe20000000a00 */
[----:B------:R-:W-:Y:S01]  /*33270*/  ULDC.64 UR18, c[0x0][0x228] ;  /* 0x00008a0000127ab9 */ /* 0x000fe20000000a00 */
[----:B------:R-:W-:Y:S01]  /*33280*/  ULDC.64 UR16, c[0x0][0x228] ;  /* 0x00008a0000107ab9 */ /* 0x000fe20000000a00 */
[----:B------:R-:W-:Y:S01]  /*33290*/  ULDC.64 UR22, c[0x0][0x228] ;  /* 0x00008a0000167ab9 */ /* 0x000fe20000000a00 */
[----:B------:R-:W-:Y:S01]  /*332a0*/  BAR.SYNC.DEFER_BLOCKING 0x0 ;  /* 0x0000000000007b1d */ /* 0x000fe20000010000 */
[----:B--2---:R-:W-:-:S02]  /*332b0*/  ISETP.GE.AND P0, PT, R9, R5, PT ;  /* 0x000000050900720c */ /* 0x004fc40003f06270 */
[----:B---3--:R-:W-:-:S03]  /*332c0*/  ISETP.GE.AND P1, PT, R10, R4, PT ;  /* 0x000000040a00720c */ /* 0x008fc60003f26270 */
[----:B------:R-:W2:Y:S04]  /*332d0*/  LDL.LU R4, [R1] ;  /* 0x0000000001047983 */ /* 0x000ea80000300800 */
[----:B------:R-:W2:Y:S01]  /*332e0*/  LDL.LU R5, [R1+0x8] ;  /* 0x0000080001057983 */ /* 0x000ea20000300800 */
[C---:B-1----:R-:W-:Y:S01]  /*332f0*/  IMAD.SHL.U32 R0, R3.reuse, 0x40, RZ ;  /* 0x0000004003007824 */ /* 0x042fe200078e00ff */
[C---:B------:R-:W-:Y:S02]  /*33300*/  SHF.L.U32 R2, R3.reuse, 0x4, RZ ;  /* 0x0000000403027819 */ /* 0x040fe400000006ff */
[----:B------:R-:W-:Y:S02]  /*33310*/  SHF.L.U32 R3, R3, 0x3, RZ ;  /* 0x0000000303037819 */ /* 0x000fe400000006ff */
[----:B------:R-:W-:-:S02]  /*33320*/  LOP3.LUT R2, R2, 0xf0, RZ, 0xc0, !PT ;  /* 0x000000f002027812 */ /* 0x000fc400078ec0ff */
[----:B------:R-:W-:Y:S02]  /*33330*/  LOP3.LUT R0, R0, 0x400, RZ, 0xc0, !PT ;  /* 0x0000040000007812 */ /* 0x000fe400078ec0ff */
[----:B------:R-:W-:Y:S02]  /*33340*/  LOP3.LUT R3, R3, 0x300, RZ, 0xc0, !PT ;  /* 0x0000030003037812 */ /* 0x000fe400078ec0ff */
[----:B------:R-:W-:-:S05]  /*33350*/  IADD3 R0, R0, UR10, R2 ;  /* 0x0000000a00007c10 */ /* 0x000fca000fffe002 */
[----:B------:R-:W-:Y:S01]  /*33360*/  IMAD.IADD R0, R3, 0x1, R0 ;  /* 0x0000000103007824 */ /* 0x000fe200078e0200 */
[----:B----4-:R-:W-:-:S04]  /*33370*/  LOP3.LUT R252, R252, 0x7f, RZ, 0xc0, !PT ;  /* 0x0000007ffcfc7812 */ /* 0x010fc800078ec0ff */
[----:B------:R-:W-:Y:S02]  /*33380*/  LEA R252, R252, UR10, 0x4 ;  /* 0x0000000afcfc7c11 */ /* 0x000fe4000f8e20ff */
[----:B------:R-:W-:Y:S02]  /*33390*/  MOV R186, R228 ;  /* 0x000000e400ba7202 */ /* 0x000fe40000000f00 */
[----:B------:R-:W-:Y:S02]  /*333a0*/  MOV R218, R232 ;  /* 0x000000e800da7202 */ /* 0x000fe40000000f00 */
[----:B------:R-:W-:Y:S01]  /*333b0*/  MOV R222, R236 ;  /* 0x000000ec00de7202 */ /* 0x000fe20000000f00 */
[C---:B------:R-:W-:Y:S01]  /*333c0*/  VIADD R3, R9.reuse, 0x2 ;  /* 0x0000000209037836 */ /* 0x040fe20000000000 */
[----:B--2---:R1:W-:Y:S01]  /*333d0*/  STSM.16.M88.4 [R0], R4 ;  /* 0x0000000400007844 */ /* 0x0043e20000000200 */
[----:B------:R-:W-:Y:S01]  /*333e0*/  IADD3 R2, R9, 0x1, RZ ;  /* 0x0000000109027810 */ /* 0x000fe20007ffe0ff */
[----:B------:R-:W-:Y:S01]  /*333f0*/  ULDC.64 UR10, c[0x0][0x228] ;  /* 0x00008a00000a7ab9 */ /* 0x000fe20000000a00 */
[----:B------:R-:W-:Y:S06]  /*33400*/  BAR.SYNC.DEFER_BLOCKING 0x0 ;  /* 0x0000000000007b1d */ /* 0x000fec0000010000 */
[----:B------:R-:W2:Y:S02]  /*33410*/  LDS.128 R16, [R252] ;  /* 0x00000000fc107984 */ /* 0x000ea40000000c00 */
[----:B------:R-:W-:Y:S06]  /*33420*/  BAR.SYNC.DEFER_BLOCKING 0x0 ;  /* 0x0000000000007b1d */ /* 0x000fec0000010000 */
[----:B------:R-:W-:Y:S02]  /*33430*/  STSM.16.M88.4 [R0], R12 ;  /* 0x0000000c00007844 */ /* 0x000fe40000000200 */
[----:B------:R-:W-:Y:S06]  /*33440*/  BAR.SYNC.DEFER_BLOCKING 0x0 ;  /* 0x0000000000007b1d */ /* 0x000fec0000010000 */
[----:B------:R-:W3:Y:S01]  /*33450*/  LDS.128 R12, [R252] ;  /* 0x00000000fc0c7984 */ /* 0x000ee20000000c00 */
[----:B-1----:R-:W-:Y:S01]  /*33460*/  MOV R4, R120 ;  /* 0x0000007800047202 */ /* 0x002fe20000000f00 */
[----:B------:R-:W-:Y:S01]  /*33470*/  IMAD.MOV.U32 R5, RZ, RZ, R122 ;  /* 0x000000ffff057224 */ /* 0x000fe200078e007a */
[----:B------:R-:W-:Y:S01]  /*33480*/  MOV R6, R88 ;  /* 0x0000005800067202 */ /* 0x000fe20000000f00 */
[----:B------:R-:W-:Y:S01]  /*33490*/  IMAD.MOV.U32 R7, RZ, RZ, R90 ;  /* 0x000000ffff077224 */ /* 0x000fe200078e005a */
[----:B------:R-:W-:Y:S06]  /*334a0*/  BAR.SYNC.DEFER_BLOCKING 0x0 ;  /* 0x0000000000007b1d */ /* 0x000fec0000010000 */
[----:B--2---:R-:W-:Y:S04]  /*334b0*/  STL.64 [R1+0xd0], R16 ;  /* 0x0000d01001007387 */ /* 0x004fe80000100a00 */
[----:B------:R-:W-:Y:S04]  /*334c0*/  STL.64 [R1+0xd8], R18 ;  /* 0x0000d81201007387 */ /* 0x000fe80000100a00 */
[----:B------:R1:W-:Y:S01]  /*334d0*/  STSM.16.M88.4 [R0], R4 ;  /* 0x0000000400007844 */ /* 0x0003e20000000200 */
[----:B------:R-:W-:Y:S06]  /*334e0*/  BAR.SYNC.DEFER_BLOCKING 0x0 ;  /* 0x0000000000007b1d */ /* 0x000fec0000010000 */
[----:B---3--:R2:W-:Y:S04]  /*334f0*/  STL.64 [R1+0xc0], R12 ;  /* 0x0000c00c01007387 */ /* 0x0085e80000100a00 */
[----:B------:R3:W-:Y:S04]  /*33500*/  STL.64 [R1+0xc8], R14 ;  /* 0x0000c80e01007387 */ /* 0x0007e80000100a00 */
[----:B-1----:R-:W4:Y:S04]  /*33510*/  LDL.LU R4, [R1+0x4] ;  /* 0x0000040001047983 */ /* 0x002f280000300800 */
[----:B------:R-:W4:Y:S04]  /*33520*/  LDL.LU R5, [R1+0xc] ;  /* 0x00000c0001057983 */ /* 0x000f280000300800 */
[----:B------:R-:W1:Y:S01]  /*33530*/  LDS.128 R16, [R252] ;  /* 0x00000000fc107984 */ /* 0x000e620000000c00 */
[----:B--2---:R-:W-:Y:S01]  /*33540*/  MOV R12, R56 ;  /* 0x00000038000c7202 */ /* 0x004fe20000000f00 */
[----:B------:R-:W-:Y:S01]  /*33550*/  IMAD.MOV.U32 R13, RZ, RZ, R58 ;  /* 0x000000ffff0d7224 */ /* 0x000fe200078e003a */
[----:B---3--:R-:W-:Y:S01]  /*33560*/  MOV R14, R24 ;  /* 0x00000018000e7202 */ /* 0x008fe20000000f00 */
[----:B------:R-:W-:Y:S01]  /*33570*/  IMAD.MOV.U32 R15, RZ, RZ, R26 ;  /* 0x000000ffff0f7224 */ /* 0x000fe200078e001a */
[----:B------:R-:W-:Y:S06]  /*33580*/  BAR.SYNC.DEFER_BLOCKING 0x0 ;  /* 0x0000000000007b1d */ /* 0x000fec0000010000 */
[----:B------:R-:W-:Y:S02]  /*33590*/  STSM.16.M88.4 [R0], R12 ;  /* 0x0000000c00007844 */ /* 0x000fe40000000200 */
[----:B------:R-:W-:Y:S01]  /*335a0*/  BAR.SYNC.DEFER_BLOCKING 0x0 ;  /* 0x0000000000007b1d */ /* 0x000fe20000010000 */
[----:B------:R-:W-:Y:S01]  /*335b0*/  MOV R6, R217 ;  /* 0x000000d900067202 */ /* 0x000fe20000000f00 */
[----:B------:R-:W-:-:S04]  /*335c0*/  IMAD.MOV.U32 R7, RZ, RZ, R219 ;  /* 0x000000ffff077224 */ /* 0x000fc800078e00db */
[----:B------:R-:W2:Y:S02]  /*335d0*/  LDS.128 R12, [R252] ;  /* 0x00000000fc0c7984 */ /* 0x000ea40000000c00 */
[----:B------:R-:W-:Y:S06]  /*335e0*/  BAR.SYNC.DEFER_BLOCKING 0x0 ;  /* 0x0000000000007b1d */ /* 0x000fec0000010000 */
[----:B-1----:R-:W-:Y:S04]  /*335f0*/  STL.64 [R1+0xb0], R16 ;  /* 0x0000b01001007387 */ /* 0x002fe80000100a00 */
[----:B------:R-:W-:Y:S04]  /*33600*/  STL.64 [R1+0xb8], R18 ;  /* 0x0000b81201007387 */ /* 0x000fe80000100a00 */
[----:B--2---:R1:W-:Y:S04]  /*33610*/  STL.64 [R1+0xa0], R12 ;  /* 0x0000a00c01007387 */ /* 0x0043e80000100a00 */
[----:B------:R2:W-:Y:S01]  /*33620*/  STL.64 [R1+0xa8], R14 ;  /* 0x0000a80e01007387 */ /* 0x0005e20000100a00 */
[----:B-1----:R-:W-:Y:S01]  /*33630*/  MOV R12, R185 ;  /* 0x000000b9000c7202 */ /* 0x002fe20000000f00 */
[----:B------:R-:W-:Y:S01]  /*33640*/  IMAD.MOV.U32 R13, RZ, RZ, R187 ;  /* 0x000000ffff0d7224 */ /* 0x000fe200078e00bb */
[----:B--2---:R-:W-:Y:S01]  /*33650*/  MOV R14, R153 ;  /* 0x00000099000e7202 */ /* 0x004fe20000000f00 */
[----:B------:R-:W-:Y:S01]  /*33660*/  IMAD.MOV.U32 R15, RZ, RZ, R155 ;  /* 0x000000ffff0f7224 */ /* 0x000fe200078e009b */
[----:B----4-:R-:W-:Y:S01]  /*33670*/  STSM.16.M88.4 [R0], R4 ;  /* 0x0000000400007844 */ /* 0x010fe20000000200 */
[----:B------:R-:W-:Y:S06]  /*33680*/  BAR.SYNC.DEFER_BLOCKING 0x0 ;  /* 0x0000000000007b1d */ /* 0x000fec0000010000 */
[----:B------:R-:W1:Y:S02]  /*33690*/  LDS.128 R16, [R252] ;  /* 0x00000000fc107984 */ /* 0x000e640000000c00 */
[----:B------:R-:W-:Y:S06]  /*336a0*/  BAR.SYNC.DEFER_BLOCKING 0x0 ;  /* 0x0000000000007b1d */ /* 0x000fec0000010000 */
[----:B------:R-:W-:Y:S02]  /*336b0*/  STSM.16.M88.4 [R0], R12 ;  /* 0x0000000c00007844 */ /* 0x000fe40000000200 */
[----:B------:R-:W-:Y:S06]  /*336c0*/  BAR.SYNC.DEFER_BLOCKING 0x0 ;  /* 0x0000000000007b1d */ /* 0x000fec0000010000 */
[----:B------:R-:W2:Y:S04]  /*336d0*/  LDS.128 R12, [R252] ;  /* 0x00000000fc0c7984 */ /* 0x000ea80000000c00 */
[----:B-1----:R1:W-:Y:S04]  /*336e0*/  STL.64 [R1+0x90], R16 ;  /* 0x0000901001007387 */ /* 0x0023e80000100a00 */
[----:B------:R3:W-:Y:S04]  /*336f0*/  STL.64 [R1+0x98], R18 ;  /* 0x0000981201007387 */ /* 0x0007e80000100a00 */
[----:B--2---:R-:W-:Y:S04]  /*33700*/  STL.64 [R1+0x80], R12 ;  /* 0x0000800c01007387 */ /* 0x004fe80000100a00 */
[----:B------:R-:W-:Y:S04]  /*33710*/  STL.64 [R1+0x88], R14 ;  /* 0x0000880e01007387 */ /* 0x000fe80000100a00 */
[----:B------:R-:W2:Y:S04]  /*33720*/  LDL.LU R20, [R1+0x10] ;  /* 0x0000100001147983 */ /* 0x000ea80000300800 */
[----:B------:R-:W2:Y:S01]  /*33730*/  LDL.LU R21, [R1+0x18] ;  /* 0x0000180001157983 */ /* 0x000ea20000300800 */
[----:B------:R-:W-:Y:S01]  /*33740*/  BAR.SYNC.DEFER_BLOCKING 0x0 ;  /* 0x0000000000007b1d */ /* 0x000fe20000010000 */
[----:B------:R-:W-:Y:S01]  /*33750*/  MOV R4, R121 ;  /* 0x0000007900047202 */ /* 0x000fe20000000f00 */
[----:B------:R-:W-:Y:S01]  /*33760*/  IMAD.MOV.U32 R5, RZ, RZ, R123 ;  /* 0x000000ffff057224 */ /* 0x000fe200078e007b */
[----:B------:R-:W-:Y:S01]  /*33770*/  MOV R6, R89 ;  /* 0x0000005900067202 */ /* 0x000fe20000000f00 */
[----:B------:R-:W-:-:S05]  /*33780*/  IMAD.MOV.U32 R7, RZ, RZ, R91 ;  /* 0x000000ffff077224 */ /* 0x000fca00078e005b */
[----:B------:R-:W-:Y:S01]  /*33790*/  STSM.16.M88.4 [R0], R4 ;  /* 0x0000000400007844 */ /* 0x000fe20000000200 */
[----:B------:R-:W-:Y:S01]  /*337a0*/  BAR.SYNC.DEFER_BLOCKING 0x0 ;  /* 0x0000000000007b1d */ /* 0x000fe20000010000 */
[----:B-1----:R-:W-:Y:S01]  /*337b0*/  MOV R16, R57 ;  /* 0x0000003900107202 */ /* 0x002fe20000000f00 */
[----:B------:R-:W-:Y:S01]  /*337c0*/  IMAD.MOV.U32 R17, RZ, RZ, R59 ;  /* 0x000000ffff117224 */ /* 0x000fe200078e003b */
[----:B---3--:R-:W-:Y:S01]  /*337d0*/  MOV R18, R25 ;  /* 0x0000001900127202 */ /* 0x008fe20000000f00 */
[----:B------:R-:W-:Y:S02]  /*337e0*/  IMAD.MOV.U32 R19, RZ, RZ, R27 ;  /* 0x000000ffff137224 */ /* 0x000fe400078e001b */
[----:B------:R-:W1:Y:S02]  /*337f0*/  LDS.128 R4, [R252] ;  /* 0x00000000fc047984 */ /* 0x000e640000000c00 */
[----:B------:R-:W-:Y:S06]  /*33800*/  BAR.SYNC.DEFER_BLOCKING 0x0 ;  /* 0x0000000000007b1d */ /* 0x000fec0000010000 */
[----:B------:R-:W-:Y:S02]  /*33810*/  STSM.16.M88.4 [R0], R16 ;  /* 0x0000001000007844 */ /* 0x000fe40000000200 */
[----:B------:R-:W-:Y:S06]  /*33820*/  BAR.SYNC.DEFER_BLOCKING 0x0 ;  /* 0x0000000000007b1d */ /* 0x000fec0000010000 */
[----:B------:R-:W-:Y:S02]  /*33830*/  LDS.128 R248, [R252] ;  /* 0x00000000fcf87984 */ /* 0x000fe40000000c00 */
[----:B------:R-:W-:Y:S06]  /*33840*/  BAR.SYNC.DEFER_BLOCKING 0x0 ;  /* 0x0000000000007b1d */ /* 0x000fec0000010000 */
[----:B-1----:R-:W-:Y:S04]  /*33850*/  STL.64 [R1], R4 ;  /* 0x0000000401007387 */ /* 0x002fe80000100a00 */
[----:B------:R-:W-:Y:S01]  /*33860*/  STL.64 [R1+0x8], R6 ;  /* 0x0000080601007387 */ /* 0x000fe20000100a00 */
[----:B------:R-:W-:Y:S01]  /*33870*/  MOV R12, R188 ;  /* 0x000000bc000c7202 */ /* 0x000fe20000000f00 */
[----:B------:R-:W-:Y:S01]  /*33880*/  IMAD.MOV.U32 R13, RZ, RZ, R190 ;  /* 0x000000ffff0d7224 */ /* 0x000fe200078e00be */
[----:B------:R-:W-:Y:S01]  /*33890*/  MOV R14, R156 ;  /* 0x0000009c000e7202 */ /* 0x000fe20000000f00 */
[----:B------:R-:W-:Y:S01]  /*338a0*/  IMAD.MOV.U32 R15, RZ, RZ, R158 ;  /* 0x000000ffff0f7224 */ /* 0x000fe200078e009e */
[----:B--2---:R1:W-:Y:S01]  /*338b0*/  STSM.16.M88.4 [R0], R20 ;  /* 0x0000001400007844 */ /* 0x0043e20000000200 */
[----:B------:R-:W-:Y:S06]  /*338c0*/  BAR.SYNC.DEFER_BLOCKING 0x0 ;  /* 0x0000000000007b1d */ /* 0x000fec0000010000 */
[----:B-1----:R-:W2:Y:S04]  /*338d0*/  LDL.LU R20, [R1+0x14] ;  /* 0x0000140001147983 */ /* 0x002ea80000300800 */
[----:B------:R-:W2:Y:S04]  /*338e0*/  LDL.LU R21, [R1+0x1c] ;  /* 0x00001c0001157983 */ /* 0x000ea80000300800 */
[----:B------:R-:W-:Y:S01]  /*338f0*/  LDS.128 R16, [R252] ;  /* 0x00000000fc107984 */ /* 0x000fe20000000c00 */
[----:B------:R-:W-:Y:S06]  /*33900*/  BAR.SYNC.DEFER_BLOCKING 0x0 ;  /* 0x0000000000007b1d */ /* 0x000fec0000010000 */
[----:B------:R-:W-:Y:S02]  /*33910*/  STSM.16.M88.4 [R0], R12 ;  /* 0x0000000c00007844 */ /* 0x000fe40000000200 */
[----:B------:R-:W-:Y:S01]  /*33920*/  BAR.SYNC.DEFER_BLOCKING 0x0 ;  /* 0x0000000000007b1d */ /* 0x000fe20000010000 */
[----:B------:R-:W-:Y:S01]  /*33930*/  MOV R4, R124 ;  /* 0x0000007c00047202 */ /* 0x000fe20000000f00 */
[----:B------:R-:W-:Y:S01]  /*33940*/  IMAD.MOV.U32 R5, RZ, RZ, R126 ;  /* 0x000000ffff057224 */ /* 0x000fe200078e007e */
[----:B------:R-:W-:Y:S01]  /*33950*/  MOV R6, R92 ;  /* 0x0000005c00067202 */ /* 0x000fe20000000f00 */
[----:B------:R-:W-:Y:S01]  /*33960*/  IMAD.MOV.U32 R7, RZ, RZ, R94 ;  /* 0x000000ffff077224 */ /* 0x000fe200078e005e */
[----:B------:R-:W-:Y:S01]  /*33970*/  MOV R88, R125 ;  /* 0x0000007d00587202 */ /* 0x000fe20000000f00 */
[----:B------:R-:W3:Y:S04]  /*33980*/  LDL.LU R124, [R1+0x20] ;  /* 0x00002000017c7983 */ /* 0x000ee80000300800 */
[----:B------:R-:W3:Y:S04]  /*33990*/  LDL.LU R125, [R1+0x28] ;  /* 0x00002800017d7983 */ /* 0x000ee80000300800 */
[----:B------:R-:W-:Y:S01]  /*339a0*/  LDS.128 R12, [R252] ;  /* 0x00000000fc0c7984 */ /* 0x000fe20000000c00 */
[----:B------:R-:W-:Y:S06]  /*339b0*/  BAR.SYNC.DEFER_BLOCKING 0x0 ;  /* 0x0000000000007b1d */ /* 0x000fec0000010000 */
[----:B------:R1:W-:Y:S02]  /*339c0*/  STSM.16.M88.4 [R0], R4 ;  /* 0x0000000400007844 */ /* 0x0003e40000000200 */
[----:B------:R-:W-:Y:S06]  /*339d0*/  BAR.SYNC.DEFER_BLOCKING 0x0 ;  /* 0x0000000000007b1d */ /* 0x000fec0000010000 */
[----:B------:R-:W-:Y:S01]  /*339e0*/  LDS.128 R24, [R252] ;  /* 0x00000000fc187984 */ /* 0x000fe20000000c00 */
[----:B-1----:R-:W-:Y:S01]  /*339f0*/  MOV R4, R60 ;  /* 0x0000003c00047202 */ /* 0x002fe20000000f00 */
[----:B------:R-:W-:Y:S01]  /*33a00*/  IMAD.MOV.U32 R5, RZ, RZ, R62 ;  /* 0x000000ffff057224 */ /* 0x000fe200078e003e */
[----:B------:R-:W-:Y:S01]  /*33a10*/  MOV R6, R28 ;  /* 0x0000001c00067202 */ /* 0x000fe20000000f00 */
[----:B------:R-:W-:Y:S01]  /*33a20*/  IMAD.MOV.U32 R7, RZ, RZ, R30 ;  /* 0x000000ffff077224 */ /* 0x000fe200078e001e */
[----:B------:R-:W-:Y:S06]  /*33a30*/  BAR.SYNC.DEFER_BLOCKING 0x0 ;  /* 0x0000000000007b1d */ /* 0x000fec0000010000 */
[----:B------:R-:W-:Y:S02]  /*33a40*/  STSM.16.M88.4 [R0], R4 ;  /* 0x0000000400007844 */ /* 0x000fe40000000200 */
[----:B------:R-:W-:Y:S01]  /*33a50*/  BAR.SYNC.DEFER_BLOCKING 0x0 ;  /* 0x0000000000007b1d */ /* 0x000fe20000010000 */
[----:B------:R-:W-:Y:S01]  /*33a60*/  MOV R22, R221 ;  /* 0x000000dd00167202 */ /* 0x000fe20000000f00 */
[----:B------:R-:W-:-:S04]  /*33a70*/  IMAD.MOV.U32 R23, RZ, RZ, R223 ;  /* 0x000000ffff177224 */ /* 0x000fc800078e00df */
[----:B------:R-:W-:Y:S02]  /*33a80*/  LDS.128 R4, [R252] ;  /* 0x00000000fc047984 */ /* 0x000fe40000000c00 */
[----:B------:R-:W-:Y:S01]  /*33a90*/  BAR.SYNC.DEFER_BLOCKING 0x0 ;  /* 0x0000000000007b1d */ /* 0x000fe20000010000 */
[----:B------:R-:W-:Y:S01]  /*33aa0*/  MOV R56, R189 ;  /* 0x000000bd00387202 */ /* 0x000fe20000000f00 */
[----:B------:R-:W-:Y:S01]  /*33ab0*/  IMAD.MOV.U32 R57, RZ, RZ, R191 ;  /* 0x000000ffff397224 */ /* 0x000fe200078e00bf */
[----:B------:R-:W-:Y:S01]  /*33ac0*/  MOV R58, R157 ;  /* 0x0000009d003a7202 */ /* 0x000fe20000000f00 */
[----:B------:R-:W-:Y:S01]  /*33ad0*/  IMAD.MOV.U32 R59, RZ, RZ, R159 ;  /* 0x000000ffff3b7224 */ /* 0x000fe200078e009f */
[----:B------:R-:W-:Y:S01]  /*33ae0*/  MOV R90, R93 ;  /* 0x0000005d005a7202 */ /* 0x000fe20000000f00 */
[----:B------:R-:W-:Y:S02]  /*33af0*/  IMAD.MOV.U32 R89, RZ, RZ, R127 ;  /* 0x000000ffff597224 */ /* 0x000fe400078e007f */
[----:B------:R-:W-:Y:S01]  /*33b00*/  IMAD.MOV.U32 R91, RZ, RZ, R95 ;  /* 0x000000ffff5b7224 */ /* 0x000fe200078e005f */
[----:B--2---:R-:W-:Y:S01]  /*33b10*/  STSM.16.M88.4 [R0], R20 ;  /* 0x0000001400007844 */ /* 0x004fe20000000200 */
[----:B------:R-:W-:Y:S06]  /*33b20*/  BAR.SYNC.DEFER_BLOCKING 0x0 ;  /* 0x0000000000007b1d */ /* 0x000fec0000010000 */
[----:B------:R-:W-:Y:S02]  /*33b30*/  LDS.128 R20, [R252] ;  /* 0x00000000fc147984 */ /* 0x000fe40000000c00 */
[----:B------:R-:W-:Y:S06]  /*33b40*/  BAR.SYNC.DEFER_BLOCKING 0x0 ;  /* 0x0000000000007b1d */ /* 0x000fec0000010000 */
[----:B------:R-:W-:Y:S02]  /*33b50*/  STSM.16.M88.4 [R0], R56 ;  /* 0x0000003800007844 */ /* 0x000fe40000000200 */
[----:B------:R-:W-:Y:S06]  /*33b60*/  BAR.SYNC.DEFER_BLOCKING 0x0 ;  /* 0x0000000000007b1d */ /* 0x000fec0000010000 */
[----:B------:R-:W-:Y:S02]  /*33b70*/  LDS.128 R56, [R252] ;  /* 0x00000000fc387984 */ /* 0x000fe40000000c00 */
[----:B------:R-:W-:Y:S06]  /*33b80*/  BAR.SYNC.DEFER_BLOCKING 0x0 ;  /* 0x0000000000007b1d */ /* 0x000fec0000010000 */
[----:B------:R-:W-:Y:S02]  /*33b90*/  STSM.16.M88.4 [R0], R88 ;  /* 0x0000005800007844 */ /* 0x000fe40000000200 */
[----:B------:R-:W-:Y:S01]  /*33ba0*/  BAR.SYNC.DEFER_BLOCKING 0x0 ;  /* 0x0000000000007b1d */ /* 0x000fe20000010000 */
[----:B------:R-:W-:Y:S01]  /*33bb0*/  MOV R60, R61 ;  /* 0x0000003d003c7202 */ /* 0x000fe20000000f00 */
[----:B------:R-:W-:Y:S01]  /*33bc0*/  IMAD.MOV.U32 R61, RZ, RZ, R63 ;  /* 0x000000ffff3d7224 */ /* 0x000fe200078e003f */
[----:B------:R-:W-:Y:S01]  /*33bd0*/  MOV R62, R29 ;  /* 0x0000001d003e7202 */ /* 0x000fe20000000f00 */
[----:B------:R-:W-:-:S02]  /*33be0*/  IMAD.MOV.U32 R63, RZ, RZ, R31 ;  /* 0x000000ffff3f7224 */ /* 0x000fc400078e001f */
[----:B------:R-:W-:Y:S02]  /*33bf0*/  LDS.128 R92, [R252] ;  /* 0x00000000fc5c7984 */ /* 0x000fe40000000c00 */
[----:B------:R-:W-:Y:S06]  /*33c00*/  BAR.SYNC.DEFER_BLOCKING 0x0 ;  /* 0x0000000000007b1d */ /* 0x000fec0000010000 */
[----:B------:R-:W-:Y:S02]  /*33c10*/  STSM.16.M88.4 [R0], R60 ;  /* 0x0000003c00007844 */ /* 0x000fe40000000200 */
[----:B------:R-:W-:Y:S01]  /*33c20*/  BAR.SYNC.DEFER_BLOCKING 0x0 ;  /* 0x0000000000007b1d */ /* 0x000fe20000010000 */
[----:B------:R-:W-:Y:S01]  /*33c30*/  MOV R126, R224 ;  /* 0x000000e0007e7202 */ /* 0x000fe20000000f00 */
[----:B------:R-:W-:-:S04]  /*33c40*/  IMAD.MOV.U32 R127, RZ, RZ, R226 ;  /* 0x000000ffff7f7224 */ /* 0x000fc800078e00e2 */
[----:B------:R-:W-:Y:S02]  /*33c50*/  LDS.128 R120, [R252] ;  /* 0x00000000fc787984 */ /* 0x000fe40000000c00 */
[----:B------:R-:W-:Y:S06]  /*33c60*/  BAR.SYNC.DEFER_BLOCKING 0x0 ;  /* 0x0000000000007b1d */ /* 0x000fec0000010000 */
[----:B---3--:R1:W-:Y:S02]  /*33c70*/  STSM.16.M88.4 [R0], R124 ;  /* 0x0000007c00007844 */ /* 0x0083e40000000200 */
[----:B------:R-:W-:Y:S06]  /*33c80*/  BAR.SYNC.DEFER_BLOCKING 0x0 ;  /* 0x0000000000007b1d */ /* 0x000fec0000010000 */
[----:B-1----:R-:W2:Y:S04]  /*33c90*/  LDL.LU R124, [R1+0x24] ;  /* 0x00002400017c7983 */ /* 0x002ea80000300800 */
[----:B------:R-:W2:Y:S01]  /*33ca0*/  LDL.LU R125, [R1+0x2c] ;  /* 0x00002c00017d7983 */ /* 0x000ea20000300800 */
[----:B------:R-:W-:Y:S01]  /*33cb0*/  MOV R60, R192 ;  /* 0x000000c0003c7202 */ /* 0x000fe20000000f00 */
[----:B------:R-:W-:Y:S01]  /*33cc0*/  IMAD.MOV.U32 R61, RZ, RZ, R194 ;  /* 0x000000ffff3d7224 */ /* 0x000fe200078e00c2 */
[----:B------:R-:W-:Y:S01]  /*33cd0*/  MOV R62, R160 ;  /* 0x000000a0003e7202 */ /* 0x000fe20000000f00 */
[----:B------:R-:W-:Y:S01]  /*33ce0*/  IMAD.MOV.U32 R63, RZ, RZ, R162 ;  /* 0x000000ffff3f7224 */ /* 0x000fe200078e00a2 */
[----:B------:R-:W-:Y:S01]  /*33cf0*/  MOV R28, R128 ;  /* 0x00000080001c7202 */ /* 0x000fe20000000f00 */
[----:B------:R-:W-:Y:S01]  /*33d00*/  IMAD.MOV.U32 R29, RZ, RZ, R130 ;  /* 0x000000ffff1d7224 */ /* 0x000fe200078e0082 */
[----:B------:R-:W-:Y:S01]  /*33d10*/  MOV R30, R96 ;  /* 0x00000060001e7202 */ /* 0x000fe20000000f00 */
[----:B------:R-:W-:Y:S01]  /*33d20*/  LDS.128 R88, [R252] ;  /* 0x00000000fc587984 */ /* 0x000fe20000000c00 */
[----:B------:R-:W-:Y:S01]  /*33d30*/  BAR.SYNC.DEFER_BLOCKING 0x0 ;  /* 0x0000000000007b1d */ /* 0x000fe20000010000 */
[----:B------:R-:W-:-:S05]  /*33d40*/  IMAD.MOV.U32 R31, RZ, RZ, R98 ;  /* 0x000000ffff1f7224 */ /* 0x000fca00078e0062 */
[----:B------:R-:W3:Y:S04]  /*33d50*/  LDL.LU R184, [R1+0x30] ;  /* 0x0000300001b87983 */ /* 0x000ee80000300800 */
[----:B------:R-:W3:Y:S04]  /*33d60*/  LDL.LU R185, [R1+0x38] ;  /* 0x0000380001b97983 */ /* 0x000ee80000300800 */
[----:B------:R-:W-:Y:S01]  /*33d70*/  STSM.16.M88.4 [R0], R60 ;  /* 0x0000003c00007844 */ /* 0x000fe20000000200 */
[----:B------:R-:W-:Y:S06]  /*33d80*/  BAR.SYNC.DEFER_BLOCKING 0x0 ;  /* 0x0000000000007b1d */ /* 0x000fec0000010000 */
[----:B------:R-:W-:Y:S02]  /*33d90*/  LDS.128 R60, [R252] ;  /* 0x00000000fc3c7984 */ /* 0x000fe40000000c00 */
        /* <DEDUP_REMOVED lines=20> */
[----:B------:R-:W-:Y:S01]  /*33ee0*/  IMAD.MOV.U32 R129, RZ, RZ, R131 ;  /* 0x000000ffff817224 */ /* 0x000fe200078e0083 */
[----:B------:R-:W-:Y:S01]  /*33ef0*/  MOV R130, R97 ;  /* 0x0000006100827202 */ /* 0x000fe20000000f00 */
        /* <DEDUP_REMOVED lines=19> */
[----:B------:R-:W-:-:S05]  /*34030*/  IMAD.MOV.U32 R187, RZ, RZ, R230 ;  /* 0x000000ffffbb7224 */ /* 0x000fca00078e00e6 */
        /* <DEDUP_REMOVED lines=36> */
[----:B------:R-:W-:Y:S02]  /*34280*/  MOV R166, R101 ;  /* 0x0000006500a67202 */ /* 0x000fe40000000f00 */
[----:B------:R-:W-:-:S03]  /*34290*/  MOV R164, R133 ;  /* 0x0000008500a47202 */ /* 0x000fc60000000f00 */
[----:B--2---:R1:W-:Y:S02]  /*342a0*/  STSM.16.M88.4 [R0], R184 ;  /* 0x000000b800007844 */ /* 0x0043e40000000200 */
[----:B-1----:R-:W-:Y:S02]  /*342b0*/  IMAD.MOV.U32 R187, RZ, RZ, R167 ;  /* 0x000000ffffbb7224 */ /* 0x002fe400078e00a7 */
[----:B------:R-:W-:Y:S01]  /*342c0*/  IMAD.MOV.U32 R167, RZ, RZ, R103 ;  /* 0x000000ffffa77224 */ /* 0x000fe200078e0067 */
[----:B------:R-:W-:Y:S01]  /*342d0*/  BAR.SYNC.DEFER_BLOCKING 0x0 ;  /* 0x0000000000007b1d */ /* 0x000fe20000010000 */
[----:B------:R-:W-:Y:S01]  /*342e0*/  MOV R184, R197 ;  /* 0x000000c500b87202 */ /* 0x000fe20000000f00 */
[----:B------:R-:W-:Y:S01]  /*342f0*/  IMAD.MOV.U32 R185, RZ, RZ, R199 ;  /* 0x000000ffffb97224 */ /* 0x000fe200078e00c7 */
[----:B------:R-:W-:-:S03]  /*34300*/  MOV R186, R165 ;  /* 0x000000a500ba7202 */ /* 0x000fc60000000f00 */
[----:B------:R-:W-:Y:S02]  /*34310*/  LDS.128 R100, [R252] ;  /* 0x00000000fc647984 */ /* 0x000fe40000000c00 */
[----:B------:R-:W-:Y:S06]  /*34320*/  BAR.SYNC.DEFER_BLOCKING 0x0 ;  /* 0x0000000000007b1d */ /* 0x000fec0000010000 */
[----:B------:R-:W-:Y:S02]  /*34330*/  STSM.16.M88.4 [R0], R184 ;  /* 0x000000b800007844 */ /* 0x000fe40000000200 */
[----:B------:R-:W-:Y:S01]  /*34340*/  BAR.SYNC.DEFER_BLOCKING 0x0 ;  /* 0x0000000000007b1d */ /* 0x000fe20000010000 */
[----:B------:R-:W-:-:S05]  /*34350*/  IMAD.MOV.U32 R165, RZ, RZ, R135 ;  /* 0x000000ffffa57224 */ /* 0x000fca00078e0087 */
        /* <DEDUP_REMOVED lines=10> */
[----:B------:R1:W-:Y:S02]  /*34400*/  STSM.16.M88.4 [R0], R196 ;  /* 0x000000c400007844 */ /* 0x0003e40000000200 */
[----:B------:R-:W-:Y:S06]  /*34410*/  BAR.SYNC.DEFER_BLOCKING 0x0 ;  /* 0x0000000000007b1d */ /* 0x000fec0000010000 */
[----:B-1----:R-:W2:Y:S04]  /*34420*/  LDL.LU R196, [R1+0x44] ;  /* 0x0000440001c47983 */ /* 0x002ea80000300800 */
[----:B------:R-:W2:Y:S01]  /*34430*/  LDL.LU R197, [R1+0x4c] ;  /* 0x00004c0001c57983 */ /* 0x000ea20000300800 */
[----:B------:R-:W-:Y:S01]  /*34440*/  IMAD.MOV.U32 R219, RZ, RZ, R234 ;  /* 0x000000ffffdb7224 */ /* 0x000fe200078e00ea */
[----:B------:R-:W-:Y:S01]  /*34450*/  MOV R68, R200 ;  /* 0x000000c800447202 */ /* 0x000fe20000000f00 */
[----:B------:R-:W-:Y:S01]  /*34460*/  IMAD.MOV.U32 R69, RZ, RZ, R202 ;  /* 0x000000ffff457224 */ /* 0x000fe200078e00ca */
[----:B------:R-:W-:Y:S01]  /*34470*/  MOV R70, R168 ;  /* 0x000000a800467202 */ /* 0x000fe20000000f00 */
[----:B------:R-:W-:Y:S01]  /*34480*/  IMAD.MOV.U32 R71, RZ, RZ, R170 ;  /* 0x000000ffff477224 */ /* 0x000fe200078e00aa */
[----:B------:R-:W-:Y:S01]  /*34490*/  MOV R36, R136 ;  /* 0x0000008800247202 */ /* 0x000fe20000000f00 */
[----:B------:R-:W-:Y:S01]  /*344a0*/  IMAD.MOV.U32 R37, RZ, RZ, R138 ;  /* 0x000000ffff257224 */ /* 0x000fe200078e008a */
[----:B------:R-:W-:Y:S01]  /*344b0*/  LDS.128 R184, [R252] ;  /* 0x00000000fcb87984 */ /* 0x000fe20000000c00 */
[----:B------:R-:W-:Y:S01]  /*344c0*/  BAR.SYNC.DEFER_BLOCKING 0x0 ;  /* 0x0000000000007b1d */ /* 0x000fe20000010000 */
[----:B------:R-:W-:Y:S01]  /*344d0*/  MOV R38, R104 ;  /* 0x0000006800267202 */ /* 0x000fe20000000f00 */
[----:B------:R-:W-:-:S04]  /*344e0*/  IMAD.MOV.U32 R39, RZ, RZ, R106 ;  /* 0x000000ffff277224 */ /* 0x000fc800078e006a */
[----:B------:R-:W4:Y:S04]  /*344f0*/  LDL.LU R220, [R1+0x50] ;  /* 0x0000500001dc7983 */ /* 0x000f280000300800 */
[----:B------:R-:W4:Y:S04]  /*34500*/  LDL.LU R221, [R1+0x58] ;  /* 0x0000580001dd7983 */ /* 0x000f280000300800 */
[----:B---3--:R-:W-:Y:S01]  /*34510*/  STSM.16.M88.4 [R0], R216 ;  /* 0x000000d800007844 */ /* 0x008fe20000000200 */
[----:B------:R-:W-:Y:S06]  /*34520*/  BAR.SYNC.DEFER_BLOCKING 0x0 ;  /* 0x0000000000007b1d */ /* 0x000fec0000010000 */
[----:B------:R-:W-:Y:S02]  /*34530*/  LDS.128 R164, [R252] ;  /* 0x00000000fca47984 */ /* 0x000fe40000000c00 */
[----:B------:R-:W-:Y:S06]  /*34540*/  BAR.SYNC.DEFER_BLOCKING 0x0 ;  /* 0x0000000000007b1d */ /* 0x000fec0000010000 */
[----:B------:R-:W-:Y:S02]  /*34550*/  STSM.16.M88.4 [R0], R68 ;  /* 0x0000004400007844 */ /* 0x000fe40000000200 */
        /* <DEDUP_REMOVED lines=17> */
[----:B------:R-:W-:-:S05]  /*34670*/  MOV R170, R105 ;  /* 0x0000006900aa7202 */ /* 0x000fca0000000f00 */
        /* <DEDUP_REMOVED lines=28> */
[----:B----4-:R1:W-:Y:S02]  /*34840*/  STSM.16.M88.4 [R0], R220 ;  /* 0x000000dc00007844 */ /* 0x0103e40000000200 */
        /* <DEDUP_REMOVED lines=35> */
[----:B------:R-:W-:Y:S02]  /*34a80*/  MOV R172, R141 ;  /* 0x0000008d00ac7202 */ /* 0x000fe40000000f00 */
[----:B------:R-:W-:Y:S01]  /*34a90*/  MOV R204, R205 ;  /* 0x000000cd00cc7202 */ /* 0x000fe20000000f00 */
[----:B------:R-:W-:Y:S02]  /*34aa0*/  IMAD.MOV.U32 R205, RZ, RZ, R207 ;  /* 0x000000ffffcd7224 */ /* 0x000fe400078e00cf */
        /* <DEDUP_REMOVED lines=38> */
[----:B------:R-:W-:Y:S01]  /*34d10*/  IMAD.MOV.U32 R47, RZ, RZ, R114 ;  /* 0x000000ffff2f7224 */ /* 0x000fe200078e0072 */
[----:B------:R-:W-:-:S04]  /*34d20*/  MOV R230, R241 ;  /* 0x000000f100e67202 */ /* 0x000fc80000000f00 */
        /* <DEDUP_REMOVED lines=16> */
[----:B------:R-:W-:-:S05]  /*34e30*/  IMAD.MOV.U32 R231, RZ, RZ, R243 ;  /* 0x000000ffffe77224 */ /* 0x000fca00078e00f3 */
        /* <DEDUP_REMOVED lines=32> */
[----:B---3--:R-:W-:Y:S02]  /*35040*/  STSM.16.M88.4 [R0], R240 ;  /* 0x000000f000007844 */ /* 0x008fe40000000200 */
        /* <DEDUP_REMOVED lines=8> */
[----:B------:R-:W-:Y:S06]  /*350d0*/  BAR.SYNC.DEFER_BLOCKING 0x0 ;  /* 0x0000000000007b1d */ /* 0x000fec0000010000 */
[----:B------:R-:W1:Y:S04]  /*350e0*/  LDS.128 R80, [R252] ;  /* 0x00000000fc507984 */ /* 0x000e680000000c00 */
[----:B-1----:R1:W-:Y:S04]  /*350f0*/  STL [R1+0xaf0], R83 ;  /* 0x000af05301007387 */ /* 0x0023e80000100800 */
[----:B------:R-:W2:Y:S04]  /*35100*/  LDL.LU R236, [R1+0x74] ;  /* 0x0000740001ec7983 */ /* 0x000ea80000300800 */
[----:B------:R-:W2:Y:S01]  /*35110*/  LDL.LU R237, [R1+0x7c] ;  /* 0x00007c0001ed7983 */ /* 0x000ea20000300800 */
[----:B------:R-:W-:Y:S01]  /*35120*/  MOV R48, R148 ;  /* 0x0000009400307202 */ /* 0x000fe20000000f00 */
[----:B------:R-:W-:Y:S01]  /*35130*/  IMAD.MOV.U32 R49, RZ, RZ, R150 ;  /* 0x000000ffff317224 */ /* 0x000fe200078e0096 */
[----:B------:R-:W-:Y:S01]  /*35140*/  MOV R50, R116 ;  /* 0x0000007400327202 */ /* 0x000fe20000000f00 */
[----:B------:R-:W-:Y:S01]  /*35150*/  IMAD.MOV.U32 R51, RZ, RZ, R118 ;  /* 0x000000ffff337224 */ /* 0x000fe200078e0076 */
[----:B------:R-:W-:Y:S01]  /*35160*/  BAR.SYNC.DEFER_BLOCKING 0x0 ;  /* 0x0000000000007b1d */ /* 0x000fe20000010000 */
[----:B------:R-:W-:Y:S01]  /*35170*/  MOV R238, R245 ;  /* 0x000000f500ee7202 */ /* 0x000fe20000000f00 */
[----:B------:R-:W-:Y:S01]  /*35180*/  IMAD.MOV.U32 R239, RZ, RZ, R247 ;  /* 0x000000ffffef7224 */ /* 0x000fe200078e00f7 */
[----:B------:R-:W-:-:S02]  /*35190*/  MOV R212, R213 ;  /* 0x000000d500d47202 */ /* 0x000fc40000000f00 */
[----:B------:R-:W-:Y:S02]  /*351a0*/  MOV R214, R181 ;  /* 0x000000b500d67202 */ /* 0x000fe40000000f00 */
[----:B------:R-:W-:Y:S01]  /*351b0*/  ISETP.GE.AND P4, PT, R3, UR5, PT ;  /* 0x0000000503007c0c */ /* 0x000fe2000bf86270 */
[----:B------:R-:W3:Y:S04]  /*351c0*/  LDL.LU R244, [R1+0xa0] ;  /* 0x0000a00001f47983 */ /* 0x000ee80000300800 */
[----:B------:R4:W-:Y:S01]  /*351d0*/  STSM.16.M88.4 [R0], R48 ;  /* 0x0000003000007844 */ /* 0x0009e20000000200 */
[----:B------:R-:W-:Y:S01]  /*351e0*/  BAR.SYNC.DEFER_BLOCKING 0x0 ;  /* 0x0000000000007b1d */ /* 0x000fe20000010000 */
[----:B------:R-:W-:Y:S02]  /*351f0*/  MOV R148, R149 ;  /* 0x0000009500947202 */ /* 0x000fe40000000f00 */
[----:B------:R-:W-:Y:S01]  /*35200*/  MOV R150, R117 ;  /* 0x0000007500967202 */ /* 0x000fe20000000f00 */
[----:B------:R-:W-:-:S02]  /*35210*/  IMAD.MOV.U32 R213, RZ, RZ, R215 ;  /* 0x000000ffffd57224 */ /* 0x000fc400078e00d7 */
[----:B------:R-:W-:Y:S01]  /*35220*/  IMAD R3, R10, R11, RZ ;  /* 0x0000000b0a037224 */ /* 0x000fe200078e02ff */
[----:B-1----:R-:W3:Y:S04]  /*35230*/  LDL.LU R83, [R1+0x944] ;  /* 0x0009440001537983 */ /* 0x002ee80000300800 */
[----:B------:R-:W1:Y:S01]  /*35240*/  LDS.128 R240, [R252] ;  /* 0x00000000fcf07984 */ /* 0x000e620000000c00 */
[----:B----4-:R-:W-:Y:S01]  /*35250*/  MOV R48, R84 ;  /* 0x0000005400307202 */ /* 0x010fe20000000f00 */
[----:B------:R-:W-:Y:S01]  /*35260*/  IMAD.MOV.U32 R49, RZ, RZ, R86 ;  /* 0x000000ffff317224 */ /* 0x000fe200078e0056 */
[----:B------:R-:W-:Y:S01]  /*35270*/  MOV R50, R52 ;  /* 0x0000003400327202 */ /* 0x000fe20000000f00 */
[----:B------:R-:W-:Y:S01]  /*35280*/  IMAD.MOV.U32 R51, RZ, RZ, R54 ;  /* 0x000000ffff337224 */ /* 0x000fe200078e0036 */
[----:B------:R-:W-:Y:S01]  /*35290*/  BAR.SYNC.DEFER_BLOCKING 0x0 ;  /* 0x0000000000007b1d */ /* 0x000fe20000010000 */
[----:B------:R-:W-:-:S02]  /*352a0*/  IMAD.MOV.U32 R149, RZ, RZ, R151 ;  /* 0x000000ffff957224 */ /* 0x000fc400078e0097 */
[----:B------:R-:W-:Y:S01]  /*352b0*/  IMAD.MOV.U32 R215, RZ, RZ, R183 ;  /* 0x000000ffffd77224 */ /* 0x000fe200078e00b7 */
[----:B------:R-:W-:Y:S02]  /*352c0*/  LEA R8, R11, R3, 0x7 ;  /* 0x000000030b087211 */ /* 0x000fe400078e38ff */
[----:B------:R-:W4:Y:S04]  /*352d0*/  LDL.LU R246, [R1+0x93c] ;  /* 0x00093c0001f67983 */ /* 0x000f280000300800 */
[----:B------:R-:W-:Y:S01]  /*352e0*/  STSM.16.M88.4 [R0], R48 ;  /* 0x0000003000007844 */ /* 0x000fe20000000200 */
[----:B------:R-:W-:Y:S01]  /*352f0*/  BAR.SYNC.DEFER_BLOCKING 0x0 ;  /* 0x0000000000007b1d */ /* 0x000fe20000010000 */
[----:B------:R-:W-:Y:S01]  /*35300*/  IMAD.MOV.U32 R151, RZ, RZ, R119 ;  /* 0x000000ffff977224 */ /* 0x000fe200078e0077 */
[----:B------:R-:W-:-:S02]  /*35310*/  MOV R84, R85 ;  /* 0x0000005500547202 */ /* 0x000fc40000000f00 */
[----:B------:R-:W-:Y:S02]  /*35320*/  MOV R86, R53 ;  /* 0x0000003500567202 */ /* 0x000fe40000000f00 */
[----:B------:R-:W4:Y:S04]  /*35330*/  LDL.LU R245, [R1] ;  /* 0x0000000001f57983 */ /* 0x000f280000300800 */
[----:B------:R-:W1:Y:S01]  /*35340*/  LDS.128 R48, [R252] ;  /* 0x00000000fc307984 */ /* 0x000e620000000c00 */
[----:B------:R-:W-:Y:S01]  /*35350*/  BAR.SYNC.DEFER_BLOCKING 0x0 ;  /* 0x0000000000007b1d */ /* 0x000fe20000010000 */
[----:B------:R-:W-:Y:S02]  /*35360*/  IMAD.MOV.U32 R85, RZ, RZ, R87 ;  /* 0x000000ffff557224 */ /* 0x000fe400078e0057 */
[----:B------:R-:W-:-:S03]  /*35370*/  IMAD.MOV.U32 R87, RZ, RZ, R55 ;  /* 0x000000ffff577224 */ /* 0x000fc600078e0037 */
[----:B------:R-:W4:Y:S04]  /*35380*/  LDL.LU R247, [R1+0x940] ;  /* 0x0009400001f77983 */ /* 0x000f280000300800 */
[----:B--2---:R2:W-:Y:S01]  /*35390*/  STSM.16.M88.4 [R0], R236 ;  /* 0x000000ec00007844 */ /* 0x0045e20000000200 */
[----:B------:R-:W-:Y:S06]  /*353a0*/  BAR.SYNC.DEFER_BLOCKING 0x0 ;  /* 0x0000000000007b1d */ /* 0x000fec0000010000 */
[----:B--2---:R-:W2:Y:S04]  /*353b0*/  LDL.LU R236, [R1+0xc0] ;  /* 0x0000c00001ec7983 */ /* 0x004ea80000300800 */
[----:B------:R-:W2:Y:S04]  /*353c0*/  LDL.LU R237, [R1+0xb0] ;  /* 0x0000b00001ed7983 */ /* 0x000ea80000300800 */
[----:B------:R-:W2:Y:S04]  /*353d0*/  LDL.LU R238, [R1+0x90] ;  /* 0x0000900001ee7983 */ /* 0x000ea80000300800 */
[----:B------:R-:W1:Y:S01]  /*353e0*/  LDS.128 R116, [R252] ;  /* 0x00000000fc747984 */ /* 0x000e620000000c00 */
[----:B------:R-:W-:Y:S06]  /*353f0*/  BAR.SYNC.DEFER_BLOCKING 0x0 ;  /* 0x0000000000007b1d */ /* 0x000fec0000010000 */
[----:B------:R-:W2:Y:S04]  /*35400*/  LDL.LU R239, [R1+0x80] ;  /* 0x0000800001ef7983 */ /* 0x000ea80000300800 */
[----:B------:R-:W-:Y:S01]  /*35410*/  STSM.16.M88.4 [R0], R212 ;  /* 0x000000d400007844 */ /* 0x000fe20000000200 */
[----:B------:R-:W-:Y:S06]  /*35420*/  BAR.SYNC.DEFER_BLOCKING 0x0 ;  /* 0x0000000000007b1d */ /* 0x000fec0000010000 */
[----:B------:R-:W1:Y:S02]  /*35430*/  LDS.128 R180, [R252] ;  /* 0x00000000fcb47984 */ /* 0x000e640000000c00 */
[----:B------:R-:W-:Y:S06]  /*35440*/  BAR.SYNC.DEFER_BLOCKING 0x0 ;  /* 0x0000000000007b1d */ /* 0x000fec0000010000 */
[----:B------:R-:W-:Y:S02]  /*35450*/  STSM.16.M88.4 [R0], R148 ;  /* 0x0000009400007844 */ /* 0x000fe40000000200 */
[----:B------:R-:W-:Y:S06]  /*35460*/  BAR.SYNC.DEFER_BLOCKING 0x0 ;  /* 0x0000000000007b1d */ /* 0x000fec0000010000 */
[----:B------:R-:W1:Y:S02]  /*35470*/  LDS.128 R52, [R252] ;  /* 0x00000000fc347984 */ /* 0x000e640000000c00 */
[----:B------:R-:W-:Y:S06]  /*35480*/  BAR.SYNC.DEFER_BLOCKING 0x0 ;  /* 0x0000000000007b1d */ /* 0x000fec0000010000 */
[----:B------:R3:W-:Y:S02]  /*35490*/  STSM.16.M88.4 [R0], R84 ;  /* 0x0000005400007844 */ /* 0x0007e40000000200 */
[----:B------:R-:W-:Y:S01]  /*354a0*/  BAR.SYNC.DEFER_BLOCKING 0x0 ;  /* 0x0000000000007b1d */ /* 0x000fe20000010000 */
[----:B---3--:R-:W-:Y:S01]  /*354b0*/  LEA R84, P6, R8, UR8, 0x2 ;  /* 0x0000000808547c11 */ /* 0x008fe2000f8c10ff */
[----:B------:R-:W-:-:S03]  /*354c0*/  IMAD R0, R11, 0x80, R8 ;  /* 0x000000800b007824 */ /* 0x000fc600078e0208 */
[----:B------:R-:W-:Y:S02]  /*354d0*/  LEA.HI.X.SX32 R85, R8, UR9, 0x2, P6 ;  /* 0x0000000908557c11 */ /* 0x000fe4000b0f16ff */
[----:B------:R-:W3:Y:S01]  /*354e0*/  LDL.LU R8, [R1+0xd0] ;  /* 0x0000d00001087983 */ /* 0x000ee20000300800 */
[----:B------:R-:W-:Y:S01]  /*354f0*/  ISETP.GE.AND P2, PT, R2, UR4, PT ;  /* 0x0000000402007c0c */ /* 0x000fe2000bf46270 */
[----:B------:R-:W-:Y:S01]  /*35500*/  ULDC.64 UR4, c[0x0][0x228] ;  /* 0x00008a0000047ab9 */ /* 0x000fe20000000a00 */
[----:B------:R-:W-:Y:S02]  /*35510*/  LEA R2, P3, R3, UR8, 0x2 ;  /* 0x0000000803027c11 */ /* 0x000fe4000f8610ff */
[----:B------:R-:W-:Y:S02]  /*35520*/  LEA R86, P5, R0, UR8, 0x2 ;  /* 0x0000000800567c11 */ /* 0x000fe4000f8a10ff */
[----:B------:R-:W-:Y:S02]  /*35530*/  ISETP.LT.AND P1, PT, R9, UR29, !P1 ;  /* 0x0000001d09007c0c */ /* 0x000fe4000cf21270 */
[----:B------:R-:W-:-:S02]  /*35540*/  LEA.HI.X.SX32 R3, R3, UR9, 0x2, P3 ;  /* 0x0000000903037c11 */ /* 0x000fc400098f16ff */
[----:B------:R-:W-:Y:S01]  /*35550*/  ISETP.LT.AND P3, PT, R83, UR6, !P0 ;  /* 0x0000000653007c0c */ /* 0x000fe2000c761270 */
[----:B------:R-:W-:Y:S01]  /*35560*/  ULDC UR6, c[0x0][0x228] ;  /* 0x00008a0000067ab9 */ /* 0x000fe20000000800 */
[----:B------:R-:W-:Y:S02]  /*35570*/  LEA.HI.X.SX32 R87, R0, UR9, 0x2, P5 ;  /* 0x0000000900577c11 */ /* 0x000fe4000a8f16ff */
[----:B------:R-:W-:Y:S01]  /*35580*/  LEA R0, R11, R0, 0x7 ;  /* 0x000000000b007211 */ /* 0x000fe200078e38ff */
[----:B------:R-:W-:Y:S01]  /*35590*/  IMAD R11, R9, UR26, RZ ;  /* 0x0000001a090b7c24 */ /* 0x000fe2000f8e02ff */
[----:B----4-:R-:W-:Y:S01]  /*355a0*/  ISETP.LT.AND P6, PT, R247, UR4, !P0 ;  /* 0x00000004f7007c0c */ /* 0x010fe2000c7c1270 */
[----:B------:R-:W-:Y:S02]  /*355b0*/  ULDC UR4, c[0x0][0x22c] ;  /* 0x00008b0000047ab9 */ /* 0x000fe40000000800 */
[----:B------:R-:W-:-:S04]  /*355c0*/  IMAD.WIDE R214, R11, 0x4, R2 ;  /* 0x000000040bd67825 */ /* 0x000fc800078e0202 */
[----:B------:R-:W-:Y:S01]  /*355d0*/  IMAD.WIDE R212, R11, 0x4, R84 ;  /* 0x000000040bd47825 */ /* 0x000fe200078e0254 */
[----:B------:R-:W-:-:S03]  /*355e0*/  LEA R148, P5, R0, UR8, 0x2 ;  /* 0x0000000800947c11 */ /* 0x000fc6000f8a10ff */
[----:B------:R-:W-:Y:S01]  /*355f0*/  IMAD.WIDE R150, R11, 0x4, R86 ;  /* 0x000000040b967825 */ /* 0x000fe200078e0256 */
[----:B------:R-:W-:Y:S01]  /*35600*/  LEA.HI.X.SX32 R149, R0, UR9, 0x2, P5 ;  /* 0x0000000900957c11 */ /* 0x000fe2000a8f16ff */
[----:B------:R-:W-:Y:S02]  /*35610*/  ULDC.64 UR8, c[0x0][0x228] ;  /* 0x00008a0000087ab9 */ /* 0x000fe40000000a00 */
[----:B------:R-:W-:Y:S01]  /*35620*/  ISETP.LT.AND P5, PT, R247, UR8, !P2 ;  /* 0x00000008f7007c0c */ /* 0x000fe2000d7a1270 */
[----:B------:R-:W-:Y:S01]  /*35630*/  VIADD R0, R9, 0x3 ;  /* 0x0000000309007836 */ /* 0x000fe20000000000 */
[----:B------:R-:W-:Y:S01]  /*35640*/  ULDC UR8, c[0x0][0x228] ;  /* 0x00008a0000087ab9 */ /* 0x000fe20000000800 */
[----:B---3--:R3:W-:Y:S04]  /*35650*/  @P1 STG.E desc[UR48][R214.64], R8 ;  /* 0x00000008d6001986 */ /* 0x0087e8000c101930 */
[----:B--2---:R-:W-:Y:S01]  /*35660*/  @P3 STG.E desc[UR48][R212.64], R236 ;  /* 0x000000ecd4003986 */ /* 0x004fe2000c101930 */
[----:B------:R-:W-:-:S03]  /*35670*/  ISETP.LT.AND P3, PT, R246, UR14, !P0 ;  /* 0x0000000ef6007c0c */ /* 0x000fc6000c761270 */
[----:B------:R2:W-:Y:S01]  /*35680*/  @P6 STG.E desc[UR48][R150.64], R237 ;  /* 0x000000ed96006986 */ /* 0x0005e2000c101930 */
[----:B------:R-:W-:Y:S01]  /*35690*/  ISETP.LT.AND P6, PT, R10, UR12, !P2 ;  /* 0x0000000c0a007c0c */ /* 0x000fe2000d7c1270 */
[----:B------:R-:W-:Y:S01]  /*356a0*/  ULDC UR12, c[0x0][0x228] ;  /* 0x00008a00000c7ab9 */ /* 0x000fe20000000800 */
[----:B------:R-:W-:Y:S01]  /*356b0*/  ISETP.LT.AND P0, PT, R83, UR10, !P2 ;  /* 0x0000000a53007c0c */ /* 0x000fe2000d701270 */
[----:B------:R-:W-:Y:S01]  /*356c0*/  ULDC UR10, c[0x0][0x228] ;  /* 0x00008a00000a7ab9 */ /* 0x000fe20000000800 */
[C---:B---3--:R-:W-:Y:S02]  /*356d0*/  IADD3 R8, R11.reuse, UR26, RZ ;  /* 0x0000001a0b087c10 */ /* 0x048fe4000fffe0ff */
[----:B------:R-:W-:Y:S01]  /*356e0*/  ISETP.LT.AND P2, PT, R246, UR24, !P2 ;  /* 0x00000018f6007c0c */ /* 0x000fe2000d741270 */
[----:B--2---:R-:W-:Y:S01]  /*356f0*/  IMAD.WIDE R150, R11, 0x4, R148 ;  /* 0x000000040b967825 */ /* 0x004fe200078e0294 */
[----:B------:R-:W-:Y:S01]  /*35700*/  ISETP.GE.AND P1, PT, R0, UR4, PT ;  /* 0x0000000400007c0c */ /* 0x000fe2000bf26270 */
[----:B------:R-:W-:-:S02]  /*35710*/  ULDC UR4, c[0x0][0x22c] ;  /* 0x00008b0000047ab9 */ /* 0x000fc40000000800 */
[C---:B------:R-:W-:Y:S01]  /*35720*/  IMAD.WIDE R214, R8.reuse, 0x4, R2 ;  /* 0x0000000408d67825 */ /* 0x040fe200078e0202 */
[----:B------:R2:W-:Y:S03]  /*35730*/  @P3 STG.E desc[UR48][R150.64], R244 ;  /* 0x000000f496003986 */ /* 0x0005e6000c101930 */
[C---:B------:R-:W-:Y:S01]  /*35740*/  IMAD.WIDE R212, R8.reuse, 0x4, R84 ;  /* 0x0000000408d47825 */ /* 0x040fe200078e0254 */
[----:B------:R3:W-:Y:S03]  /*35750*/  @P6 STG.E desc[UR48][R214.64], R238 ;  /* 0x000000eed6006986 */ /* 0x0007e6000c101930 */
[----:B------:R-:W-:Y:S01]  /*35760*/  VIADD R0, R9, 0x4 ;  /* 0x0000000409007836 */ /* 0x000fe20000000000 */
[----:B------:R-:W-:Y:S01]  /*35770*/  @P0 STG.E desc[UR48][R212.64], R239 ;  /* 0x000000efd4000986 */ /* 0x000fe2000c101930 */
[----:B--2---:R-:W-:-:S03]  /*35780*/  IMAD.WIDE R150, R8, 0x4, R86 ;  /* 0x0000000408967825 */ /* 0x004fc600078e0256 */
[----:B------:R-:W-:Y:S01]  /*35790*/  ISETP.GE.AND P3, PT, R0, UR4, PT ;  /* 0x0000000400007c0c */ /* 0x000fe2000bf66270 */
[----:B------:R-:W2:Y:S01]  /*357a0*/  LDL.LU R244, [R1+0xc4] ;  /* 0x0000c40001f47983 */ /* 0x000ea20000300800 */
[----:B------:R-:W-:Y:S01]  /*357b0*/  ULDC UR4, c[0x0][0x22c] ;  /* 0x00008b0000047ab9 */ /* 0x000fe20000000800 */
[----:B------:R-:W-:Y:S02]  /*357c0*/  VIADD R0, R9, 0x5 ;  /* 0x0000000509007836 */ /* 0x000fe40000000000 */
[----:B------:R4:W-:Y:S04]  /*357d0*/  @P5 STG.E desc[UR48][R150.64], R245 ;  /* 0x000000f596005986 */ /* 0x0009e8000c101930 */
[----:B------:R-:W2:Y:S04]  /*357e0*/  LDL.LU R11, [R1+0xa4] ;  /* 0x0000a400010b7983 */ /* 0x000ea80000300800 */
[----:B---3--:R-:W3:Y:S01]  /*357f0*/  LDL.LU R238, [R1+0x94] ;  /* 0x0000940001ee7983 */ /* 0x008ee20000300800 */
[----:B----4-:R-:W-:-:S03]  /*35800*/  IMAD.WIDE R150, R8, 0x4, R148 ;  /* 0x0000000408967825 */ /* 0x010fc600078e0294 */
[----:B------:R-:W4:Y:S04]  /*35810*/  LDL.LU R239, [R1+0x84] ;  /* 0x0000840001ef7983 */ /* 0x000f280000300800 */
[----:B------:R-:W4:Y:S04]  /*35820*/  LDL.LU R245, [R1+0x4] ;  /* 0x0000040001f57983 */ /* 0x000f280000300800 */
[----:B------:R1:W-:Y:S01]  /*35830*/  @P2 STG.E desc[UR48][R150.64], R248 ;  /* 0x000000f896002986 */ /* 0x0003e2000c101930 */
[----:B------:R-:W-:Y:S01]  /*35840*/  ISETP.GE.AND P2, PT, R0, UR4, PT ;  /* 0x0000000400007c0c */ /* 0x000fe2000bf46270 */
[----:B------:R-:W-:-:S02]  /*35850*/  ULDC UR4, c[0x0][0x228] ;  /* 0x00008a0000047ab9 */ /* 0x000fc40000000800 */
[----:B-1----:R-:W3:Y:S04]  /*35860*/  LDL.LU R248, [R1+0xb4] ;  /* 0x0000b40001f87983 */ /* 0x002ee80000300800 */
[----:B------:R-:W2:Y:S01]  /*35870*/  LDL.LU R0, [R1+0xd4] ;  /* 0x0000d40001007983 */ /* 0x000ea20000300800 */
[----:B------:R-:W-:Y:S02]  /*35880*/  ISETP.LT.AND P0, PT, R10, UR20, !P4 ;  /* 0x000000140a007c0c */ /* 0x000fe4000e701270 */
[----:B------:R-:W-:Y:S02]  /*35890*/  ISETP.LT.AND P6, PT, R83, UR18, !P4 ;  /* 0x0000001253007c0c */ /* 0x000fe4000e7c1270 */
[----:B------:R-:W-:-:S05]  /*358a0*/  IADD3 R8, R8, UR26, RZ ;  /* 0x0000001a08087c10 */ /* 0x000fca000fffe0ff */
[----:B------:R-:W-:-:S04]  /*358b0*/  IMAD.WIDE R236, R8, 0x4, R2 ;  /* 0x0000000408ec7825 */ /* 0x000fc800078e0202 */
[----:B------:R-:W-:Y:S01]  /*358c0*/  IMAD.WIDE R214, R8, 0x4, R84 ;  /* 0x0000000408d67825 */ /* 0x000fe200078e0254 */
[----:B------:R-:W-:Y:S02]  /*358d0*/  ISETP.LT.AND P5, PT, R247, UR16, !P4 ;  /* 0x00000010f7007c0c */ /* 0x000fe4000e7a1270 */
[----:B------:R-:W-:Y:S01]  /*358e0*/  ISETP.LT.AND P4, PT, R246, UR22, !P4 ;  /* 0x00000016f6007c0c */ /* 0x000fe2000e781270 */
[----:B------:R-:W-:-:S04]  /*358f0*/  IMAD.WIDE R212, R8, 0x4, R86 ;  /* 0x0000000408d47825 */ /* 0x000fc800078e0256 */
[C---:B------:R-:W-:Y:S01]  /*35900*/  IMAD.WIDE R150, R8.reuse, 0x4, R148 ;  /* 0x0000000408967825 */ /* 0x040fe200078e0294 */
[----:B------:R-:W-:Y:S01]  /*35910*/  IADD3 R8, R8, UR26, RZ ;  /* 0x0000001a08087c10 */ /* 0x000fe2000fffe0ff */
[----:B--2---:R-:W-:Y:S04]  /*35920*/  @P0 STG.E desc[UR48][R236.64], R0 ;  /* 0x00000000ec000986 */ /* 0x004fe8000c101930 */
[----:B------:R1:W-:Y:S04]  /*35930*/  @P6 STG.E desc[UR48][R214.64], R244 ;  /* 0x000000f4d6006986 */ /* 0x0003e8000c101930 */
[----:B-1----:R-:W2:Y:S01]  /*35940*/  LDL.LU R244, [R1+0xd8] ;  /* 0x0000d80001f47983 */ /* 0x002ea20000300800 */
[----:B------:R-:W-:-:S03]  /*35950*/  ISETP.LT.AND P0, PT, R10, UR28, !P1 ;  /* 0x0000001c0a007c0c */ /* 0x000fc6000cf01270 */
[----:B---3--:R1:W-:Y:S04]  /*35960*/  @P5 STG.E desc[UR48][R212.64], R248 ;  /* 0x000000f8d4005986 */ /* 0x0083e8000c101930 */
[----:B------:R3:W-:Y:S01]  /*35970*/  @P4 STG.E desc[UR48][R150.64], R11 ;  /* 0x0000000b96004986 */ /* 0x0007e2000c101930 */
[----:B------:R-:W-:Y:S01]  /*35980*/  ISETP.LT.AND P4, PT, R83, UR4, !P1 ;  /* 0x0000000453007c0c */ /* 0x000fe2000cf81270 */
[C---:B------:R-:W-:Y:S01]  /*35990*/  IMAD.WIDE R236, R8.reuse, 0x4, R84 ;  /* 0x0000000408ec7825 */ /* 0x040fe200078e0254 */
[----:B------:R-:W-:Y:S01]  /*359a0*/  ISETP.LT.AND P5, PT, R247, UR6, !P1 ;  /* 0x00000006f7007c0c */ /* 0x000fe2000cfa1270 */
[----:B------:R-:W-:Y:S01]  /*359b0*/  ULDC UR4, c[0x0][0x22c] ;  /* 0x00008b0000047ab9 */ /* 0x000fe20000000800 */
[----:B-1----:R-:W2:Y:S01]  /*359c0*/  LDL.LU R248, [R1+0xb8] ;  /* 0x0000b80001f87983 */ /* 0x002ea20000300800 */
[----:B---3--:R-:W-:Y:S01]  /*359d0*/  IMAD.WIDE R150, R8, 0x4, R2 ;  /* 0x0000000408967825 */ /* 0x008fe200078e0202 */
[----:B------:R-:W-:Y:S01]  /*359e0*/  ISETP.LT.AND P1, PT, R246, UR8, !P1 ;  /* 0x00000008f6007c0c */ /* 0x000fe2000cf21270 */
[----:B------:R-:W-:Y:S01]  /*359f0*/  ULDC UR6, c[0x0][0x228] ;  /* 0x00008a0000067ab9 */ /* 0x000fe20000000800 */
[----:B------:R-:W-:Y:S01]  /*35a00*/  ISETP.LT.AND P6, PT, R10, UR10, !P3 ;  /* 0x0000000a0a007c0c */ /* 0x000fe2000dfc1270 */
[C---:B------:R-:W-:Y:S01]  /*35a10*/  IMAD.WIDE R214, R8.reuse, 0x4, R86 ;  /* 0x0000000408d67825 */ /* 0x040fe200078e0256 */
[----:B------:R-:W-:Y:S01]  /*35a20*/  @P0 STG.E desc[UR48][R150.64], R238 ;  /* 0x000000ee96000986 */ /* 0x000fe2000c101930 */
[C---:B------:R-:W-:Y:S01]  /*35a30*/  IADD3 R0, R8.reuse, UR26, RZ ;  /* 0x0000001a08007c10 */ /* 0x040fe2000fffe0ff */
[----:B------:R-:W-:Y:S01]  /*35a40*/  ULDC UR8, c[0x0][0x228] ;  /* 0x00008a0000087ab9 */ /* 0x000fe20000000800 */
[----:B------:R-:W-:Y:S01]  /*35a50*/  IMAD.WIDE R212, R8, 0x4, R148 ;  /* 0x0000000408d47825 */ /* 0x000fe200078e0294 */
[----:B----4-:R1:W-:Y:S01]  /*35a60*/  @P4 STG.E desc[UR48][R236.64], R239 ;  /* 0x000000efec004986 */ /* 0x0103e2000c101930 */
[----:B------:R-:W-:-:S03]  /*35a70*/  ULDC UR10, c[0x0][0x228] ;  /* 0x00008a00000a7ab9 */ /* 0x000fc60000000800 */
[----:B-1----:R-:W3:Y:S01]  /*35a80*/  LDL.LU R237, [R1+0xc8] ;  /* 0x0000c80001ed7983 */ /* 0x002ee20000300800 */
[----:B------:R-:W-:-:S03]  /*35a90*/  IMAD.WIDE R150, R0, 0x4, R2 ;  /* 0x0000000400967825 */ /* 0x000fc600078e0202 */
[----:B------:R-:W4:Y:S04]  /*35aa0*/  LDL.LU R238, [R1+0xa8] ;  /* 0x0000a80001ee7983 */ /* 0x000f280000300800 */
[----:B------:R1:W-:Y:S04]  /*35ab0*/  @P5 STG.E desc[UR48][R214.64], R245 ;  /* 0x000000f5d6005986 */ /* 0x0003e8000c101930 */
[----:B------:R-:W4:Y:S04]  /*35ac0*/  LDL.LU R239, [R1+0x98] ;  /* 0x0000980001ef7983 */ /* 0x000f280000300800 */
[----:B------:R-:W-:Y:S04]  /*35ad0*/  @P1 STG.E desc[UR48][R212.64], R249 ;  /* 0x000000f9d4001986 */ /* 0x000fe8000c101930 */
[----:B-1----:R-:W4:Y:S04]  /*35ae0*/  LDL.LU R245, [R1+0x88] ;  /* 0x0000880001f57983 */ /* 0x002f280000300800 */
[----:B--2---:R1:W-:Y:S04]  /*35af0*/  @P6 STG.E desc[UR48][R150.64], R244 ;  /* 0x000000f496006986 */ /* 0x0043e8000c101930 */
[----:B-1----:R-:W2:Y:S01]  /*35b00*/  LDL.LU R244, [R1+0x8] ;  /* 0x0000080001f47983 */ /* 0x002ea20000300800 */
[----:B------:R-:W-:-:S05]  /*35b10*/  VIADD R11, R9, 0x6 ;  /* 0x00000006090b7836 */ /* 0x000fca0000000000 */
[----:B------:R-:W-:Y:S01]  /*35b20*/  ISETP.GE.AND P0, PT, R11, UR4, PT ;  /* 0x000000040b007c0c */ /* 0x000fe2000bf06270 */
[----:B------:R-:W-:Y:S02]  /*35b30*/  ULDC UR4, c[0x0][0x228] ;  /* 0x00008a0000047ab9 */ /* 0x000fe40000000800 */
[----:B------:R-:W-:Y:S01]  /*35b40*/  ISETP.LT.AND P1, PT, R83, UR4, !P3 ;  /* 0x0000000453007c0c */ /* 0x000fe2000df21270 */
[----:B------:R-:W-:Y:S02]  /*35b50*/  ULDC UR4, c[0x0][0x228] ;  /* 0x00008a0000047ab9 */ /* 0x000fe40000000800 */
[----:B------:R-:W-:Y:S01]  /*35b60*/  ISETP.LT.AND P4, PT, R247, UR4, !P3 ;  /* 0x00000004f7007c0c */ /* 0x000fe2000df81270 */
[----:B------:R-:W-:Y:S01]  /*35b70*/  IMAD.WIDE R150, R0, 0x4, R84 ;  /* 0x0000000400967825 */ /* 0x000fe200078e0254 */
[----:B------:R-:W-:Y:S01]  /*35b80*/  ISETP.LT.AND P3, PT, R246, UR6, !P3 ;  /* 0x00000006f6007c0c */ /* 0x000fe2000df61270 */
[----:B------:R-:W-:Y:S01]  /*35b90*/  ULDC UR4, c[0x0][0x22c] ;  /* 0x00008b0000047ab9 */ /* 0x000fe20000000800 */
[----:B------:R-:W-:Y:S01]  /*35ba0*/  ISETP.LT.AND P5, PT, R10, UR8, !P2 ;  /* 0x000000080a007c0c */ /* 0x000fe2000d7a1270 */
[----:B------:R-:W-:Y:S01]  /*35bb0*/  VIADD R11, R9, 0x7 ;  /* 0x00000007090b7836 */ /* 0x000fe20000000000 */
[----:B------:R-:W-:Y:S01]  /*35bc0*/  ISETP.LT.AND P6, PT, R83, UR10, !P2 ;  /* 0x0000000a53007c0c */ /* 0x000fe2000d7c1270 */
[C---:B------:R-:W-:Y:S01]  /*35bd0*/  IMAD.WIDE R212, R0.reuse, 0x4, R86 ;  /* 0x0000000400d47825 */ /* 0x040fe200078e0256 */
[C---:B------:R-:W-:Y:S01]  /*35be0*/  IADD3 R8, R0.reuse, UR26, RZ ;  /* 0x0000001a00087c10 */ /* 0x040fe2000fffe0ff */
[----:B------:R-:W-:Y:S01]  /*35bf0*/  ULDC UR6, c[0x0][0x228] ;  /* 0x00008a0000067ab9 */ /* 0x000fe20000000800 */
[----:B------:R-:W-:Y:S01]  /*35c00*/  ULDC UR8, c[0x0][0x228] ;  /* 0x00008a0000087ab9 */ /* 0x000fe20000000800 */
[----:B------:R-:W-:Y:S01]  /*35c10*/  IMAD.WIDE R214, R0, 0x4, R148 ;  /* 0x0000000400d67825 */ /* 0x000fe200078e0294 */
[----:B------:R-:W-:Y:S01]  /*35c20*/  ULDC UR10, c[0x0][0x228] ;  /* 0x00008a00000a7ab9 */ /* 0x000fe20000000800 */
[----:B---3--:R1:W-:Y:S01]  /*35c30*/  @P1 STG.E desc[UR48][R150.64], R237 ;  /* 0x000000ed96001986 */ /* 0x0083e2000c101930 */
[----:B------:R-:W-:Y:S01]  /*35c40*/  ISETP.GE.AND P1, PT, R11, UR4, PT ;  /* 0x000000040b007c0c */ /* 0x000fe2000bf26270 */
[----:B------:R-:W-:-:S02]  /*35c50*/  ULDC UR4, c[0x0][0x228] ;  /* 0x00008a0000047ab9 */ /* 0x000fc40000000800 */
[----:B------:R3:W-:Y:S01]  /*35c60*/  @P4 STG.E desc[UR48][R212.64], R248 ;  /* 0x000000f8d4004986 */ /* 0x0007e2000c101930 */
[----:B------:R-:W-:Y:S01]  /*35c70*/  ISETP.LT.AND P4, PT, R247, UR4, !P2 ;  /* 0x00000004f7007c0c */ /* 0x000fe2000d781270 */
[C---:B------:R-:W-:Y:S01]  /*35c80*/  VIADD R236, R8.reuse, UR26 ;  /* 0x0000001a08ec7c36 */ /* 0x040fe20008000000 */
[----:B------:R-:W-:Y:S01]  /*35c90*/  ULDC UR4, c[0x0][0x228] ;  /* 0x00008a0000047ab9 */ /* 0x000fe20000000800 */
[----:B----4-:R-:W-:Y:S01]  /*35ca0*/  @P3 STG.E desc[UR48][R214.64], R238 ;  /* 0x000000eed6003986 */ /* 0x010fe2000c101930 */
[----:B-1----:R-:W-:-:S03]  /*35cb0*/  IMAD.WIDE R150, R8, 0x4, R84 ;  /* 0x0000000408967825 */ /* 0x002fc600078e0254 */
[----:B------:R-:W4:Y:S01]  /*35cc0*/  LDL.LU R11, [R1+0xcc] ;  /* 0x0000cc00010b7983 */ /* 0x000f220000300800 */
[----:B---3--:R-:W-:-:S03]  /*35cd0*/  IMAD.WIDE R212, R8, 0x4, R2 ;  /* 0x0000000408d47825 */ /* 0x008fc600078e0202 */
[----:B------:R-:W3:Y:S04]  /*35ce0*/  LDL.LU R237, [R1+0xbc] ;  /* 0x0000bc0001ed7983 */ /* 0x000ee80000300800 */
[----:B------:R-:W-:Y:S04]  /*35cf0*/  @P5 STG.E desc[UR48][R212.64], R239 ;  /* 0x000000efd4005986 */ /* 0x000fe8000c101930 */
[----:B------:R1:W-:Y:S04]  /*35d00*/  @P6 STG.E desc[UR48][R150.64], R245 ;  /* 0x000000f596006986 */ /* 0x0003e8000c101930 */
[----:B------:R-:W3:Y:S04]  /*35d10*/  LDL.LU R249, [R1+0xac] ;  /* 0x0000ac0001f97983 */ /* 0x000ee80000300800 */
[----:B------:R-:W3:Y:S01]  /*35d20*/  LDL.LU R248, [R1+0x9c] ;  /* 0x00009c0001f87983 */ /* 0x000ee20000300800 */
[----:B-1----:R-:W-:-:S03]  /*35d30*/  IMAD.WIDE R150, R8, 0x4, R86 ;  /* 0x0000000408967825 */ /* 0x002fc600078e0256 */
[----:B------:R-:W3:Y:S01]  /*35d40*/  LDL.LU R245, [R1+0x8c] ;  /* 0x00008c0001f57983 */ /* 0x000ee20000300800 */
[----:B------:R-:W-:-:S03]  /*35d50*/  IMAD.WIDE R238, R8, 0x4, R148 ;  /* 0x0000000408ee7825 */ /* 0x000fc600078e0294 */
[----:B--2---:R1:W-:Y:S04]  /*35d60*/  @P4 STG.E desc[UR48][R150.64], R244 ;  /* 0x000000f496004986 */ /* 0x0043e8000c101930 */
[----:B-1----:R-:W2:Y:S04]  /*35d70*/  LDL.LU R244, [R1+0xc] ;  /* 0x00000c0001f47983 */ /* 0x002ea80000300800 */
[----:B------:R-:W4:Y:S01]  /*35d80*/  LDL.LU R8, [R1+0xdc] ;  /* 0x0000dc0001087983 */ /* 0x000f220000300800 */
[----:B------:R-:W-:Y:S01]  /*35d90*/  ISETP.LT.AND P2, PT, R246, UR4, !P2 ;  /* 0x00000004f6007c0c */ /* 0x000fe2000d741270 */
[----:B------:R-:W-:Y:S01]  /*35da0*/  IMAD.WIDE R214, R236, 0x4, R2 ;  /* 0x00000004ecd67825 */ /* 0x000fe200078e0202 */
[----:B------:R-:W-:Y:S01]  /*35db0*/  ISETP.LT.AND P3, PT, R10, UR6, !P0 ;  /* 0x000000060a007c0c */ /* 0x000fe2000c761270 */
[----:B------:R-:W-:Y:S01]  /*35dc0*/  ULDC UR4, c[0x0][0x22c] ;  /* 0x00008b0000047ab9 */ /* 0x000fe20000000800 */
[----:B------:R-:W-:-:S02]  /*35dd0*/  ISETP.LT.AND P5, PT, R83, UR8, !P0 ;  /* 0x0000000853007c0c */ /* 0x000fc4000c7a1270 */
[----:B------:R-:W-:Y:S02]  /*35de0*/  IADD3 R0, R9, 0x8, RZ ;  /* 0x0000000809007810 */ /* 0x000fe40007ffe0ff */
[----:B------:R-:W-:Y:S01]  /*35df0*/  ISETP.LT.AND P6, PT, R247, UR10, !P0 ;  /* 0x0000000af7007c0c */ /* 0x000fe2000c7c1270 */
[----:B------:R-:W-:Y:S01]  /*35e00*/  IMAD.WIDE R212, R236, 0x4, R84 ;  /* 0x00000004ecd47825 */ /* 0x000fe200078e0254 */
[----:B------:R-:W-:Y:S01]  /*35e10*/  ISETP.GE.AND P4, PT, R0, UR4, PT ;  /* 0x0000000400007c0c */ /* 0x000fe2000bf86270 */
[----:B------:R-:W-:Y:S01]  /*35e20*/  ULDC UR4, c[0x0][0x228] ;  /* 0x00008a0000047ab9 */ /* 0x000fe20000000800 */
[----:B------:R-:W-:Y:S01]  /*35e30*/  ULDC UR6, c[0x0][0x228] ;  /* 0x00008a0000067ab9 */ /* 0x000fe20000000800 */
[----:B------:R-:W-:Y:S01]  /*35e40*/  @P2 STG.E desc[UR48][R238.64], R250 ;  /* 0x000000faee002986 */ /* 0x000fe2000c101930 */
[----:B------:R-:W-:Y:S01]  /*35e50*/  IMAD.WIDE R150, R236, 0x4, R86 ;  /* 0x00000004ec967825 */ /* 0x000fe200078e0256 */
[----:B------:R-:W-:Y:S01]  /*35e60*/  ULDC UR8, c[0x0][0x228] ;  /* 0x00008a0000087ab9 */ /* 0x000fe20000000800 */
[----:B------:R-:W-:-:S02]  /*35e70*/  ULDC UR10, c[0x0][0x228] ;  /* 0x00008a00000a7ab9 */ /* 0x000fc40000000800 */
[----:B------:R-:W-:Y:S01]  /*35e80*/  VIADD R0, R9, 0x9 ;  /* 0x0000000909007836 */ /* 0x000fe20000000000 */
[----:B----4-:R-:W-:Y:S01]  /*35e90*/  @P3 STG.E desc[UR48][R214.64], R8 ;  /* 0x00000008d6003986 */ /* 0x010fe2000c101930 */
[----:B------:R-:W-:Y:S01]  /*35ea0*/  ISETP.LT.AND P3, PT, R246, UR4, !P0 ;  /* 0x00000004f6007c0c */ /* 0x000fe2000c761270 */
[----:B------:R-:W-:Y:S01]  /*35eb0*/  ULDC UR4, c[0x0][0x22c] ;  /* 0x00008b0000047ab9 */ /* 0x000fe20000000800 */
[----:B------:R-:W-:Y:S01]  /*35ec0*/  ISETP.LT.AND P0, PT, R10, UR6, !P1 ;  /* 0x000000060a007c0c */ /* 0x000fe2000cf01270 */
[----:B------:R1:W-:Y:S01]  /*35ed0*/  @P5 STG.E desc[UR48][R212.64], R11 ;  /* 0x0000000bd4005986 */ /* 0x0003e2000c101930 */
[----:B------:R-:W-:Y:S01]  /*35ee0*/  ISETP.LT.AND P5, PT, R83, UR8, !P1 ;  /* 0x0000000853007c0c */ /* 0x000fe2000cfa1270 */
[----:B------:R-:W-:Y:S01]  /*35ef0*/  ULDC UR6, c[0x0][0x228] ;  /* 0x00008a0000067ab9 */ /* 0x000fe20000000800 */
[----:B------:R-:W-:Y:S01]  /*35f00*/  ISETP.GE.AND P2, PT, R0, UR4, PT ;  /* 0x0000000400007c0c */ /* 0x000fe2000bf46270 */
[----:B---3--:R3:W-:Y:S01]  /*35f10*/  @P6 STG.E desc[UR48][R150.64], R237 ;  /* 0x000000ed96006986 */ /* 0x0087e2000c101930 */
[----:B------:R-:W-:Y:S01]  /*35f20*/  ISETP.LT.AND P6, PT, R247, UR10, !P1 ;  /* 0x0000000af7007c0c */ /* 0x000fe2000cfc1270 */
[----:B------:R-:W-:Y:S01]  /*35f30*/  VIADD R0, R9, 0xa ;  /* 0x0000000a09007836 */ /* 0x000fe20000000000 */
[----:B------:R-:W-:Y:S01]  /*35f40*/  ULDC UR4, c[0x0][0x22c] ;  /* 0x00008b0000047ab9 */ /* 0x000fe20000000800 */
[----:B------:R-:W-:Y:S01]  /*35f50*/  ULDC UR8, c[0x0][0x228] ;  /* 0x00008a0000087ab9 */ /* 0x000fe20000000800 */
[----:B------:R-:W-:Y:S01]  /*35f60*/  ULDC UR10, c[0x0][0x228] ;  /* 0x00008a00000a7ab9 */ /* 0x000fe20000000800 */
[C---:B-1----:R-:W-:Y:S01]  /*35f70*/  IADD3 R11, R236.reuse, UR26, RZ ;  /* 0x0000001aec0b7c10 */ /* 0x042fe2000fffe0ff */
[----:B---3--:R-:W-:-:S04]  /*35f80*/  IMAD.WIDE R236, R236, 0x4, R148 ;  /* 0x00000004ecec7825 */ /* 0x008fc800078e0294 */
[C---:B------:R-:W-:Y:S01]  /*35f90*/  IMAD.WIDE R214, R11.reuse, 0x4, R2 ;  /* 0x000000040bd67825 */ /* 0x040fe200078e0202 */
[----:B------:R-:W-:Y:S01]  /*35fa0*/  @P3 STG.E desc[UR48][R236.64], R249 ;  /* 0x000000f9ec003986 */ /* 0x000fe2000c101930 */
[----:B------:R-:W-:Y:S01]  /*35fb0*/  ISETP.GE.AND P3, PT, R0, UR4, PT ;  /* 0x0000000400007c0c */ /* 0x000fe2000bf66270 */
[----:B------:R-:W-:Y:S01]  /*35fc0*/  ULDC UR4, c[0x0][0x228] ;  /* 0x00008a0000047ab9 */ /* 0x000fe20000000800 */
[C---:B------:R-:W-:Y:S01]  /*35fd0*/  IMAD.WIDE R212, R11.reuse, 0x4, R84 ;  /* 0x000000040bd47825 */ /* 0x040fe200078e0254 */
[----:B------:R-:W-:Y:S01]  /*35fe0*/  ISETP.LT.AND P1, PT, R246, UR4, !P1 ;  /* 0x00000004f6007c0c */ /* 0x000fe2000cf21270 */
[----:B------:R-:W-:Y:S02]  /*35ff0*/  ULDC UR4, c[0x0][0x228] ;  /* 0x00008a0000047ab9 */ /* 0x000fe40000000800 */
[----:B------:R-:W-:Y:S01]  /*36000*/  IMAD.WIDE R150, R11, 0x4, R86 ;  /* 0x000000040b967825 */ /* 0x000fe200078e0256 */
[----:B------:R-:W-:Y:S01]  /*36010*/  @P0 STG.E desc[UR48][R214.64], R248 ;  /* 0x000000f8d6000986 */ /* 0x000fe2000c101930 */
[----:B------:R-:W-:Y:S01]  /*36020*/  ISETP.LT.AND P0, PT, R10, UR4, !P4 ;  /* 0x000000040a007c0c */ /* 0x000fe2000e701270 */
[----:B------:R-:W-:-:S02]  /*36030*/  ULDC UR4, c[0x0][0x228] ;  /* 0x00008a0000047ab9 */ /* 0x000fc40000000800 */
[----:B------:R1:W-:Y:S01]  /*36040*/  @P5 STG.E desc[UR48][R212.64], R245 ;  /* 0x000000f5d4005986 */ /* 0x0003e2000c101930 */
[----:B------:R-:W-:Y:S01]  /*36050*/  ISETP.LT.AND P5, PT, R247, UR4, !P4 ;  /* 0x00000004f7007c0c */ /* 0x000fe2000e7a1270 */
[----:B------:R-:W-:Y:S02]  /*36060*/  ULDC UR4, c[0x0][0x22c] ;  /* 0x00008b0000047ab9 */ /* 0x000fe40000000800 */
[----:B--2---:R2:W-:Y:S01]  /*36070*/  @P6 STG.E desc[UR48][R150.64], R244 ;  /* 0x000000f496006986 */ /* 0x0045e2000c101930 */
[----:B------:R-:W-:Y:S01]  /*36080*/  ISETP.LT.AND P6, PT, R83, UR6, !P4 ;  /* 0x0000000653007c0c */ /* 0x000fe2000e7c1270 */
[----:B------:R-:W-:Y:S01]  /*36090*/  ULDC UR6, c[0x0][0x228] ;  /* 0x00008a0000067ab9 */ /* 0x000fe20000000800 */
[----:B------:R-:W-:Y:S01]  /*360a0*/  ISETP.LT.AND P4, PT, R246, UR8, !P4 ;  /* 0x00000008f6007c0c */ /* 0x000fe2000e781270 */
[----:B------:R-:W-:Y:S01]  /*360b0*/  ULDC UR8, c[0x0][0x228] ;  /* 0x00008a0000087ab9 */ /* 0x000fe20000000800 */
[----:B------:R-:W-:Y:S01]  /*360c0*/  IADD3 R0, R9, 0xb, RZ ;  /* 0x0000000b09007810 */ /* 0x000fe20007ffe0ff */
[----:B-1----:R-:W-:-:S02]  /*360d0*/  VIADD R245, R11, UR26 ;  /* 0x0000001a0bf57c36 */ /* 0x002fc40008000000 */
[----:B------:R-:W-:-:S04]  /*360e0*/  IMAD.WIDE R212, R11, 0x4, R148 ;  /* 0x000000040bd47825 */ /* 0x000fc800078e0294 */
[C---:B--2---:R-:W-:Y:S01]  /*360f0*/  IMAD.WIDE R150, R245.reuse, 0x4, R2 ;  /* 0x00000004f5967825 */ /* 0x044fe200078e0202 */
[----:B------:R-:W-:Y:S01]  /*36100*/  @P1 STG.E desc[UR48][R212.64], R251 ;  /* 0x000000fbd4001986 */ /* 0x000fe2000c101930 */
[----:B------:R-:W-:Y:S01]  /*36110*/  ISETP.GE.AND P1, PT, R0, UR4, PT ;  /* 0x0000000400007c0c */ /* 0x000fe2000bf26270 */
[----:B------:R-:W-:Y:S01]  /*36120*/  ULDC UR4, c[0x0][0x228] ;  /* 0x00008a0000047ab9 */ /* 0x000fe20000000800 */
[C---:B------:R-:W-:Y:S01]  /*36130*/  IMAD.WIDE R214, R245.reuse, 0x4, R84 ;  /* 0x00000004f5d67825 */ /* 0x040fe200078e0254 */
[----:B------:R1:W-:Y:S03]  /*36140*/  @P0 STG.E desc[UR48][R150.64], R16 ;  /* 0x0000001096000986 */ /* 0x0003e6000c101930 */
[C---:B------:R-:W-:Y:S01]  /*36150*/  IMAD.WIDE R236, R245.reuse, 0x4, R86 ;  /* 0x00000004f5ec7825 */ /* 0x040fe200078e0256 */
[----:B------:R-:W-:Y:S03]  /*36160*/  @P6 STG.E desc[UR48][R214.64], R12 ;  /* 0x0000000cd6006986 */ /* 0x000fe6000c101930 */
[----:B------:R-:W-:Y:S01]  /*36170*/  IMAD.WIDE R238, R245, 0x4, R148 ;  /* 0x00000004f5ee7825 */ /* 0x000fe200078e0294 */
[----:B------:R-:W-:Y:S01]  /*36180*/  ISETP.LT.AND P0, PT, R10, UR4, !P2 ;  /* 0x000000040a007c0c */ /* 0x000fe2000d701270 */
[----:B------:R-:W-:Y:S01]  /*36190*/  @P5 STG.E desc[UR48][R236.64], R24 ;  /* 0x00000018ec005986 */ /* 0x000fe2000c101930 */
[----:B------:R-:W-:Y:S01]  /*361a0*/  ULDC UR4, c[0x0][0x228] ;  /* 0x00008a0000047ab9 */ /* 0x000fe20000000800 */
[----:B------:R-:W-:-:S02]  /*361b0*/  ISETP.LT.AND P5, PT, R247, UR6, !P2 ;  /* 0x00000006f7007c0c */ /* 0x000fc4000d7a1270 */
[----:B------:R-:W-:Y:S01]  /*361c0*/  IADD3 R11, R245, UR26, RZ ;  /* 0x0000001af50b7c10 */ /* 0x000fe2000fffe0ff */
[----:B------:R2:W-:Y:S01]  /*361d0*/  @P4 STG.E desc[UR48][R238.64], R4 ;  /* 0x00000004ee004986 */ /* 0x0005e2000c101930 */
[----:B------:R-:W-:Y:S01]  /*361e0*/  ISETP.LT.AND P4, PT, R83, UR4, !P2 ;  /* 0x0000000453007c0c */ /* 0x000fe2000d781270 */
[----:B------:R-:W-:Y:S01]  /*361f0*/  VIADD R0, R9, 0xc ;  /* 0x0000000c09007836 */ /* 0x000fe20000000000 */
[----:B------:R-:W-:Y:S01]  /*36200*/  ISETP.LT.AND P2, PT, R246, UR8, !P2 ;  /* 0x00000008f6007c0c */ /* 0x000fe2000d741270 */
[C---:B------:R-:W-:Y:S01]  /*36210*/  IMAD.WIDE R244, R11.reuse, 0x4, R2 ;  /* 0x000000040bf47825 */ /* 0x040fe200078e0202 */
[----:B------:R-:W-:Y:S01]  /*36220*/  ISETP.LT.AND P6, PT, R10, UR10, !P3 ;  /* 0x0000000a0a007c0c */ /* 0x000fe2000dfc1270 */
[----:B------:R-:W-:Y:S01]  /*36230*/  ULDC UR4, c[0x0][0x22c] ;  /* 0x00008b0000047ab9 */ /* 0x000fe20000000800 */
[----:B------:R-:W-:Y:S01]  /*36240*/  ULDC UR6, c[0x0][0x228] ;  /* 0x00008a0000067ab9 */ /* 0x000fe20000000800 */
[C---:B-1----:R-:W-:Y:S01]  /*36250*/  IMAD.WIDE R150, R11.reuse, 0x4, R84 ;  /* 0x000000040b967825 */ /* 0x042fe200078e0254 */
[----:B------:R-:W-:Y:S03]  /*36260*/  @P0 STG.E desc[UR48][R244.64], R20 ;  /* 0x00000014f4000986 */ /* 0x000fe6000c101930 */
[C---:B------:R-:W-:Y:S01]  /*36270*/  IMAD.WIDE R212, R11.reuse, 0x4, R86 ;  /* 0x000000040bd47825 */ /* 0x040fe200078e0256 */
[----:B--2---:R-:W-:-:S03]  /*36280*/  IADD3 R239, R11, UR26, RZ ;  /* 0x0000001a0bef7c10 */ /* 0x004fc6000fffe0ff */
[----:B------:R-:W-:Y:S01]  /*36290*/  IMAD.WIDE R214, R11, 0x4, R148 ;  /* 0x000000040bd67825 */ /* 0x000fe200078e0294 */
[----:B------:R-:W-:Y:S01]  /*362a0*/  ISETP.GE.AND P0, PT, R0, UR4, PT ;  /* 0x0000000400007c0c */ /* 0x000fe2000bf06270 */
[----:B------:R1:W-:Y:S01]  /*362b0*/  @P4 STG.E desc[UR48][R150.64], R56 ;  /* 0x0000003896004986 */ /* 0x0003e2000c101930 */
[----:B------:R-:W-:Y:S01]  /*362c0*/  ULDC UR4, c[0x0][0x228] ;  /* 0x00008a0000047ab9 */ /* 0x000fe20000000800 */
[----:B------:R-:W-:Y:S01]  /*362d0*/  ULDC UR8, c[0x0][0x228] ;  /* 0x00008a0000087ab9 */ /* 0x000fe20000000800 */
[----:B------:R-:W-:Y:S01]  /*362e0*/  ULDC UR10, c[0x0][0x228] ;  /* 0x00008a00000a7ab9 */ /* 0x000fe20000000800 */
[----:B------:R-:W-:Y:S01]  /*362f0*/  @P5 STG.E desc[UR48][R212.64], R92 ;  /* 0x0000005cd4005986 */ /* 0x000fe2000c101930 */
[----:B------:R-:W-:-:S03]  /*36300*/  IMAD.WIDE R236, R239, 0x4, R2 ;  /* 0x00000004efec7825 */ /* 0x000fc600078e0202 */
[----:B------:R-:W-:Y:S01]  /*36310*/  @P2 STG.E desc[UR48][R214.64], R120 ;  /* 0x00000078d6002986 */ /* 0x000fe2000c101930 */
[----:B------:R-:W-:Y:S01]  /*36320*/  ISETP.LT.AND P2, PT, R83, UR4, !P3 ;  /* 0x0000000453007c0c */ /* 0x000fe2000df41270 */
[----:B------:R-:W-:Y:S02]  /*36330*/  ULDC UR4, c[0x0][0x228] ;  /* 0x00008a0000047ab9 */ /* 0x000fe40000000800 */
[----:B------:R-:W-:Y:S01]  /*36340*/  ISETP.LT.AND P4, PT, R247, UR4, !P3 ;  /* 0x00000004f7007c0c */ /* 0x000fe2000df81270 */
[----:B------:R2:W-:Y:S01]  /*36350*/  @P6 STG.E desc[UR48][R236.64], R17 ;  /* 0x00000011ec006986 */ /* 0x0005e2000c101930 */
[----:B------:R-:W-:Y:S01]  /*36360*/  ISETP.LT.AND P3, PT, R246, UR6, !P3 ;  /* 0x00000006f6007c0c */ /* 0x000fe2000df61270 */
[----:B------:R-:W-:Y:S01]  /*36370*/  VIADD R0, R9, 0xd ;  /* 0x0000000d09007836 */ /* 0x000fe20000000000 */
[----:B------:R-:W-:Y:S01]  /*36380*/  ULDC UR4, c[0x0][0x22c] ;  /* 0x00008b0000047ab9 */ /* 0x000fe20000000800 */
[----:B-1----:R-:W-:Y:S01]  /*36390*/  IMAD.WIDE R150, R239, 0x4, R86 ;  /* 0x00000004ef967825 */ /* 0x002fe200078e0256 */
[----:B------:R-:W-:Y:S01]  /*363a0*/  ISETP.LT.AND P5, PT, R10, UR8, !P1 ;  /* 0x000000080a007c0c */ /* 0x000fe2000cfa1270 */
[----:B------:R-:W-:-:S02]  /*363b0*/  ULDC UR6, c[0x0][0x228] ;  /* 0x00008a0000067ab9 */ /* 0x000fc40000000800 */
[----:B--2---:R-:W-:Y:S01]  /*363c0*/  IMAD.WIDE R16, R239, 0x4, R84 ;  /* 0x00000004ef107825 */ /* 0x004fe200078e0254 */
[----:B------:R-:W-:Y:S01]  /*363d0*/  ISETP.LT.AND P6, PT, R83, UR10, !P1 ;  /* 0x0000000a53007c0c */ /* 0x000fe2000cfc1270 */
[----:B------:R-:W-:Y:S01]  /*363e0*/  ULDC UR8, c[0x0][0x228] ;  /* 0x00008a0000087ab9 */ /* 0x000fe20000000800 */
[C---:B------:R-:W-:Y:S01]  /*363f0*/  IADD3 R11, R239.reuse, UR26, RZ ;  /* 0x0000001aef0b7c10 */ /* 0x040fe2000fffe0ff */
[----:B------:R-:W-:Y:S01]  /*36400*/  IMAD.WIDE R212, R239, 0x4, R148 ;  /* 0x00000004efd47825 */ /* 0x000fe200078e0294 */
[----:B------:R-:W-:Y:S01]  /*36410*/  @P2 STG.E desc[UR48][R16.64], R13 ;  /* 0x0000000d10002986 */ /* 0x000fe2000c101930 */
[----:B------:R-:W-:Y:S01]  /*36420*/  ISETP.GE.AND P2, PT, R0, UR4, PT ;  /* 0x0000000400007c0c */ /* 0x000fe2000bf46270 */
[----:B------:R-:W-:Y:S01]  /*36430*/  ULDC UR4, c[0x0][0x228] ;  /* 0x00008a0000047ab9 */ /* 0x000fe20000000800 */
[----:B------:R-:W-:Y:S01]  /*36440*/  ULDC UR10, c[0x0][0x228] ;  /* 0x00008a00000a7ab9 */ /* 0x000fe20000000800 */
[----:B------:R1:W-:Y:S01]  /*36450*/  @P4 STG.E desc[UR48][R150.64], R25 ;  /* 0x0000001996004986 */ /* 0x0003e2000c101930 */
[----:B------:R-:W-:Y:S01]  /*36460*/  ISETP.LT.AND P4, PT, R247, UR4, !P1 ;  /* 0x00000004f7007c0c */ /* 0x000fe2000cf81270 */
[----:B------:R-:W-:-:S02]  /*36470*/  ULDC UR4, c[0x0][0x228] ;  /* 0x00008a0000047ab9 */ /* 0x000fc40000000800 */
[----:B------:R2:W-:Y:S01]  /*36480*/  @P3 STG.E desc[UR48][R212.64], R5 ;  /* 0x00000005d4003986 */ /* 0x0005e2000c101930 */
[----:B------:R-:W-:Y:S01]  /*36490*/  ISETP.LT.AND P1, PT, R246, UR4, !P1 ;  /* 0x00000004f6007c0c */ /* 0x000fe2000cf21270 */
[C---:B------:R-:W-:Y:S01]  /*364a0*/  IMAD.WIDE R214, R11.reuse, 0x4, R2 ;  /* 0x000000040bd67825 */ /* 0x040fe200078e0202 */
[----:B------:R-:W-:Y:S01]  /*364b0*/  ISETP.LT.AND P3, PT, R10, UR6, !P0 ;  /* 0x000000060a007c0c */ /* 0x000fe2000c761270 */
[----:B------:R-:W-:Y:S02]  /*364c0*/  ULDC UR4, c[0x0][0x22c] ;  /* 0x00008b0000047ab9 */ /* 0x000fe40000000800 */
[C---:B------:R-:W-:Y:S01]  /*364d0*/  IMAD.WIDE R236, R11.reuse, 0x4, R84 ;  /* 0x000000040bec7825 */ /* 0x040fe200078e0254 */
[----:B------:R3:W-:Y:S03]  /*364e0*/  @P5 STG.E desc[UR48][R214.64], R21 ;  /* 0x00000015d6005986 */ /* 0x0007e6000c101930 */
[----:B-1----:R-:W-:-:S02]  /*364f0*/  VIADD R151, R11, UR26 ;  /* 0x0000001a0b977c36 */ /* 0x002fc40008000000 */
[----:B------:R-:W-:Y:S01]  /*36500*/  IMAD.WIDE R12, R11, 0x4, R86 ;  /* 0x000000040b0c7825 */ /* 0x000fe200078e0256 */
[----:B------:R-:W-:Y:S01]  /*36510*/  @P6 STG.E desc[UR48][R236.64], R57 ;  /* 0x00000039ec006986 */ /* 0x000fe2000c101930 */
[----:B------:R-:W-:Y:S01]  /*36520*/  ISETP.LT.AND P5, PT, R83, UR8, !P0 ;  /* 0x0000000853007c0c */ /* 0x000fe2000c7a1270 */
[----:B------:R-:W-:Y:S01]  /*36530*/  ULDC UR6, c[0x0][0x228] ;  /* 0x00008a0000067ab9 */ /* 0x000fe20000000800 */
[----:B------:R-:W-:Y:S01]  /*36540*/  IADD3 R0, R9, 0xe, RZ ;  /* 0x0000000e09007810 */ /* 0x000fe20007ffe0ff */
[----:B--2---:R-:W-:Y:S01]  /*36550*/  IMAD.WIDE R4, R11, 0x4, R148 ;  /* 0x000000040b047825 */ /* 0x004fe200078e0294 */
[----:B------:R-:W-:Y:S01]  /*36560*/  ISETP.LT.AND P6, PT, R247, UR10, !P0 ;  /* 0x0000000af7007c0c */ /* 0x000fe2000c7c1270 */
[----:B------:R-:W-:Y:S02]  /*36570*/  @P4 STG.E desc[UR48][R12.64], R93 ;  /* 0x0000005d0c004986 */ /* 0x000fe4000c101930 */
[C---:B------:R-:W-:Y:S01]  /*36580*/  IMAD.WIDE R16, R151.reuse, 0x4, R2 ;  /* 0x0000000497107825 */ /* 0x040fe200078e0202 */
[----:B------:R-:W-:Y:S01]  /*36590*/  ISETP.GE.AND P4, PT, R0, UR4, PT ;  /* 0x0000000400007c0c */ /* 0x000fe2000bf86270 */
[----:B------:R1:W-:Y:S01]  /*365a0*/  @P1 STG.E desc[UR48][R4.64], R121 ;  /* 0x0000007904001986 */ /* 0x0003e2000c101930 */
[----:B------:R-:W-:Y:S01]  /*365b0*/  ULDC UR4, c[0x0][0x228] ;  /* 0x00008a0000047ab9 */ /* 0x000fe20000000800 */
[C---:B---3--:R-:W-:Y:S01]  /*365c0*/  IMAD.WIDE R20, R151.reuse, 0x4, R84 ;  /* 0x0000000497147825 */ /* 0x048fe200078e0254 */
[----:B------:R-:W-:Y:S01]  /*365d0*/  ULDC UR8, c[0x0][0x228] ;  /* 0x00008a0000087ab9 */ /* 0x000fe20000000800 */
[----:B------:R2:W-:Y:S01]  /*365e0*/  @P3 STG.E desc[UR48][R16.64], R18 ;  /* 0x0000001210003986 */ /* 0x0005e2000c101930 */
[----:B------:R-:W-:Y:S01]  /*365f0*/  ISETP.LT.AND P3, PT, R246, UR4, !P0 ;  /* 0x00000004f6007c0c */ /* 0x000fe2000c761270 */
[----:B------:R-:W-:Y:S01]  /*36600*/  IMAD.WIDE R24, R151, 0x4, R86 ;  /* 0x0000000497187825 */ /* 0x000fe200078e0256 */
[----:B------:R-:W-:-:S03]  /*36610*/  ULDC UR10, c[0x0][0x228] ;  /* 0x00008a00000a7ab9 */ /* 0x000fc60000000800 */
[----:B------:R-:W-:Y:S01]  /*36620*/  VIADD R0, R9, 0xf ;  /* 0x0000000f09007836 */ /* 0x000fe20000000000 */
[----:B------:R3:W-:Y:S01]  /*36630*/  @P5 STG.E desc[UR48][R20.64], R14 ;  /* 0x0000000e14005986 */ /* 0x0007e2000c101930 */
[----:B------:R-:W-:Y:S01]  /*36640*/  ULDC UR4, c[0x0][0x22c] ;  /* 0x00008b0000047ab9 */ /* 0x000fe20000000800 */
[----:B------:R-:W-:Y:S01]  /*36650*/  ISETP.LT.AND P0, PT, R10, UR6, !P2 ;  /* 0x000000060a007c0c */ /* 0x000fe2000d701270 */
[----:B-1----:R-:W-:Y:S01]  /*36660*/  IMAD.WIDE R4, R151, 0x4, R148 ;  /* 0x0000000497047825 */ /* 0x002fe200078e0294 */
[----:B------:R-:W-:Y:S01]  /*36670*/  @P6 STG.E desc[UR48][R24.64], R26 ;  /* 0x0000001a18006986 */ /* 0x000fe2000c101930 */
[----:B------:R-:W-:Y:S01]  /*36680*/  ISETP.LT.AND P5, PT, R83, UR8, !P2 ;  /* 0x0000000853007c0c */ /* 0x000fe2000d7a1270 */
[----:B------:R-:W-:Y:S01]  /*36690*/  ULDC UR6, c[0x0][0x228] ;  /* 0x00008a0000067ab9 */ /* 0x000fe20000000800 */
[----:B------:R-:W-:Y:S02]  /*366a0*/  ISETP.LT.AND P6, PT, R247, UR10, !P2 ;  /* 0x0000000af7007c0c */ /* 0x000fe4000d7c1270 */
[----:B------:R-:W-:Y:S01]  /*366b0*/  ISETP.GE.AND P1, PT, R0, UR4, PT ;  /* 0x0000000400007c0c */ /* 0x000fe2000bf26270 */
[----:B------:R-:W-:Y:S01]  /*366c0*/  VIADD R0, R9, 0x10 ;  /* 0x0000001009007836 */ /* 0x000fe20000000000 */
[----:B------:R-:W-:Y:S01]  /*366d0*/  IADD3 R11, R151, UR26, RZ ;  /* 0x0000001a970b7c10 */ /* 0x000fe2000fffe0ff */
[----:B------:R-:W-:Y:S01]  /*366e0*/  ULDC UR4, c[0x0][0x22c] ;  /* 0x00008b0000047ab9 */ /* 0x000fe20000000800 */
[----:B------:R1:W-:Y:S01]  /*366f0*/  @P3 STG.E desc[UR48][R4.64], R6 ;  /* 0x0000000604003986 */ /* 0x0003e2000c101930 */
[----:B------:R-:W-:Y:S01]  /*36700*/  ULDC UR8, c[0x0][0x228] ;  /* 0x00008a0000087ab9 */ /* 0x000fe20000000800 */
[----:B------:R-:W-:Y:S01]  /*36710*/  ISETP.GE.AND P3, PT, R0, UR4, PT ;  /* 0x0000000400007c0c */ /* 0x000fe2000bf66270 */
[----:B------:R-:W-:Y:S01]  /*36720*/  IMAD.WIDE R12, R11, 0x4, R2 ;  /* 0x000000040b0c7825 */ /* 0x000fe200078e0202 */
[----:B------:R-:W-:Y:S01]  /*36730*/  ULDC UR4, c[0x0][0x228] ;  /* 0x00008a0000047ab9 */ /* 0x000fe20000000800 */
[----:B------:R-:W-:-:S02]  /*36740*/  ULDC UR10, c[0x0][0x228] ;  /* 0x00008a00000a7ab9 */ /* 0x000fc40000000800 */
[C---:B--2---:R-:W-:Y:S01]  /*36750*/  IMAD.WIDE R16, R11.reuse, 0x4, R84 ;  /* 0x000000040b107825 */ /* 0x044fe200078e0254 */
[----:B------:R-:W-:Y:S01]  /*36760*/  ISETP.LT.AND P2, PT, R246, UR4, !P2 ;  /* 0x00000004f6007c0c */ /* 0x000fe2000d741270 */
[----:B------:R-:W-:Y:S02]  /*36770*/  ULDC UR4, c[0x0][0x228] ;  /* 0x00008a0000047ab9 */ /* 0x000fe40000000800 */
[----:B---3--:R-:W-:Y:S01]  /*36780*/  IMAD.WIDE R20, R11, 0x4, R86 ;  /* 0x000000040b147825 */ /* 0x008fe200078e0256 */
[----:B------:R2:W-:Y:S01]  /*36790*/  @P0 STG.E desc[UR48][R12.64], R22 ;  /* 0x000000160c000986 */ /* 0x0005e2000c101930 */
[----:B------:R-:W-:Y:S01]  /*367a0*/  ISETP.LT.AND P0, PT, R10, UR4, !P4 ;  /* 0x000000040a007c0c */ /* 0x000fe2000e701270 */
[----:B------:R-:W-:Y:S02]  /*367b0*/  ULDC UR4, c[0x0][0x228] ;  /* 0x00008a0000047ab9 */ /* 0x000fe40000000800 */
[----:B------:R3:W-:Y:S01]  /*367c0*/  @P5 STG.E desc[UR48][R16.64], R58 ;  /* 0x0000003a10005986 */ /* 0x0007e2000c101930 */
[----:B------:R-:W-:Y:S01]  /*367d0*/  ISETP.LT.AND P5, PT, R247, UR4, !P4 ;  /* 0x00000004f7007c0c */ /* 0x000fe2000e7a1270 */
[----:B------:R-:W-:-:S02]  /*367e0*/  VIADD R57, R11, UR26 ;  /* 0x0000001a0b397c36 */ /* 0x000fc40008000000 */
[----:B-1----:R-:W-:Y:S01]  /*367f0*/  IMAD.WIDE R4, R11, 0x4, R148 ;  /* 0x000000040b047825 */ /* 0x002fe200078e0294 */
[----:B------:R1:W-:Y:S01]  /*36800*/  @P6 STG.E desc[UR48][R20.64], R94 ;  /* 0x0000005e14006986 */ /* 0x0003e2000c101930 */
[----:B------:R-:W-:Y:S01]  /*36810*/  ISETP.LT.AND P6, PT, R83, UR6, !P4 ;  /* 0x0000000653007c0c */ /* 0x000fe2000e7c1270 */
[----:B------:R-:W-:Y:S01]  /*36820*/  ULDC UR4, c[0x0][0x22c] ;  /* 0x00008b0000047ab9 */ /* 0x000fe20000000800 */
[----:B------:R-:W-:Y:S01]  /*36830*/  ISETP.LT.AND P4, PT, R246, UR8, !P4 ;  /* 0x00000008f6007c0c */ /* 0x000fe2000e781270 */
[----:B--2---:R-:W-:Y:S01]  /*36840*/  IMAD.WIDE R12, R57, 0x4, R2 ;  /* 0x00000004390c7825 */ /* 0x004fe200078e0202 */
[----:B------:R-:W-:Y:S01]  /*36850*/  IADD3 R0, R9, 0x11, RZ ;  /* 0x0000001109007810 */ /* 0x000fe20007ffe0ff */
[----:B------:R2:W-:Y:S01]  /*36860*/  @P2 STG.E desc[UR48][R4.64], R122 ;  /* 0x0000007a04002986 */ /* 0x0005e2000c101930 */
[----:B------:R-:W-:Y:S01]  /*36870*/  ULDC UR6, c[0x0][0x228] ;  /* 0x00008a0000067ab9 */ /* 0x000fe20000000800 */
[----:B---3--:R-:W-:Y:S01]  /*36880*/  IMAD.WIDE R16, R57, 0x4, R84 ;  /* 0x0000000439107825 */ /* 0x008fe200078e0254 */
[----:B------:R-:W-:Y:S01]  /*36890*/  ISETP.GE.AND P2, PT, R0, UR4, PT ;  /* 0x0000000400007c0c */ /* 0x000fe2000bf46270 */
[----:B------:R-:W-:-:S02]  /*368a0*/  ULDC UR4, c[0x0][0x228] ;  /* 0x00008a0000047ab9 */ /* 0x000fc40000000800 */
[C---:B-1----:R-:W-:Y:S01]  /*368b0*/  IMAD.WIDE R20, R57.reuse, 0x4, R86 ;  /* 0x0000000439147825 */ /* 0x042fe200078e0256 */
[----:B------:R1:W-:Y:S03]  /*368c0*/  @P0 STG.E desc[UR48][R12.64], R19 ;  /* 0x000000130c000986 */ /* 0x0003e6000c101930 */
[----:B------:R-:W-:Y:S01]  /*368d0*/  IMAD.WIDE R24, R57, 0x4, R148 ;  /* 0x0000000439187825 */ /* 0x000fe200078e0294 */
[----:B------:R-:W-:Y:S01]  /*368e0*/  @P6 STG.E desc[UR48][R16.64], R15 ;  /* 0x0000000f10006986 */ /* 0x000fe2000c101930 */
[----:B------:R-:W-:Y:S01]  /*368f0*/  ISETP.LT.AND P0, PT, R10, UR4, !P1 ;  /* 0x000000040a007c0c */ /* 0x000fe2000cf01270 */
[----:B------:R-:W-:Y:S01]  /*36900*/  ULDC UR4, c[0x0][0x228] ;  /* 0x00008a0000047ab9 */ /* 0x000fe20000000800 */
[----:B------:R-:W-:Y:S01]  /*36910*/  ULDC UR8, c[0x0][0x228] ;  /* 0x00008a0000087ab9 */ /* 0x000fe20000000800 */
[----:B------:R-:W-:Y:S01]  /*36920*/  @P5 STG.E desc[UR48][R20.64], R27 ;  /* 0x0000001b14005986 */ /* 0x000fe2000c101930 */
[----:B------:R-:W-:Y:S01]  /*36930*/  ISETP.LT.AND P5, PT, R247, UR6, !P1 ;  /* 0x00000006f7007c0c */ /* 0x000fe2000cfa1270 */
[----:B------:R-:W-:Y:S01]  /*36940*/  VIADD R0, R9, 0x12 ;  /* 0x0000001209007836 */ /* 0x000fe20000000000 */
[----:B------:R-:W-:Y:S01]  /*36950*/  IADD3 R57, R57, UR26, RZ ;  /* 0x0000001a39397c10 */ /* 0x000fe2000fffe0ff */
[----:B------:R3:W-:Y:S01]  /*36960*/  @P4 STG.E desc[UR48][R24.64], R7 ;  /* 0x0000000718004986 */ /* 0x0007e2000c101930 */
[----:B------:R-:W-:Y:S01]  /*36970*/  ISETP.LT.AND P4, PT, R83, UR4, !P1 ;  /* 0x0000000453007c0c */ /* 0x000fe2000cf81270 */
[----:B------:R-:W-:Y:S01]  /*36980*/  ULDC UR4, c[0x0][0x22c] ;  /* 0x00008b0000047ab9 */ /* 0x000fe20000000800 */
[----:B------:R-:W-:Y:S01]  /*36990*/  ISETP.LT.AND P1, PT, R246, UR8, !P1 ;  /* 0x00000008f6007c0c */ /* 0x000fe2000cf21270 */
[----:B--2---:R-:W-:Y:S01]  /*369a0*/  IMAD.WIDE R4, R57, 0x4, R2 ;  /* 0x0000000439047825 */ /* 0x004fe200078e0202 */
[----:B------:R-:W-:Y:S01]  /*369b0*/  ISETP.LT.AND P6, PT, R10, UR10, !P3 ;  /* 0x0000000a0a007c0c */ /* 0x000fe2000dfc1270 */
[----:B------:R-:W-:-:S02]  /*369c0*/  ULDC UR6, c[0x0][0x228] ;  /* 0x00008a0000067ab9 */ /* 0x000fc40000000800 */
[----:B-1----:R-:W-:-:S04]  /*369d0*/  IMAD.WIDE R12, R57, 0x4, R86 ;  /* 0x00000004390c7825 */ /* 0x002fc800078e0256 */
[C---:B---3--:R-:W-:Y:S01]  /*369e0*/  IMAD.WIDE R6, R57.reuse, 0x4, R84 ;  /* 0x0000000439067825 */ /* 0x048fe200078e0254 */
[----:B------:R1:W-:Y:S03]  /*369f0*/  @P0 STG.E desc[UR48][R4.64], R23 ;  /* 0x0000001704000986 */ /* 0x0003e6000c101930 */
[C---:B------:R-:W-:Y:S01]  /*36a00*/  IMAD.WIDE R14, R57.reuse, 0x4, R148 ;  /* 0x00000004390e7825 */ /* 0x040fe200078e0294 */
[----:B------:R-:W-:Y:S01]  /*36a10*/  ISETP.GE.AND P0, PT, R0, UR4, PT ;  /* 0x0000000400007c0c */ /* 0x000fe2000bf06270 */
[----:B------:R2:W-:Y:S01]  /*36a20*/  @P4 STG.E desc[UR48][R6.64], R59 ;  /* 0x0000003b06004986 */ /* 0x0005e2000c101930 */
[----:B------:R-:W-:Y:S01]  /*36a30*/  ULDC UR4, c[0x0][0x228] ;  /* 0x00008a0000047ab9 */ /* 0x000fe20000000800 */
[----:B------:R-:W-:Y:S01]  /*36a40*/  IADD3 R11, R57, UR26, RZ ;  /* 0x0000001a390b7c10 */ /* 0x000fe2000fffe0ff */
[----:B------:R-:W-:Y:S01]  /*36a50*/  ULDC UR8, c[0x0][0x228] ;  /* 0x00008a0000087ab9 */ /* 0x000fe20000000800 */
[----:B------:R3:W-:Y:S01]  /*36a60*/  @P5 STG.E desc[UR48][R12.64], R95 ;  /* 0x0000005f0c005986 */ /* 0x0007e2000c101930 */
[----:B------:R-:W-:-:S03]  /*36a70*/  ULDC UR10, c[0x0][0x228] ;  /* 0x00008a00000a7ab9 */ /* 0x000fc60000000800 */
[----:B------:R4:W-:Y:S01]  /*36a80*/  @P1 STG.E desc[UR48][R14.64], R123 ;  /* 0x0000007b0e001986 */ /* 0x0009e2000c101930 */
[----:B------:R-:W-:Y:S01]  /*36a90*/  ISETP.LT.AND P1, PT, R83, UR4, !P3 ;  /* 0x0000000453007c0c */ /* 0x000fe2000df21270 */
[----:B------:R-:W-:Y:S02]  /*36aa0*/  ULDC UR4, c[0x0][0x228] ;  /* 0x00008a0000047ab9 */ /* 0x000fe40000000800 */
[----:B------:R-:W-:Y:S01]  /*36ab0*/  ISETP.LT.AND P4, PT, R247, UR4, !P3 ;  /* 0x00000004f7007c0c */ /* 0x000fe2000df81270 */
[C---:B------:R-:W-:Y:S01]  /*36ac0*/  IMAD.WIDE R16, R11.reuse, 0x4, R2 ;  /* 0x000000040b107825 */ /* 0x040fe200078e0202 */
[----:B------:R-:W-:Y:S01]  /*36ad0*/  ISETP.LT.AND P3, PT, R246, UR6, !P3 ;  /* 0x00000006f6007c0c */ /* 0x000fe2000df61270 */
[----:B------:R-:W-:Y:S02]  /*36ae0*/  ULDC UR4, c[0x0][0x22c] ;  /* 0x00008b0000047ab9 */ /* 0x000fe40000000800 */
[----:B-1----:R-:W-:Y:S01]  /*36af0*/  IMAD.WIDE R4, R11, 0x4, R84 ;  /* 0x000000040b047825 */ /* 0x002fe200078e0254 */
[----:B------:R1:W-:Y:S03]  /*36b00*/  @P6 STG.E desc[UR48][R16.64], R88 ;  /* 0x0000005810006986 */ /* 0x0003e6000c101930 */
[----:B------:R-:W-:-:S02]  /*36b10*/  VIADD R0, R9, 0x13 ;  /* 0x0000001309007836 */ /* 0x000fc40000000000 */
[C---:B--2---:R-:W-:Y:S01]  /*36b20*/  IMAD.WIDE R6, R11.reuse, 0x4, R86 ;  /* 0x000000040b067825 */ /* 0x044fe200078e0256 */
[----:B------:R2:W-:Y:S01]  /*36b30*/  @P1 STG.E desc[UR48][R4.64], R60 ;  /* 0x0000003c04001986 */ /* 0x0005e2000c101930 */
[----:B------:R-:W-:Y:S01]  /*36b40*/  ISETP.LT.AND P5, PT, R10, UR8, !P2 ;  /* 0x000000080a007c0c */ /* 0x000fe2000d7a1270 */
[----:B------:R-:W-:Y:S01]  /*36b50*/  ULDC UR6, c[0x0][0x228] ;  /* 0x00008a0000067ab9 */ /* 0x000fe20000000800 */
[----:B------:R-:W-:Y:S01]  /*36b60*/  ISETP.GE.AND P1, PT, R0, UR4, PT ;  /* 0x0000000400007c0c */ /* 0x000fe2000bf26270 */
[----:B---3--:R-:W-:Y:S01]  /*36b70*/  IMAD.WIDE R12, R11, 0x4, R148 ;  /* 0x000000040b0c7825 */ /* 0x008fe200078e0294 */
[----:B------:R-:W-:Y:S01]  /*36b80*/  ISETP.LT.AND P6, PT, R83, UR10, !P2 ;  /* 0x0000000a53007c0c */ /* 0x000fe2000d7c1270 */
[----:B------:R-:W-:Y:S01]  /*36b90*/  ULDC UR4, c[0x0][0x228] ;  /* 0x00008a0000047ab9 */ /* 0x000fe20000000800 */
[----:B------:R3:W-:Y:S01]  /*36ba0*/  @P4 STG.E desc[UR48][R6.64], R152 ;  /* 0x0000009806004986 */ /* 0x0007e2000c101930 */
[----:B------:R-:W-:Y:S01]  /*36bb0*/  IADD3 R19, R11, UR26, RZ ;  /* 0x0000001a0b137c10 */ /* 0x000fe2000fffe0ff */
[----:B------:R-:W-:Y:S01]  /*36bc0*/  ULDC UR8, c[0x0][0x228] ;  /* 0x00008a0000087ab9 */ /* 0x000fe20000000800 */
[----:B------:R-:W-:Y:S01]  /*36bd0*/  ISETP.LT.AND P4, PT, R247, UR4, !P2 ;  /* 0x00000004f7007c0c */ /* 0x000fe2000d781270 */
[----:B------:R-:W-:Y:S01]  /*36be0*/  ULDC UR4, c[0x0][0x228] ;  /* 0x00008a0000047ab9 */ /* 0x000fe20000000800 */
[----:B------:R3:W-:Y:S01]  /*36bf0*/  @P3 STG.E desc[UR48][R12.64], R28 ;  /* 0x0000001c0c003986 */ /* 0x0007e2000c101930 */
[----:B------:R-:W-:Y:S01]  /*36c00*/  ISETP.LT.AND P2, PT, R246, UR4, !P2 ;  /* 0x00000004f6007c0c */ /* 0x000fe2000d741270 */
[----:B----4-:R-:W-:Y:S01]  /*36c10*/  IMAD.WIDE R14, R19, 0x4, R2 ;  /* 0x00000004130e7825 */ /* 0x010fe200078e0202 */
[----:B------:R-:W-:Y:S01]  /*36c20*/  ISETP.LT.AND P3, PT, R10, UR6, !P0 ;  /* 0x000000060a007c0c */ /* 0x000fe2000c761270 */
[----:B------:R-:W-:Y:S01]  /*36c30*/  ULDC UR10, c[0x0][0x228] ;  /* 0x00008a00000a7ab9 */ /* 0x000fe20000000800 */
[----:B------:R-:W-:Y:S01]  /*36c40*/  IADD3 R0, R9, 0x14, RZ ;  /* 0x0000001409007810 */ /* 0x000fe20007ffe0ff */
[C---:B-1----:R-:W-:Y:S01]  /*36c50*/  IMAD.WIDE R16, R19.reuse, 0x4, R84 ;  /* 0x0000000413107825 */ /* 0x042fe200078e0254 */
[----:B------:R1:W-:Y:S03]  /*36c60*/  @P5 STG.E desc[UR48][R14.64], R124 ;  /* 0x0000007c0e005986 */ /* 0x0003e6000c101930 */
[----:B------:R-:W-:-:S02]  /*36c70*/  VIADD R11, R19, UR26 ;  /* 0x0000001a130b7c36 */ /* 0x000fc40008000000 */
[----:B--2---:R-:W-:Y:S01]  /*36c80*/  IMAD.WIDE R4, R19, 0x4, R86 ;  /* 0x0000000413047825 */ /* 0x004fe200078e0256 */
[----:B------:R2:W-:Y:S01]  /*36c90*/  @P6 STG.E desc[UR48][R16.64], R96 ;  /* 0x0000006010006986 */ /* 0x0005e2000c101930 */
[----:B------:R-:W-:Y:S01]  /*36ca0*/  ISETP.LT.AND P5, PT, R83, UR8, !P0 ;  /* 0x0000000853007c0c */ /* 0x000fe2000c7a1270 */
[----:B------:R-:W-:Y:S01]  /*36cb0*/  ULDC UR4, c[0x0][0x22c] ;  /* 0x00008b0000047ab9 */ /* 0x000fe20000000800 */
[----:B---3--:R-:W-:Y:S01]  /*36cc0*/  IMAD.WIDE R6, R19, 0x4, R148 ;  /* 0x0000000413067825 */ /* 0x008fe200078e0294 */
[----:B------:R-:W-:Y:S01]  /*36cd0*/  ISETP.LT.AND P6, PT, R247, UR10, !P0 ;  /* 0x0000000af7007c0c */ /* 0x000fe2000c7c1270 */
[----:B------:R3:W-:Y:S01]  /*36ce0*/  @P4 STG.E desc[UR48][R4.64], R156 ;  /* 0x0000009c04004986 */ /* 0x0007e2000c101930 */
[----:B------:R-:W-:Y:S01]  /*36cf0*/  ULDC UR6, c[0x0][0x228] ;  /* 0x00008a0000067ab9 */ /* 0x000fe20000000800 */
[C---:B------:R-:W-:Y:S01]  /*36d00*/  IMAD.WIDE R12, R11.reuse, 0x4, R2 ;  /* 0x000000040b0c7825 */ /* 0x040fe200078e0202 */
[----:B------:R-:W-:Y:S01]  /*36d10*/  ISETP.GE.AND P4, PT, R0, UR4, PT ;  /* 0x0000000400007c0c */ /* 0x000fe2000bf86270 */
[----:B------:R-:W-:Y:S01]  /*36d20*/  @P2 STG.E desc[UR48][R6.64], R160 ;  /* 0x000000a006002986 */ /* 0x000fe2000c101930 */
[----:B------:R-:W-:Y:S01]  /*36d30*/  ULDC UR4, c[0x0][0x228] ;  /* 0x00008a0000047ab9 */ /* 0x000fe20000000800 */
[C---:B-1----:R-:W-:Y:S01]  /*36d40*/  IMAD.WIDE R14, R11.reuse, 0x4, R84 ;  /* 0x000000040b0e7825 */ /* 0x042fe200078e0254 */
[----:B------:R-:W-:Y:S01]  /*36d50*/  ULDC UR8, c[0x0][0x228] ;  /* 0x00008a0000087ab9 */ /* 0x000fe20000000800 */
[----:B------:R-:W-:Y:S01]  /*36d60*/  @P3 STG.E desc[UR48][R12.64], R89 ;  /* 0x000000590c003986 */ /* 0x000fe2000c101930 */
[----:B------:R-:W-:Y:S01]  /*36d70*/  ISETP.LT.AND P3, PT, R246, UR4, !P0 ;  /* 0x00000004f6007c0c */ /* 0x000fe2000c761270 */
[----:B--2---:R-:W-:Y:S01]  /*36d80*/  IMAD.WIDE R16, R11, 0x4, R86 ;  /* 0x000000040b107825 */ /* 0x004fe200078e0256 */
[----:B------:R-:W-:-:S03]  /*36d90*/  ULDC UR10, c[0x0][0x228] ;  /* 0x00008a00000a7ab9 */ /* 0x000fc60000000800 */
[----:B------:R-:W-:Y:S01]  /*36da0*/  VIADD R0, R9, 0x15 ;  /* 0x0000001509007836 */ /* 0x000fe20000000000 */
[----:B------:R-:W-:Y:S01]  /*36db0*/  @P5 STG.E desc[UR48][R14.64], R61 ;  /* 0x0000003d0e005986 */ /* 0x000fe2000c101930 */
[----:B------:R-:W-:Y:S01]  /*36dc0*/  ULDC UR4, c[0x0][0x22c] ;  /* 0x00008b0000047ab9 */ /* 0x000fe20000000800 */
[----:B------:R-:W-:Y:S01]  /*36dd0*/  ISETP.LT.AND P0, PT, R10, UR6, !P1 ;  /* 0x000000060a007c0c */ /* 0x000fe2000cf01270 */
[----:B---3--:R-:W-:Y:S01]  /*36de0*/  IMAD.WIDE R4, R11, 0x4, R148 ;  /* 0x000000040b047825 */ /* 0x008fe200078e0294 */
[----:B------:R1:W-:Y:S01]  /*36df0*/  @P6 STG.E desc[UR48][R16.64], R153 ;  /* 0x0000009910006986 */ /* 0x0003e2000c101930 */
[----:B------:R-:W-:Y:S01]  /*36e00*/  ISETP.LT.AND P5, PT, R83, UR8, !P1 ;  /* 0x0000000853007c0c */ /* 0x000fe2000cfa1270 */
[----:B------:R-:W-:Y:S01]  /*36e10*/  ULDC UR6, c[0x0][0x228] ;  /* 0x00008a0000067ab9 */ /* 0x000fe20000000800 */
[----:B------:R-:W-:Y:S02]  /*36e20*/  ISETP.LT.AND P6, PT, R247, UR10, !P1 ;  /* 0x0000000af7007c0c */ /* 0x000fe4000cfc1270 */
[----:B------:R-:W-:Y:S01]  /*36e30*/  ISETP.GE.AND P2, PT, R0, UR4, PT ;  /* 0x0000000400007c0c */ /* 0x000fe2000bf46270 */
[----:B------:R-:W-:Y:S01]  /*36e40*/  VIADD R0, R9, 0x16 ;  /* 0x0000001609007836 */ /* 0x000fe20000000000 */
[----:B------:R-:W-:Y:S01]  /*36e50*/  ULDC UR4, c[0x0][0x22c] ;  /* 0x00008b0000047ab9 */ /* 0x000fe20000000800 */
[----:B------:R2:W-:Y:S01]  /*36e60*/  @P3 STG.E desc[UR48][R4.64], R29 ;  /* 0x0000001d04003986 */ /* 0x0005e2000c101930 */
[----:B------:R-:W-:Y:S01]  /*36e70*/  ULDC UR8, c[0x0][0x228] ;  /* 0x00008a0000087ab9 */ /* 0x000fe20000000800 */
[----:B------:R-:W-:Y:S01]  /*36e80*/  ULDC UR10, c[0x0][0x228] ;  /* 0x00008a00000a7ab9 */ /* 0x000fe20000000800 */
[----:B-1----:R-:W-:-:S02]  /*36e90*/  IADD3 R17, R11, UR26, RZ ;  /* 0x0000001a0b117c10 */ /* 0x002fc4000fffe0ff */
[----:B------:R-:W-:Y:S01]  /*36ea0*/  ISETP.GE.AND P3, PT, R0, UR4, PT ;  /* 0x0000000400007c0c */ /* 0x000fe2000bf66270 */
[----:B------:R-:W-:Y:S02]  /*36eb0*/  ULDC UR4, c[0x0][0x228] ;  /* 0x00008a0000047ab9 */ /* 0x000fe40000000800 */
[C---:B------:R-:W-:Y:S01]  /*36ec0*/  IMAD.WIDE R6, R17.reuse, 0x4, R2 ;  /* 0x0000000411067825 */ /* 0x040fe200078e0202 */
[----:B------:R-:W-:Y:S01]  /*36ed0*/  ISETP.LT.AND P1, PT, R246, UR4, !P1 ;  /* 0x00000004f6007c0c */ /* 0x000fe2000cf21270 */
[----:B------:R-:W-:Y:S02]  /*36ee0*/  ULDC UR4, c[0x0][0x228] ;  /* 0x00008a0000047ab9 */ /* 0x000fe40000000800 */
[C---:B------:R-:W-:Y:S01]  /*36ef0*/  IMAD.WIDE R12, R17.reuse, 0x4, R84 ;  /* 0x00000004110c7825 */ /* 0x040fe200078e0254 */
[----:B------:R1:W-:Y:S03]  /*36f00*/  @P0 STG.E desc[UR48][R6.64], R125 ;  /* 0x0000007d06000986 */ /* 0x0003e6000c101930 */
[----:B------:R-:W-:Y:S01]  /*36f10*/  IMAD.WIDE R14, R17, 0x4, R86 ;  /* 0x00000004110e7825 */ /* 0x000fe200078e0256 */
[----:B------:R3:W-:Y:S01]  /*36f20*/  @P5 STG.E desc[UR48][R12.64], R97 ;  /* 0x000000610c005986 */ /* 0x0007e2000c101930 */
[----:B------:R-:W-:Y:S01]  /*36f30*/  ISETP.LT.AND P0, PT, R10, UR4, !P4 ;  /* 0x000000040a007c0c */ /* 0x000fe2000e701270 */
[----:B------:R-:W-:-:S02]  /*36f40*/  ULDC UR4, c[0x0][0x228] ;  /* 0x00008a0000047ab9 */ /* 0x000fc40000000800 */
[----:B------:R4:W-:Y:S01]  /*36f50*/  @P6 STG.E desc[UR48][R14.64], R157 ;  /* 0x0000009d0e006986 */ /* 0x0009e2000c101930 */
[----:B------:R-:W-:Y:S01]  /*36f60*/  ISETP.LT.AND P6, PT, R83, UR6, !P4 ;  /* 0x0000000653007c0c */ /* 0x000fe2000e7c1270 */
[----:B------:R-:W-:Y:S01]  /*36f70*/  VIADD R11, R17, UR26 ;  /* 0x0000001a110b7c36 */ /* 0x000fe20008000000 */
[----:B------:R-:W-:Y:S01]  /*36f80*/  ISETP.LT.AND P5, PT, R247, UR4, !P4 ;  /* 0x00000004f7007c0c */ /* 0x000fe2000e7a1270 */
[----:B--2---:R-:W-:Y:S01]  /*36f90*/  IMAD.WIDE R4, R17, 0x4, R148 ;  /* 0x0000000411047825 */ /* 0x004fe200078e0294 */
[----:B------:R-:W-:Y:S01]  /*36fa0*/  ISETP.LT.AND P4, PT, R246, UR8, !P4 ;  /* 0x00000008f6007c0c */ /* 0x000fe2000e781270 */
[----:B------:R-:W-:Y:S01]  /*36fb0*/  ULDC UR4, c[0x0][0x22c] ;  /* 0x00008b0000047ab9 */ /* 0x000fe20000000800 */
[----:B------:R-:W-:Y:S01]  /*36fc0*/  IADD3 R0, R9, 0x17, RZ ;  /* 0x0000001709007810 */ /* 0x000fe20007ffe0ff */
[----:B-1----:R-:W-:Y:S01]  /*36fd0*/  IMAD.WIDE R6, R11, 0x4, R2 ;  /* 0x000000040b067825 */ /* 0x002fe200078e0202 */
[----:B------:R1:W-:Y:S01]  /*36fe0*/  @P1 STG.E desc[UR48][R4.64], R161 ;  /* 0x000000a104001986 */ /* 0x0003e2000c101930 */
[----:B------:R-:W-:-:S02]  /*36ff0*/  ULDC UR6, c[0x0][0x228] ;  /* 0x00008a0000067ab9 */ /* 0x000fc40000000800 */
[C---:B---3--:R-:W-:Y:S01]  /*37000*/  IMAD.WIDE R12, R11.reuse, 0x4, R84 ;  /* 0x000000040b0c7825 */ /* 0x048fe200078e0254 */
[----:B------:R-:W-:Y:S01]  /*37010*/  ISETP.GE.AND P1, PT, R0, UR4, PT ;  /* 0x0000000400007c0c */ /* 0x000fe2000bf26270 */
[----:B------:R-:W-:Y:S02]  /*37020*/  ULDC UR4, c[0x0][0x228] ;  /* 0x00008a0000047ab9 */ /* 0x000fe40000000800 */
[C---:B----4-:R-:W-:Y:S01]  /*37030*/  IMAD.WIDE R14, R11.reuse, 0x4, R86 ;  /* 0x000000040b0e7825 */ /* 0x050fe200078e0256 */
[----:B------:R2:W-:Y:S03]  /*37040*/  @P0 STG.E desc[UR48][R6.64], R90 ;  /* 0x0000005a06000986 */ /* 0x0005e6000c101930 */
[----:B------:R-:W-:Y:S01]  /*37050*/  IMAD.WIDE R16, R11, 0x4, R148 ;  /* 0x000000040b107825 */ /* 0x000fe200078e0294 */
[----:B------:R3:W-:Y:S01]  /*37060*/  @P6 STG.E desc[UR48][R12.64], R62 ;  /* 0x0000003e0c006986 */ /* 0x0007e2000c101930 */
[----:B------:R-:W-:Y:S01]  /*37070*/  ISETP.LT.AND P0, PT, R10, UR4, !P2 ;  /* 0x000000040a007c0c */ /* 0x000fe2000d701270 */
[----:B------:R-:W-:Y:S01]  /*37080*/  ULDC UR4, c[0x0][0x228] ;  /* 0x00008a0000047ab9 */ /* 0x000fe20000000800 */
[----:B------:R-:W-:Y:S01]  /*37090*/  ULDC UR8, c[0x0][0x228] ;  /* 0x00008a0000087ab9 */ /* 0x000fe20000000800 */
[----:B------:R4:W-:Y:S01]  /*370a0*/  @P5 STG.E desc[UR48][R14.64], R154 ;  /* 0x0000009a0e005986 */ /* 0x0009e2000c101930 */
[----:B------:R-:W-:Y:S01]  /*370b0*/  ISETP.LT.AND P5, PT, R247, UR6, !P2 ;  /* 0x00000006f7007c0c */ /* 0x000fe2000d7a1270 */
[----:B------:R-:W-:Y:S01]  /*370c0*/  VIADD R0, R9, 0x18 ;  /* 0x0000001809007836 */ /* 0x000fe20000000000 */
[----:B------:R-:W-:Y:S01]  /*370d0*/  IADD3 R11, R11, UR26, RZ ;  /* 0x0000001a0b0b7c10 */ /* 0x000fe2000fffe0ff */
[----:B------:R4:W-:Y:S01]  /*370e0*/  @P4 STG.E desc[UR48][R16.64], R30 ;  /* 0x0000001e10004986 */ /* 0x0009e2000c101930 */
[----:B------:R-:W-:Y:S01]  /*370f0*/  ISETP.LT.AND P4, PT, R83, UR4, !P2 ;  /* 0x0000000453007c0c */ /* 0x000fe2000d781270 */
[----:B------:R-:W-:Y:S01]  /*37100*/  ULDC UR4, c[0x0][0x22c] ;  /* 0x00008b0000047ab9 */ /* 0x000fe20000000800 */
[----:B------:R-:W-:Y:S01]  /*37110*/  ISETP.LT.AND P2, PT, R246, UR8, !P2 ;  /* 0x00000008f6007c0c */ /* 0x000fe2000d741270 */
[----:B-1----:R-:W-:Y:S01]  /*37120*/  IMAD.WIDE R4, R11, 0x4, R2 ;  /* 0x000000040b047825 */ /* 0x002fe200078e0202 */
[----:B------:R-:W-:Y:S01]  /*37130*/  ISETP.LT.AND P6, PT, R10, UR10, !P3 ;  /* 0x0000000a0a007c0c */ /* 0x000fe2000dfc1270 */
[----:B------:R-:W-:-:S02]  /*37140*/  ULDC UR6, c[0x0][0x228] ;  /* 0x00008a0000067ab9 */ /* 0x000fc40000000800 */
[C---:B--2---:R-:W-:Y:S01]  /*37150*/  IMAD.WIDE R6, R11.reuse, 0x4, R84 ;  /* 0x000000040b067825 */ /* 0x044fe200078e0254 */
[----:B------:R1:W-:Y:S03]  /*37160*/  @P0 STG.E desc[UR48][R4.64], R126 ;  /* 0x0000007e04000986 */ /* 0x0003e6000c101930 */
[----:B---3--:R-:W-:Y:S01]  /*37170*/  IMAD.WIDE R12, R11, 0x4, R86 ;  /* 0x000000040b0c7825 */ /* 0x008fe200078e0256 */
[----:B------:R-:W-:-:S03]  /*37180*/  ISETP.GE.AND P0, PT, R0, UR4, PT ;  /* 0x0000000400007c0c */ /* 0x000fc6000bf06270 */
[C---:B----4-:R-:W-:Y:S01]  /*37190*/  IMAD.WIDE R14, R11.reuse, 0x4, R148 ;  /* 0x000000040b0e7825 */ /* 0x050fe200078e0294 */
        /* <DEDUP_REMOVED lines=48> */
[----:B------:R4:W-:Y:S01]  /*374a0*/  @P1 STG.E desc[UR48][R6.64], R163 ;  /* 0x000000a306001986 */ /* 0x0009e2000c101930 */
[----:B------:R-:W-:Y:S01]  /*374b0*/  ULDC UR4, c[0x0][0x228] ;  /* 0x00008a0000047ab9 */ /* 0x000fe20000000800 */
[C---:B-1----:R-:W-:Y:S01]  /*374c0*/  IMAD.WIDE R14, R19.reuse, 0x4, R84 ;  /* 0x00000004130e7825 */ /* 0x042fe200078e0254 */
[----:B------:R-:W-:Y:S01]  /*374d0*/  ULDC UR8, c[0x0][0x228] ;  /* 0x00008a0000087ab9 */ /* 0x000fe20000000800 */
[----:B------:R1:W-:Y:S01]  /*374e0*/  @P3 STG.E desc[UR48][R12.64], R128 ;  /* 0x000000800c003986 */ /* 0x0003e2000c101930 */
[----:B------:R-:W-:Y:S01]  /*374f0*/  ISETP.LT.AND P3, PT, R246, UR4, !P0 ;  /* 0x00000004f6007c0c */ /* 0x000fe2000c761270 */
[----:B--2---:R-:W-:Y:S01]  /*37500*/  IMAD.WIDE R16, R19, 0x4, R86 ;  /* 0x0000000413107825 */ /* 0x004fe200078e0256 */
[----:B------:R-:W-:-:S03]  /*37510*/  ULDC UR10, c[0x0][0x228] ;  /* 0x00008a00000a7ab9 */ /* 0x000fc60000000800 */
[----:B------:R-:W-:Y:S01]  /*37520*/  VIADD R0, R9, 0x1b ;  /* 0x0000001b09007836 */ /* 0x000fe20000000000 */
[----:B------:R2:W-:Y:S01]  /*37530*/  @P5 STG.E desc[UR48][R14.64], R64 ;  /* 0x000000400e005986 */ /* 0x0005e2000c101930 */
[----:B------:R-:W-:Y:S01]  /*37540*/  ULDC UR4, c[0x0][0x22c] ;  /* 0x00008b0000047ab9 */ /* 0x000fe20000000800 */
[----:B------:R-:W-:Y:S01]  /*37550*/  ISETP.LT.AND P1, PT, R10, UR6, !P2 ;  /* 0x000000060a007c0c */ /* 0x000fe2000d721270 */
[----:B---3--:R-:W-:Y:S01]  /*37560*/  IMAD.WIDE R4, R19, 0x4, R148 ;  /* 0x0000000413047825 */ /* 0x008fe200078e0294 */
        /* <DEDUP_REMOVED lines=11> */
[----:B----4-:R-:W-:Y:S01]  /*37620*/  IMAD.WIDE R6, R11, 0x4, R2 ;  /* 0x000000040b067825 */ /* 0x010fe200078e0202 */
[----:B------:R-:W-:Y:S01]  /*37630*/  ULDC UR4, c[0x0][0x228] ;  /* 0x00008a0000047ab9 */ /* 0x000fe20000000800 */
[----:B------:R-:W-:-:S02]  /*37640*/  ULDC UR10, c[0x0][0x228] ;  /* 0x00008a00000a7ab9 */ /* 0x000fc40000000800 */
[C---:B-1----:R-:W-:Y:S01]  /*37650*/  IMAD.WIDE R12, R11.reuse, 0x4, R84 ;  /* 0x000000040b0c7825 */ /* 0x042fe200078e0254 */
[----:B------:R-:W-:Y:S01]  /*37660*/  ISETP.LT.AND P2, PT, R246, UR4, !P2 ;  /* 0x00000004f6007c0c */ /* 0x000fe2000d741270 */
[----:B------:R-:W-:Y:S02]  /*37670*/  ULDC UR4, c[0x0][0x228] ;  /* 0x00008a0000047ab9 */ /* 0x000fe40000000800 */
[----:B--2---:R-:W-:Y:S01]  /*37680*/  IMAD.WIDE R14, R11, 0x4, R86 ;  /* 0x000000040b0e7825 */ /* 0x004fe200078e0256 */
[----:B------:R1:W-:Y:S01]  /*37690*/  @P1 STG.E desc[UR48][R6.64], R100 ;  /* 0x0000006406001986 */ /* 0x0003e2000c101930 */
[----:B------:R-:W-:Y:S01]  /*376a0*/  ISETP.LT.AND P1, PT, R10, UR4, !P4 ;  /* 0x000000040a007c0c */ /* 0x000fe2000e721270 */
[----:B------:R-:W-:Y:S02]  /*376b0*/  ULDC UR4, c[0x0][0x228] ;  /* 0x00008a0000047ab9 */ /* 0x000fe40000000800 */
[----:B------:R2:W-:Y:S01]  /*376c0*/  @P5 STG.E desc[UR48][R12.64], R132 ;  /* 0x000000840c005986 */ /* 0x0005e2000c101930 */
[----:B------:R-:W-:Y:S01]  /*376d0*/  ISETP.LT.AND P5, PT, R247, UR4, !P4 ;  /* 0x00000004f7007c0c */ /* 0x000fe2000e7a1270 */
[----:B------:R-:W-:-:S02]  /*376e0*/  VIADD R19, R11, UR26 ;  /* 0x0000001a0b137c36 */ /* 0x000fc40008000000 */
[----:B---3--:R-:W-:Y:S01]  /*376f0*/  IMAD.WIDE R4, R11, 0x4, R148 ;  /* 0x000000040b047825 */ /* 0x008fe200078e0294 */
[----:B------:R3:W-:Y:S01]  /*37700*/  @P6 STG.E desc[UR48][R14.64], R192 ;  /* 0x000000c00e006986 */ /* 0x0007e2000c101930 */
[----:B------:R-:W-:Y:S01]  /*37710*/  ISETP.LT.AND P6, PT, R83, UR6, !P4 ;  /* 0x0000000653007c0c */ /* 0x000fe2000e7c1270 */
[----:B------:R-:W-:Y:S01]  /*37720*/  ULDC UR4, c[0x0][0x22c] ;  /* 0x00008b0000047ab9 */ /* 0x000fe20000000800 */
[----:B------:R-:W-:Y:S01]  /*37730*/  ISETP.LT.AND P4, PT, R246, UR8, !P4 ;  /* 0x00000008f6007c0c */ /* 0x000fe2000e781270 */
[----:B-1----:R-:W-:Y:S01]  /*37740*/  IMAD.WIDE R6, R19, 0x4, R2 ;  /* 0x0000000413067825 */ /* 0x002fe200078e0202 */
[----:B------:R-:W-:Y:S01]  /*37750*/  IADD3 R0, R9, 0x1d, RZ ;  /* 0x0000001d09007810 */ /* 0x000fe20007ffe0ff */
[----:B------:R1:W-:Y:S01]  /*37760*/  @P2 STG.E desc[UR48][R4.64], R184 ;  /* 0x000000b804002986 */ /* 0x0003e2000c101930 */
[----:B------:R-:W-:Y:S01]  /*37770*/  ULDC UR6, c[0x0][0x228] ;  /* 0x00008a0000067ab9 */ /* 0x000fe20000000800 */
[----:B--2---:R-:W-:Y:S01]  /*37780*/  IMAD.WIDE R12, R19, 0x4, R84 ;  /* 0x00000004130c7825 */ /* 0x004fe200078e0254 */
[----:B------:R-:W-:Y:S01]  /*37790*/  ISETP.GE.AND P2, PT, R0, UR4, PT ;  /* 0x0000000400007c0c */ /* 0x000fe2000bf46270 */
[----:B------:R-:W-:-:S02]  /*377a0*/  ULDC UR4, c[0x0][0x228] ;  /* 0x00008a0000047ab9 */ /* 0x000fc40000000800 */
[C---:B---3--:R-:W-:Y:S01]  /*377b0*/  IMAD.WIDE R14, R19.reuse, 0x4, R86 ;  /* 0x00000004130e7825 */ /* 0x048fe200078e0256 */
        /* <DEDUP_REMOVED lines=13> */
[----:B------:R-:W-:-:S02]  /*37890*/  ISETP.LT.AND P0, PT, R246, UR8, !P0 ;  /* 0x00000008f6007c0c */ /* 0x000fc4000c701270 */
[----:B------:R-:W-:Y:S01]  /*378a0*/  ISETP.LT.AND P6, PT, R10, UR10, !P3 ;  /* 0x0000000a0a007c0c */ /* 0x000fe2000dfc1270 */
[C---:B-1----:R-:W-:Y:S01]  /*378b0*/  IMAD.WIDE R4, R19.reuse, 0x4, R2 ;  /* 0x0000000413047825 */ /* 0x042fe200078e0202 */
[C---:B------:R-:W-:Y:S01]  /*378c0*/  IADD3 R11, R19.reuse, UR26, RZ ;  /* 0x0000001a130b7c10 */ /* 0x040fe2000fffe0ff */
[----:B------:R-:W-:Y:S01]  /*378d0*/  ULDC UR6, c[0x0][0x228] ;  /* 0x00008a0000067ab9 */ /* 0x000fe20000000800 */
[----:B------:R-:W-:Y:S01]  /*378e0*/  ULDC UR8, c[0x0][0x228] ;  /* 0x00008a0000087ab9 */ /* 0x000fe20000000800 */
[C---:B--2---:R-:W-:Y:S01]  /*378f0*/  IMAD.WIDE R6, R19.reuse, 0x4, R84 ;  /* 0x0000000413067825 */ /* 0x044fe200078e0254 */
[----:B------:R1:W-:Y:S03]  /*37900*/  @P1 STG.E desc[UR48][R4.64], R101 ;  /* 0x0000006504001986 */ /* 0x0003e6000c101930 */
[----:B---3--:R-:W-:Y:S01]  /*37910*/  IMAD.WIDE R12, R19, 0x4, R86 ;  /* 0x00000004130c7825 */ /* 0x008fe200078e0256 */
[----:B------:R-:W-:-:S03]  /*37920*/  ISETP.GE.AND P1, PT, R0, UR4, PT ;  /* 0x0000000400007c0c */ /* 0x000fc6000bf26270 */
[----:B----4-:R-:W-:Y:S01]  /*37930*/  IMAD.WIDE R14, R19, 0x4, R148 ;  /* 0x00000004130e7825 */ /* 0x010fe200078e0294 */
[----:B------:R2:W-:Y:S01]  /*37940*/  @P4 STG.E desc[UR48][R6.64], R133 ;  /* 0x0000008506004986 */ /* 0x0005e2000c101930 */
[----:B------:R-:W-:Y:S01]  /*37950*/  ULDC UR4, c[0x0][0x228] ;  /* 0x00008a0000047ab9 */ /* 0x000fe20000000800 */
[----:B------:R-:W-:Y:S01]  /*37960*/  ULDC UR10, c[0x0][0x228] ;  /* 0x00008a00000a7ab9 */ /* 0x000fe20000000800 */
[----:B------:R-:W-:Y:S01]  /*37970*/  IMAD.WIDE R16, R11, 0x4, R2 ;  /* 0x000000040b107825 */ /* 0x000fe200078e0202 */
[----:B------:R3:W-:Y:S04]  /*37980*/  @P5 STG.E desc[UR48][R12.64], R193 ;  /* 0x000000c10c005986 */ /* 0x0007e8000c101930 */
[----:B------:R4:W-:Y:S01]  /*37990*/  @P0 STG.E desc[UR48][R14.64], R185 ;  /* 0x000000b90e000986 */ /* 0x0009e2000c101930 */
[----:B------:R-:W-:Y:S01]  /*379a0*/  ISETP.LT.AND P0, PT, R83, UR4, !P3 ;  /* 0x0000000453007c0c */ /* 0x000fe2000df01270 */
[----:B------:R-:W-:-:S02]  /*379b0*/  ULDC UR4, c[0x0][0x228] ;  /* 0x00008a0000047ab9 */ /* 0x000fc40000000800 */
[----:B------:R4:W-:Y:S01]  /*379c0*/  @P6 STG.E desc[UR48][R16.64], R130 ;  /* 0x0000008210006986 */ /* 0x0009e2000c101930 */
[----:B------:R-:W-:Y:S01]  /*379d0*/  ISETP.LT.AND P6, PT, R247, UR4, !P3 ;  /* 0x00000004f7007c0c */ /* 0x000fe2000dfc1270 */
[----:B-1----:R-:W-:Y:S01]  /*379e0*/  IMAD.WIDE R4, R11, 0x4, R84 ;  /* 0x000000040b047825 */ /* 0x002fe200078e0254 */
[----:B------:R-:W-:Y:S01]  /*379f0*/  ISETP.LT.AND P3, PT, R246, UR6, !P3 ;  /* 0x00000006f6007c0c */ /* 0x000fe2000df61270 */
[----:B------:R-:W-:Y:S01]  /*37a00*/  ULDC UR4, c[0x0][0x22c] ;  /* 0x00008b0000047ab9 */ /* 0x000fe20000000800 */
[----:B------:R-:W-:Y:S01]  /*37a10*/  ISETP.LT.AND P4, PT, R10, UR8, !P2 ;  /* 0x000000080a007c0c */ /* 0x000fe2000d781270 */
[----:B------:R-:W-:Y:S01]  /*37a20*/  VIADD R0, R9, 0x1f ;  /* 0x0000001f09007836 */ /* 0x000fe20000000000 */
[----:B------:R-:W-:Y:S01]  /*37a30*/  ISETP.LT.AND P5, PT, R83, UR10, !P2 ;  /* 0x0000000a53007c0c */ /* 0x000fe2000d7a1270 */
[C---:B--2---:R-:W-:Y:S01]  /*37a40*/  IMAD.WIDE R6, R11.reuse, 0x4, R86 ;  /* 0x000000040b067825 */ /* 0x044fe200078e0256 */
[C---:B------:R-:W-:Y:S01]  /*37a50*/  IADD3 R19, R11.reuse, UR26, RZ ;  /* 0x0000001a0b137c10 */ /* 0x040fe2000fffe0ff */
[----:B------:R1:W-:Y:S02]  /*37a60*/  @P0 STG.E desc[UR48][R4.64], R66 ;  /* 0x0000004204000986 */ /* 0x0003e4000c101930 */
[----:B---3--:R-:W-:Y:S01]  /*37a70*/  IMAD.WIDE R12, R11, 0x4, R148 ;  /* 0x000000040b0c7825 */ /* 0x008fe200078e0294 */
[----:B------:R-:W-:Y:S01]  /*37a80*/  ISETP.GE.AND P0, PT, R0, UR4, PT ;  /* 0x0000000400007c0c */ /* 0x000fe2000bf06270 */
[----:B------:R2:W-:Y:S01]  /*37a90*/  @P6 STG.E desc[UR48][R6.64], R190 ;  /* 0x000000be06006986 */ /* 0x0005e2000c101930 */
[----:B------:R-:W-:Y:S01]  /*37aa0*/  ULDC UR4, c[0x0][0x228] ;  /* 0x00008a0000047ab9 */ /* 0x000fe20000000800 */
[----:B----4-:R-:W-:Y:S01]  /*37ab0*/  IMAD.WIDE R14, R19, 0x4, R2 ;  /* 0x00000004130e7825 */ /* 0x010fe200078e0202 */
[----:B------:R-:W-:Y:S01]  /*37ac0*/  ULDC UR6, c[0x0][0x228] ;  /* 0x00008a0000067ab9 */ /* 0x000fe20000000800 */
[----:B------:R3:W-:Y:S01]  /*37ad0*/  @P3 STG.E desc[UR48][R12.64], R34 ;  /* 0x000000220c003986 */ /* 0x0007e2000c101930 */
[----:B------:R-:W-:Y:S01]  /*37ae0*/  ISETP.LT.AND P3, PT, R247, UR4, !P2 ;  /* 0x00000004f7007c0c */ /* 0x000fe2000d761270 */
[C---:B------:R-:W-:Y:S01]  /*37af0*/  IMAD.WIDE R16, R19.reuse, 0x4, R84 ;  /* 0x0000000413107825 */ /* 0x040fe200078e0254 */
[----:B------:R-:W-:Y:S01]  /*37b00*/  ULDC UR4, c[0x0][0x228] ;  /* 0x00008a0000047ab9 */ /* 0x000fe20000000800 */
[----:B------:R4:W-:Y:S01]  /*37b10*/  @P4 STG.E desc[UR48][R14.64], R102 ;  /* 0x000000660e004986 */ /* 0x0009e2000c101930 */
[----:B------:R-:W-:Y:S01]  /*37b20*/  ULDC UR8, c[0x0][0x228] ;  /* 0x00008a0000087ab9 */ /* 0x000fe20000000800 */
[----:B------:R-:W-:Y:S01]  /*37b30*/  ISETP.LT.AND P2, PT, R246, UR4, !P2 ;  /* 0x00000004f6007c0c */ /* 0x000fe2000d741270 */
[----:B------:R-:W-:Y:S01]  /*37b40*/  ULDC UR10, c[0x0][0x228] ;  /* 0x00008a00000a7ab9 */ /* 0x000fe20000000800 */
[----:B------:R4:W-:Y:S01]  /*37b50*/  @P5 STG.E desc[UR48][R16.64], R134 ;  /* 0x0000008610005986 */ /* 0x0009e2000c101930 */
[----:B------:R-:W-:Y:S01]  /*37b60*/  ISETP.LT.AND P6, PT, R10, UR6, !P1 ;  /* 0x000000060a007c0c */ /* 0x000fe2000cfc1270 */
[----:B-1----:R-:W-:Y:S01]  /*37b70*/  IMAD.WIDE R4, R19, 0x4, R86 ;  /* 0x0000000413047825 */ /* 0x002fe200078e0256 */
[----:B------:R-:W-:Y:S01]  /*37b80*/  ISETP.LT.AND P5, PT, R83, UR8, !P1 ;  /* 0x0000000853007c0c */ /* 0x000fe2000cfa1270 */
[----:B------:R-:W-:Y:S01]  /*37b90*/  ULDC UR4, c[0x0][0x22c] ;  /* 0x00008b0000047ab9 */ /* 0x000fe20000000800 */
[----:B------:R-:W-:Y:S01]  /*37ba0*/  ISETP.LT.AND P4, PT, R247, UR10, !P1 ;  /* 0x0000000af7007c0c */ /* 0x000fe2000cf81270 */
[----:B------:R-:W-:Y:S01]  /*37bb0*/  VIADD R11, R19, UR26 ;  /* 0x0000001a130b7c36 */ /* 0x000fe20008000000 */
[----:B------:R-:W-:Y:S01]  /*37bc0*/  IADD3 R0, R9, 0x20, RZ ;  /* 0x0000002009007810 */ /* 0x000fe20007ffe0ff */
[----:B------:R1:W-:Y:S01]  /*37bd0*/  @P3 STG.E desc[UR48][R4.64], R194 ;  /* 0x000000c204003986 */ /* 0x0003e2000c101930 */
[----:B--2---:R-:W-:Y:S01]  /*37be0*/  IMAD.WIDE R6, R19, 0x4, R148 ;  /* 0x0000000413067825 */ /* 0x004fe200078e0294 */
[----:B------:R-:W-:Y:S01]  /*37bf0*/  ULDC UR6, c[0x0][0x228] ;  /* 0x00008a0000067ab9 */ /* 0x000fe20000000800 */
[----:B------:R-:W-:Y:S01]  /*37c00*/  ISETP.GE.AND P3, PT, R0, UR4, PT ;  /* 0x0000000400007c0c */ /* 0x000fe2000bf66270 */
[----:B------:R-:W-:Y:S01]  /*37c10*/  ULDC UR4, c[0x0][0x228] ;  /* 0x00008a0000047ab9 */ /* 0x000fe20000000800 */
[C---:B---3--:R-:W-:Y:S01]  /*37c20*/  IMAD.WIDE R12, R11.reuse, 0x4, R2 ;  /* 0x000000040b0c7825 */ /* 0x048fe200078e0202 */
[----:B------:R-:W-:Y:S01]  /*37c30*/  ISETP.LT.AND P1, PT, R246, UR4, !P1 ;  /* 0x00000004f6007c0c */ /* 0x000fe2000cf21270 */
[----:B------:R-:W-:Y:S01]  /*37c40*/  ULDC UR8, c[0x0][0x228] ;  /* 0x00008a0000087ab9 */ /* 0x000fe20000000800 */
[----:B------:R-:W-:Y:S01]  /*37c50*/  ULDC UR10, c[0x0][0x228] ;  /* 0x00008a00000a7ab9 */ /* 0x000fe20000000800 */
[----:B----4-:R-:W-:Y:S01]  /*37c60*/  IMAD.WIDE R14, R11, 0x4, R84 ;  /* 0x000000040b0e7825 */ /* 0x010fe200078e0254 */
[----:B------:R-:W-:Y:S01]  /*37c70*/  @P2 STG.E desc[UR48][R6.64], R186 ;  /* 0x000000ba06002986 */ /* 0x000fe2000c101930 */
[----:B------:R-:W-:-:S02]  /*37c80*/  ULDC UR4, c[0x0][0x22c] ;  /* 0x00008b0000047ab9 */ /* 0x000fc40000000800 */
[----:B------:R-:W-:Y:S01]  /*37c90*/  IMAD.WIDE R16, R11, 0x4, R86 ;  /* 0x000000040b107825 */ /* 0x000fe200078e0256 */
[----:B------:R-:W-:Y:S03]  /*37ca0*/  @P6 STG.E desc[UR48][R12.64], R131 ;  /* 0x000000830c006986 */ /* 0x000fe6000c101930 */
[----:B------:R-:W-:Y:S01]  /*37cb0*/  VIADD R0, R9, 0x21 ;  /* 0x0000002109007836 */ /* 0x000fe20000000000 */
[----:B------:R-:W-:Y:S01]  /*37cc0*/  @P5 STG.E desc[UR48][R14.64], R67 ;  /* 0x000000430e005986 */ /* 0x000fe2000c101930 */
[----:B------:R-:W-:Y:S01]  /*37cd0*/  ISETP.LT.AND P5, PT, R83, UR8, !P0 ;  /* 0x0000000853007c0c */ /* 0x000fe2000c7a1270 */
[----:B-1----:R-:W-:Y:S01]  /*37ce0*/  IMAD.WIDE R4, R11, 0x4, R148 ;  /* 0x000000040b047825 */ /* 0x002fe200078e0294 */
[----:B------:R-:W-:Y:S01]  /*37cf0*/  ISETP.LT.AND P6, PT, R247, UR10, !P0 ;  /* 0x0000000af7007c0c */ /* 0x000fe2000c7c1270 */
[----:B------:R1:W-:Y:S01]  /*37d00*/  @P4 STG.E desc[UR48][R16.64], R191 ;  /* 0x000000bf10004986 */ /* 0x0003e2000c101930 */
[----:B------:R-:W-:Y:S01]  /*37d10*/  ISETP.LT.AND P4, PT, R10, UR6, !P0 ;  /* 0x000000060a007c0c */ /* 0x000fe2000c781270 */
[----:B------:R-:W-:Y:S01]  /*37d20*/  ULDC UR6, c[0x0][0x228] ;  /* 0x00008a0000067ab9 */ /* 0x000fe20000000800 */
        /* <DEDUP_REMOVED lines=34> */
[C---:B------:R-:W-:Y:S01]  /*37f50*/  IMAD.WIDE R16, R11.reuse, 0x4, R148 ;  /* 0x000000040b107825 */ /* 0x040fe200078e0294 */
[----:B------:R3:W-:Y:S01]  /*37f60*/  @P6 STG.E desc[UR48][R12.64], R68 ;  /* 0x000000440c006986 */ /* 0x0007e2000c101930 */
[----:B------:R-:W-:Y:S01]  /*37f70*/  ISETP.LT.AND P4, PT, R10, UR4, !P2 ;  /* 0x000000040a007c0c */ /* 0x000fe2000d781270 */
[----:B------:R-:W-:Y:S01]  /*37f80*/  ULDC UR4, c[0x0][0x228] ;  /* 0x00008a0000047ab9 */ /* 0x000fe20000000800 */
[----:B------:R-:W-:Y:S01]  /*37f90*/  ULDC UR8, c[0x0][0x228] ;  /* 0x00008a0000087ab9 */ /* 0x000fe20000000800 */
[----:B------:R4:W-:Y:S01]  /*37fa0*/  @P5 STG.E desc[UR48][R14.64], R216 ;  /* 0x000000d80e005986 */ /* 0x0009e2000c101930 */
[----:B------:R-:W-:-:S03]  /*37fb0*/  IADD3 R11, R11, UR26, RZ ;  /* 0x0000001a0b0b7c10 */ /* 0x000fc6000fffe0ff */
[----:B------:R4:W-:Y:S01]  /*37fc0*/  @P3 STG.E desc[UR48][R16.64], R36 ;  /* 0x0000002410003986 */ /* 0x0009e2000c101930 */
[----:B------:R-:W-:Y:S02]  /*37fd0*/  ISETP.LT.AND P3, PT, R83, UR4, !P2 ;  /* 0x0000000453007c0c */ /* 0x000fe4000d761270 */
[----:B------:R-:W-:Y:S01]  /*37fe0*/  ISETP.LT.AND P5, PT, R247, UR6, !P2 ;  /* 0x00000006f7007c0c */ /* 0x000fe2000d7a1270 */
[----:B-1----:R-:W-:Y:S01]  /*37ff0*/  IMAD.WIDE R4, R11, 0x4, R2 ;  /* 0x000000040b047825 */ /* 0x002fe200078e0202 */
[----:B------:R-:W-:Y:S01]  /*38000*/  ISETP.LT.AND P2, PT, R246, UR8, !P2 ;  /* 0x00000008f6007c0c */ /* 0x000fe2000d741270 */
[----:B------:R-:W-:Y:S02]  /*38010*/  ULDC UR4, c[0x0][0x22c] ;  /* 0x00008b0000047ab9 */ /* 0x000fe40000000800 */
[----:B------:R-:W-:Y:S02]  /*38020*/  VIADD R0, R9, 0x24 ;  /* 0x0000002409007836 */ /* 0x000fe40000000000 */
[C---:B--2---:R-:W-:Y:S01]  /*38030*/  IMAD.WIDE R6, R11.reuse, 0x4, R84 ;  /* 0x000000040b067825 */ /* 0x044fe200078e0254 */
[----:B------:R1:W-:Y:S03]  /*38040*/  @P4 STG.E desc[UR48][R4.64], R104 ;  /* 0x0000006804004986 */ /* 0x0003e6000c101930 */
[----:B---3--:R-:W-:Y:S01]  /*38050*/  IMAD.WIDE R12, R11, 0x4, R86 ;  /* 0x000000040b0c7825 */ /* 0x008fe200078e0256 */
[----:B------:R-:W-:Y:S01]  /*38060*/  ISETP.GE.AND P4, PT, R0, UR4, PT ;  /* 0x0000000400007c0c */ /* 0x000fe2000bf86270 */
[----:B------:R-:W-:-:S02]  /*38070*/  ULDC UR4, c[0x0][0x228] ;  /* 0x00008a0000047ab9 */ /* 0x000fc40000000800 */
[----:B----4-:R-:W-:Y:S01]  /*38080*/  IMAD.WIDE R14, R11, 0x4, R148 ;  /* 0x000000040b0e7825 */ /* 0x010fe200078e0294 */
[----:B------:R-:W-:Y:S01]  /*38090*/  ISETP.LT.AND P6, PT, R10, UR10, !P1 ;  /* 0x0000000a0a007c0c */ /* 0x000fe2000cfc1270 */
[----:B------:R2:W-:Y:S01]  /*380a0*/  @P3 STG.E desc[UR48][R6.64], R136 ;  /* 0x0000008806003986 */ /* 0x0005e2000c101930 */
[----:B------:R-:W-:Y:S01]  /*380b0*/  ISETP.LT.AND P3, PT, R83, UR4, !P1 ;  /* 0x0000000453007c0c */ /* 0x000fe2000cf61270 */
[----:B------:R-:W-:Y:S01]  /*380c0*/  ULDC UR4, c[0x0][0x228] ;  /* 0x00008a0000047ab9 */ /* 0x000fe20000000800 */
[----:B------:R-:W-:Y:S01]  /*380d0*/  IADD3 R19, R11, UR26, RZ ;  /* 0x0000001a0b137c10 */ /* 0x000fe2000fffe0ff */
[----:B------:R3:W-:Y:S01]  /*380e0*/  @P5 STG.E desc[UR48][R12.64], R196 ;  /* 0x000000c40c005986 */ /* 0x0007e2000c101930 */
[----:B------:R-:W-:Y:S01]  /*380f0*/  ULDC UR6, c[0x0][0x228] ;  /* 0x00008a0000067ab9 */ /* 0x000fe20000000800 */
[----:B------:R-:W-:Y:S01]  /*38100*/  VIADD R0, R9, 0x25 ;  /* 0x0000002509007836 */ /* 0x000fe20000000000 */
[----:B------:R-:W-:Y:S01]  /*38110*/  ULDC UR8, c[0x0][0x228] ;  /* 0x00008a0000087ab9 */ /* 0x000fe20000000800 */
[----:B------:R4:W-:Y:S01]  /*38120*/  @P2 STG.E desc[UR48][R14.64], R200 ;  /* 0x000000c80e002986 */ /* 0x0009e2000c101930 */
[----:B------:R-:W-:Y:S01]  /*38130*/  ISETP.LT.AND P2, PT, R247, UR4, !P1 ;  /* 0x00000004f7007c0c */ /* 0x000fe2000cf41270 */
[----:B------:R-:W-:Y:S01]  /*38140*/  IMAD.WIDE R16, R19, 0x4, R2 ;  /* 0x0000000413107825 */ /* 0x000fe200078e0202 */
[----:B------:R-:W-:Y:S01]  /*38150*/  ISETP.LT.AND P1, PT, R246, UR6, !P1 ;  /* 0x00000006f6007c0c */ /* 0x000fe2000cf21270 */
[----:B------:R-:W-:-:S02]  /*38160*/  ULDC UR10, c[0x0][0x228] ;  /* 0x00008a00000a7ab9 */ /* 0x000fc40000000800 */
[C---:B-1----:R-:W-:Y:S01]  /*38170*/  IMAD.WIDE R4, R19.reuse, 0x4, R84 ;  /* 0x0000000413047825 */ /* 0x042fe200078e0254 */
[----:B------:R1:W-:Y:S01]  /*38180*/  @P6 STG.E desc[UR48][R16.64], R165 ;  /* 0x000000a510006986 */ /* 0x0003e2000c101930 */
[----:B------:R-:W-:Y:S01]  /*38190*/  ISETP.LT.AND P5, PT, R10, UR8, !P0 ;  /* 0x000000080a007c0c */ /* 0x000fe2000c7a1270 */
[----:B------:R-:W-:Y:S01]  /*381a0*/  ULDC UR4, c[0x0][0x22c] ;  /* 0x00008b0000047ab9 */ /* 0x000fe20000000800 */
[----:B--2---:R-:W-:Y:S01]  /*381b0*/  IMAD.WIDE R6, R19, 0x4, R86 ;  /* 0x0000000413067825 */ /* 0x004fe200078e0256 */
[----:B------:R-:W-:Y:S01]  /*381c0*/  ISETP.LT.AND P6, PT, R83, UR10, !P0 ;  /* 0x0000000a53007c0c */ /* 0x000fe2000c7c1270 */
[----:B------:R2:W-:Y:S02]  /*381d0*/  @P3 STG.E desc[UR48][R4.64], R69 ;  /* 0x0000004504003986 */ /* 0x0005e4000c101930 */
[C---:B---3--:R-:W-:Y:S01]  /*381e0*/  IMAD.WIDE R12, R19.reuse, 0x4, R148 ;  /* 0x00000004130c7825 */ /* 0x048fe200078e0294 */
[----:B------:R-:W-:Y:S01]  /*381f0*/  IADD3 R11, R19, UR26, RZ ;  /* 0x0000001a130b7c10 */ /* 0x000fe2000fffe0ff */
[----:B------:R3:W-:Y:S01]  /*38200*/  @P2 STG.E desc[UR48][R6.64], R217 ;  /* 0x000000d906002986 */ /* 0x0007e2000c101930 */
[----:B------:R-:W-:Y:S01]  /*38210*/  ISETP.GE.AND P3, PT, R0, UR4, PT ;  /* 0x0000000400007c0c */ /* 0x000fe2000bf66270 */
[----:B------:R-:W-:Y:S01]  /*38220*/  ULDC UR4, c[0x0][0x228] ;  /* 0x00008a0000047ab9 */ /* 0x000fe20000000800 */
[----:B------:R-:W-:Y:S01]  /*38230*/  ULDC UR6, c[0x0][0x228] ;  /* 0x00008a0000067ab9 */ /* 0x000fe20000000800 */
[----:B------:R3:W-:Y:S01]  /*38240*/  @P1 STG.E desc[UR48][R12.64], R37 ;  /* 0x000000250c001986 */ /* 0x0007e2000c101930 */
[----:B------:R-:W-:Y:S01]  /*38250*/  ISETP.LT.AND P1, PT, R247, UR4, !P0 ;  /* 0x00000004f7007c0c */ /* 0x000fe2000c721270 */
[----:B------:R-:W-:Y:S01]  /*38260*/  ULDC UR4, c[0x0][0x228] ;  /* 0x00008a0000047ab9 */ /* 0x000fe20000000800 */
[C---:B----4-:R-:W-:Y:S01]  /*38270*/  IMAD.WIDE R14, R11.reuse, 0x4, R2 ;  /* 0x000000040b0e7825 */ /* 0x050fe200078e0202 */
[----:B------:R-:W-:Y:S01]  /*38280*/  ISETP.LT.AND P0, PT, R246, UR4, !P0 ;  /* 0x00000004f6007c0c */ /* 0x000fe2000c701270 */
[----:B------:R-:W-:Y:S01]  /*38290*/  ULDC UR8, c[0x0][0x228] ;  /* 0x00008a0000087ab9 */ /* 0x000fe20000000800 */
[----:B------:R-:W-:Y:S01]  /*382a0*/  ULDC UR10, c[0x0][0x228] ;  /* 0x00008a00000a7ab9 */ /* 0x000fe20000000800 */
[----:B-1----:R-:W-:Y:S01]  /*382b0*/  IMAD.WIDE R16, R11, 0x4, R84 ;  /* 0x000000040b107825 */ /* 0x002fe200078e0254 */
[----:B------:R1:W-:Y:S01]  /*382c0*/  @P5 STG.E desc[UR48][R14.64], R105 ;  /* 0x000000690e005986 */ /* 0x0003e2000c101930 */
[----:B------:R-:W-:Y:S01]  /*382d0*/  ISETP.LT.AND P5, PT, R83, UR8, !P4 ;  /* 0x0000000853007c0c */ /* 0x000fe2000e7a1270 */
[----:B------:R-:W-:Y:S01]  /*382e0*/  ULDC UR4, c[0x0][0x22c] ;  /* 0x00008b0000047ab9 */ /* 0x000fe20000000800 */
[----:B--2---:R-:W-:Y:S01]  /*382f0*/  IMAD.WIDE R4, R11, 0x4, R86 ;  /* 0x000000040b047825 */ /* 0x004fe200078e0256 */
[----:B------:R2:W-:Y:S01]  /*38300*/  @P6 STG.E desc[UR48][R16.64], R137 ;  /* 0x0000008910006986 */ /* 0x0005e2000c101930 */
[----:B------:R-:W-:Y:S01]  /*38310*/  ISETP.LT.AND P6, PT, R10, UR6, !P4 ;  /* 0x000000060a007c0c */ /* 0x000fe2000e7c1270 */
[----:B------:R-:W-:Y:S01]  /*38320*/  ULDC UR6, c[0x0][0x228] ;  /* 0x00008a0000067ab9 */ /* 0x000fe20000000800 */
[----:B------:R-:W-:Y:S01]  /*38330*/  IADD3 R0, R9, 0x26, RZ ;  /* 0x0000002609007810 */ /* 0x000fe20007ffe0ff */
[----:B---3--:R-:W-:Y:S01]  /*38340*/  IMAD.WIDE R6, R11, 0x4, R148 ;  /* 0x000000040b067825 */ /* 0x008fe200078e0294 */
[----:B------:R-:W-:Y:S01]  /*38350*/  ISETP.LT.AND P2, PT, R247, UR10, !P4 ;  /* 0x0000000af7007c0c */ /* 0x000fe2000e741270 */
[----:B------:R3:W-:Y:S01]  /*38360*/  @P1 STG.E desc[UR48][R4.64], R197 ;  /* 0x000000c504001986 */ /* 0x0007e2000c101930 */
[----:B------:R-:W-:Y:S01]  /*38370*/  ISETP.GE.AND P1, PT, R0, UR4, PT ;  /* 0x0000000400007c0c */ /* 0x000fe2000bf26270 */
[----:B------:R-:W-:Y:S01]  /*38380*/  VIADD R19, R11, UR26 ;  /* 0x0000001a0b137c36 */ /* 0x000fe20008000000 */
[----:B------:R-:W-:Y:S01]  /*38390*/  ULDC UR4, c[0x0][0x228] ;  /* 0x00008a0000047ab9 */ /* 0x000fe20000000800 */
[----:B------:R4:W-:Y:S01]  /*383a0*/  @P0 STG.E desc[UR48][R6.64], R201 ;  /* 0x000000c906000986 */ /* 0x0009e2000c101930 */
[----:B------:R-:W-:Y:S01]  /*383b0*/  ISETP.LT.AND P0, PT, R246, UR4, !P4 ;  /* 0x00000004f6007c0c */ /* 0x000fe2000e701270 */
[C---:B------:R-:W-:Y:S01]  /*383c0*/  IMAD.WIDE R12, R19.reuse, 0x4, R2 ;  /* 0x00000004130c7825 */ /* 0x040fe200078e0202 */
[----:B------:R-:W-:Y:S01]  /*383d0*/  ULDC UR8, c[0x0][0x228] ;  /* 0x00008a0000087ab9 */ /* 0x000fe20000000800 */
[----:B------:R-:W-:Y:S01]  /*383e0*/  ULDC UR10, c[0x0][0x228] ;  /* 0x00008a00000a7ab9 */ /* 0x000fe20000000800 */
[----:B------:R-:W-:Y:S01]  /*383f0*/  ULDC UR4, c[0x0][0x22c] ;  /* 0x00008b0000047ab9 */ /* 0x000fe20000000800 */
[C---:B-1----:R-:W-:Y:S01]  /*38400*/  IMAD.WIDE R14, R19.reuse, 0x4, R84 ;  /* 0x00000004130e7825 */ /* 0x042fe200078e0254 */
[----:B------:R1:W-:Y:S03]  /*38410*/  @P6 STG.E desc[UR48][R12.64], R166 ;  /* 0x000000a60c006986 */ /* 0x0003e6000c101930 */
[----:B--2---:R-:W-:Y:S01]  /*38420*/  IMAD.WIDE R16, R19, 0x4, R86 ;  /* 0x0000000413107825 */ /* 0x004fe200078e0256 */
[----:B------:R2:W-:Y:S03]  /*38430*/  @P5 STG.E desc[UR48][R14.64], R70 ;  /* 0x000000460e005986 */ /* 0x0005e6000c101930 */
[----:B------:R-:W-:Y:S01]  /*38440*/  VIADD R0, R9, 0x27 ;  /* 0x0000002709007836 */ /* 0x000fe20000000000 */
[----:B------:R-:W-:Y:S01]  /*38450*/  ISETP.LT.AND P4, PT, R10, UR6, !P3 ;  /* 0x000000060a007c0c */ /* 0x000fe2000df81270 */
[----:B------:R-:W-:Y:S01]  /*38460*/  @P2 STG.E desc[UR48][R16.64], R218 ;  /* 0x000000da10002986 */ /* 0x000fe2000c101930 */
[----:B------:R-:W-:Y:S01]  /*38470*/  ISETP.LT.AND P5, PT, R83, UR8, !P3 ;  /* 0x0000000853007c0c */ /* 0x000fe2000dfa1270 */
[----:B---3--:R-:W-:Y:S01]  /*38480*/  IMAD.WIDE R4, R19, 0x4, R148 ;  /* 0x0000000413047825 */ /* 0x008fe200078e0294 */
[----:B------:R-:W-:Y:S01]  /*38490*/  ISETP.LT.AND P6, PT, R247, UR10, !P3 ;  /* 0x0000000af7007c0c */ /* 0x000fe2000dfc1270 */
[----:B------:R-:W-:Y:S01]  /*384a0*/  ULDC UR6, c[0x0][0x228] ;  /* 0x00008a0000067ab9 */ /* 0x000fe20000000800 */
        /* <DEDUP_REMOVED lines=69> */
[----:B------:R1:W-:Y:S01]  /*38900*/  @P6 STG.E desc[UR48][R16.64], R168 ;  /* 0x000000a810006986 */ /* 0x0003e2000c101930 */
[----:B------:R-:W-:Y:S01]  /*38910*/  ISETP.LT.AND P5, PT, R10, UR8, !P3 ;  /* 0x000000080a007c0c */ /* 0x000fe2000dfa1270 */
[----:B------:R-:W-:Y:S01]  /*38920*/  ULDC UR6, c[0x0][0x228] ;  /* 0x00008a0000067ab9 */ /* 0x000fe20000000800 */
        /* <DEDUP_REMOVED lines=13> */
[----:B------:R-:W-:Y:S01]  /*38a00*/  ULDC UR4, c[0x0][0x228] ;  /* 0x00008a0000047ab9 */ /* 0x000fe20000000800 */
[C---:B-1----:R-:W-:Y:S01]  /*38a10*/  IMAD.WIDE R16, R19.reuse, 0x4, R84 ;  /* 0x0000000413107825 */ /* 0x042fe200078e0254 */
[----:B------:R-:W-:Y:S01]  /*38a20*/  ISETP.LT.AND P3, PT, R246, UR4, !P3 ;  /* 0x00000004f6007c0c */ /* 0x000fe2000df61270 */
[----:B------:R1:W-:Y:S01]  /*38a30*/  @P5 STG.E desc[UR48][R14.64], R140 ;  /* 0x0000008c0e005986 */ /* 0x0003e2000c101930 */
[----:B------:R-:W-:Y:S01]  /*38a40*/  ULDC UR10, c[0x0][0x228] ;  /* 0x00008a00000a7ab9 */ /* 0x000fe20000000800 */
[----:B--2---:R-:W-:Y:S01]  /*38a50*/  IMAD.WIDE R4, R19, 0x4, R86 ;  /* 0x0000000413047825 */ /* 0x004fe200078e0256 */
[----:B------:R-:W-:Y:S01]  /*38a60*/  IADD3 R0, R9, 0x2c, RZ ;  /* 0x0000002c09007810 */ /* 0x000fe20007ffe0ff */
[----:B------:R2:W-:Y:S01]  /*38a70*/  @P6 STG.E desc[UR48][R16.64], R108 ;  /* 0x0000006c10006986 */ /* 0x0005e2000c101930 */
[----:B------:R-:W-:Y:S01]  /*38a80*/  ISETP.LT.AND P6, PT, R10, UR6, !P4 ;  /* 0x000000060a007c0c */ /* 0x000fe2000e7c1270 */
[----:B---3--:R-:W-:Y:S01]  /*38a90*/  IMAD.WIDE R6, R19, 0x4, R148 ;  /* 0x0000000413067825 */ /* 0x008fe200078e0294 */
[----:B------:R-:W-:Y:S01]  /*38aa0*/  ISETP.LT.AND P5, PT, R83, UR8, !P4 ;  /* 0x0000000853007c0c */ /* 0x000fe2000e7a1270 */
[----:B------:R-:W-:Y:S01]  /*38ab0*/  ULDC UR4, c[0x0][0x22c] ;  /* 0x00008b0000047ab9 */ /* 0x000fe20000000800 */
[----:B------:R-:W-:Y:S01]  /*38ac0*/  ISETP.LT.AND P1, PT, R247, UR10, !P4 ;  /* 0x0000000af7007c0c */ /* 0x000fe2000e721270 */
[----:B------:R-:W-:Y:S01]  /*38ad0*/  VIADD R11, R19, UR26 ;  /* 0x0000001a130b7c36 */ /* 0x000fe20008000000 */
[----:B------:R3:W-:Y:S01]  /*38ae0*/  @P0 STG.E desc[UR48][R4.64], R204 ;  /* 0x000000cc04000986 */ /* 0x0007e2000c101930 */
[----:B------:R-:W-:Y:S01]  /*38af0*/  ISETP.GE.AND P0, PT, R0, UR4, PT ;  /* 0x0000000400007c0c */ /* 0x000fe2000bf06270 */
[----:B------:R-:W-:Y:S01]  /*38b00*/  ULDC UR4, c[0x0][0x228] ;  /* 0x00008a0000047ab9 */ /* 0x000fe20000000800 */
[C---:B----4-:R-:W-:Y:S01]  /*38b10*/  IMAD.WIDE R12, R11.reuse, 0x4, R2 ;  /* 0x000000040b0c7825 */ /* 0x050fe200078e0202 */
[----:B------:R4:W-:Y:S01]  /*38b20*/  @P3 STG.E desc[UR48][R6.64], R220 ;  /* 0x000000dc06003986 */ /* 0x0009e2000c101930 */
[----:B------:R-:W-:Y:S01]  /*38b30*/  ISETP.LT.AND P3, PT, R246, UR4, !P4 ;  /* 0x00000004f6007c0c */ /* 0x000fe2000e761270 */
[----:B------:R-:W-:Y:S01]  /*38b40*/  ULDC UR6, c[0x0][0x228] ;  /* 0x00008a0000067ab9 */ /* 0x000fe20000000800 */
[C---:B-1----:R-:W-:Y:S01]  /*38b50*/  IMAD.WIDE R14, R11.reuse, 0x4, R84 ;  /* 0x000000040b0e7825 */ /* 0x042fe200078e0254 */
[----:B------:R1:W-:Y:S01]  /*38b60*/  @P6 STG.E desc[UR48][R12.64], R169 ;  /* 0x000000a90c006986 */ /* 0x0003e2000c101930 */
[----:B------:R-:W-:Y:S01]  /*38b70*/  ULDC UR8, c[0x0][0x228] ;  /* 0x00008a0000087ab9 */ /* 0x000fe20000000800 */
[----:B------:R-:W-:Y:S01]  /*38b80*/  ULDC UR10, c[0x0][0x228] ;  /* 0x00008a00000a7ab9 */ /* 0x000fe20000000800 */
[----:B--2---:R-:W-:Y:S01]  /*38b90*/  IMAD.WIDE R16, R11, 0x4, R86 ;  /* 0x000000040b107825 */ /* 0x004fe200078e0256 */
[----:B------:R-:W-:-:S03]  /*38ba0*/  ISETP.LT.AND P6, PT, R10, UR6, !P2 ;  /* 0x000000060a007c0c */ /* 0x000fc6000d7c1270 */
        /* <DEDUP_REMOVED lines=8> */
[----:B------:R-:W-:Y:S01]  /*38c30*/  IADD3 R11, R11, UR26, RZ ;  /* 0x0000001a0b0b7c10 */ /* 0x000fe2000fffe0ff */
[----:B------:R-:W-:Y:S01]  /*38c40*/  ULDC UR8, c[0x0][0x228] ;  /* 0x00008a0000087ab9 */ /* 0x000fe20000000800 */
[----:B------:R-:W-:Y:S01]  /*38c50*/  ISETP.GE.AND P1, PT, R0, UR4, PT ;  /* 0x0000000400007c0c */ /* 0x000fe2000bf26270 */
[----:B------:R-:W-:Y:S01]  /*38c60*/  VIADD R0, R9, 0x2e ;  /* 0x0000002e09007836 */ /* 0x000fe20000000000 */
[----:B------:R-:W-:Y:S01]  /*38c70*/  ULDC UR4, c[0x0][0x22c] ;  /* 0x00008b0000047ab9 */ /* 0x000fe20000000800 */
[----:B------:R3:W-:Y:S01]  /*38c80*/  @P3 STG.E desc[UR48][R4.64], R41 ;  /* 0x0000002904003986 */ /* 0x0007e2000c101930 */
[C---:B----4-:R-:W-:Y:S01]  /*38c90*/  IMAD.WIDE R6, R11.reuse, 0x4, R2 ;  /* 0x000000040b067825 */ /* 0x050fe200078e0202 */
[----:B------:R-:W-:Y:S01]  /*38ca0*/  ULDC UR10, c[0x0][0x228] ;  /* 0x00008a00000a7ab9 */ /* 0x000fe20000000800 */
[----:B------:R-:W-:Y:S01]  /*38cb0*/  ISETP.GE.AND P3, PT, R0, UR4, PT ;  /* 0x0000000400007c0c */ /* 0x000fe2000bf66270 */
[----:B------:R-:W-:Y:S01]  /*38cc0*/  ULDC UR4, c[0x0][0x228] ;  /* 0x00008a0000047ab9 */ /* 0x000fe20000000800 */
[C---:B-1----:R-:W-:Y:S01]  /*38cd0*/  IMAD.WIDE R12, R11.reuse, 0x4, R84 ;  /* 0x000000040b0c7825 */ /* 0x042fe200078e0254 */
[----:B------:R-:W-:Y:S01]  /*38ce0*/  ISETP.LT.AND P2, PT, R246, UR4, !P2 ;  /* 0x00000004f6007c0c */ /* 0x000fe2000d741270 */
[----:B------:R1:W-:Y:S01]  /*38cf0*/  @P6 STG.E desc[UR48][R6.64], R141 ;  /* 0x0000008d06006986 */ /* 0x0003e2000c101930 */
[----:B------:R-:W-:Y:S01]  /*38d00*/  ULDC UR4, c[0x0][0x228] ;  /* 0x00008a0000047ab9 */ /* 0x000fe20000000800 */
[----:B--2---:R-:W-:-:S02]  /*38d10*/  IMAD.WIDE R14, R11, 0x4, R86 ;  /* 0x000000040b0e7825 */ /* 0x004fc400078e0256 */
[----:B------:R2:W-:Y:S01]  /*38d20*/  @P4 STG.E desc[UR48][R12.64], R109 ;  /* 0x0000006d0c004986 */ /* 0x0005e2000c101930 */
[----:B------:R-:W-:Y:S01]  /*38d30*/  ISETP.LT.AND P4, PT, R10, UR4, !P0 ;  /* 0x000000040a007c0c */ /* 0x000fe2000c781270 */
[----:B---3--:R-:W-:Y:S01]  /*38d40*/  IMAD.WIDE R4, R11, 0x4, R148 ;  /* 0x000000040b047825 */ /* 0x008fe200078e0294 */
[----:B------:R-:W-:Y:S01]  /*38d50*/  ISETP.LT.AND P6, PT, R83, UR6, !P0 ;  /* 0x0000000653007c0c */ /* 0x000fe2000c7c1270 */
[----:B------:R3:W-:Y:S01]  /*38d60*/  @P5 STG.E desc[UR48][R14.64], R205 ;  /* 0x000000cd0e005986 */ /* 0x0007e2000c101930 */
[----:B------:R-:W-:Y:S01]  /*38d70*/  ISETP.LT.AND P5, PT, R247, UR8, !P0 ;  /* 0x00000008f7007c0c */ /* 0x000fe2000c7a1270 */
[----:B------:R-:W-:Y:S01]  /*38d80*/  VIADD R0, R9, 0x2f ;  /* 0x0000002f09007836 */ /* 0x000fe20000000000 */
[----:B------:R-:W-:Y:S01]  /*38d90*/  IADD3 R11, R11, UR26, RZ ;  /* 0x0000001a0b0b7c10 */ /* 0x000fe2000fffe0ff */
[----:B------:R-:W-:Y:S01]  /*38da0*/  ULDC UR4, c[0x0][0x22c] ;  /* 0x00008b0000047ab9 */ /* 0x000fe20000000800 */
[----:B------:R-:W-:Y:S01]  /*38db0*/  ISETP.LT.AND P0, PT, R246, UR10, !P0 ;  /* 0x0000000af6007c0c */ /* 0x000fe2000c701270 */
[----:B------:R4:W-:Y:S01]  /*38dc0*/  @P2 STG.E desc[UR48][R4.64], R221 ;  /* 0x000000dd04002986 */ /* 0x0009e2000c101930 */
[----:B------:R-:W-:Y:S01]  /*38dd0*/  ULDC UR6, c[0x0][0x228] ;  /* 0x00008a0000067ab9 */ /* 0x000fe20000000800 */
[----:B-1----:R-:W-:Y:S01]  /*38de0*/  IMAD.WIDE R6, R11, 0x4, R2 ;  /* 0x000000040b067825 */ /* 0x002fe200078e0202 */
[----:B------:R-:W-:-:S03]  /*38df0*/  ULDC UR8, c[0x0][0x228] ;  /* 0x00008a0000087ab9 */ /* 0x000fc60000000800 */
[----:B--2---:R-:W-:Y:S01]  /*38e00*/  IMAD.WIDE R12, R11, 0x4, R84 ;  /* 0x000000040b0c7825 */ /* 0x004fe200078e0254 */
[----:B------:R-:W-:-:S03]  /*38e10*/  ISETP.GE.AND P2, PT, R0, UR4, PT ;  /* 0x0000000400007c0c */ /* 0x000fc6000bf46270 */
[C---:B---3--:R-:W-:Y:S01]  /*38e20*/  IMAD.WIDE R14, R11.reuse, 0x4, R86 ;  /* 0x000000040b0e7825 */ /* 0x048fe200078e0256 */
        /* <DEDUP_REMOVED lines=10> */
[----:B------:R-:W-:Y:S01]  /*38ed0*/  VIADD R11, R11, UR26 ;  /* 0x0000001a0b0b7c36 */ /* 0x000fe20008000000 */
[----:B------:R-:W-:Y:S01]  /*38ee0*/  ISETP.LT.AND P4, PT, R247, UR6, !P1 ;  /* 0x00000006f7007c0c */ /* 0x000fe2000cf81270 */
[----:B------:R-:W-:Y:S01]  /*38ef0*/  ULDC UR4, c[0x0][0x22c] ;  /* 0x00008b0000047ab9 */ /* 0x000fe20000000800 */
[----:B------:R-:W-:Y:S01]  /*38f00*/  ISETP.LT.AND P1, PT, R246, UR8, !P1 ;  /* 0x00000008f6007c0c */ /* 0x000fe2000cf21270 */
[----:B----4-:R-:W-:Y:S01]  /*38f10*/  IMAD.WIDE R4, R11, 0x4, R2 ;  /* 0x000000040b047825 */ /* 0x010fe200078e0202 */
[----:B------:R-:W-:Y:S01]  /*38f20*/  ISETP.LT.AND P6, PT, R10, UR10, !P3 ;  /* 0x0000000a0a007c0c */ /* 0x000fe2000dfc1270 */
[----:B------:R-:W-:Y:S01]  /*38f30*/  ULDC UR6, c[0x0][0x228] ;  /* 0x00008a0000067ab9 */ /* 0x000fe20000000800 */
[----:B------:R-:W-:Y:S01]  /*38f40*/  IADD3 R0, R9, 0x30, RZ ;  /* 0x0000003009007810 */ /* 0x000fe20007ffe0ff */
[C---:B-1----:R-:W-:Y:S01]  /*38f50*/  IMAD.WIDE R6, R11.reuse, 0x4, R84 ;  /* 0x000000040b067825 */ /* 0x042fe200078e0254 */
[C---:B------:R-:W-:Y:S01]  /*38f60*/  IADD3 R19, R11.reuse, UR26, RZ ;  /* 0x0000001a0b137c10 */ /* 0x040fe2000fffe0ff */
[----:B------:R1:W-:Y:S01]  /*38f70*/  @P5 STG.E desc[UR48][R4.64], R142 ;  /* 0x0000008e04005986 */ /* 0x0003e2000c101930 */
[----:B------:R-:W-:Y:S01]  /*38f80*/  ISETP.GE.AND P5, PT, R0, UR4, PT ;  /* 0x0000000400007c0c */ /* 0x000fe2000bfa6270 */
[C---:B--2---:R-:W-:Y:S01]  /*38f90*/  IMAD.WIDE R12, R11.reuse, 0x4, R86 ;  /* 0x000000040b0c7825 */ /* 0x044fe200078e0256 */
[----:B------:R-:W-:Y:S01]  /*38fa0*/  ULDC UR4, c[0x0][0x228] ;  /* 0x00008a0000047ab9 */ /* 0x000fe20000000800 */
[----:B------:R2:W-:Y:S02]  /*38fb0*/  @P0 STG.E desc[UR48][R6.64], R110 ;  /* 0x0000006e06000986 */ /* 0x0005e4000c101930 */
[----:B---3--:R-:W-:Y:S01]  /*38fc0*/  IMAD.WIDE R14, R11, 0x4, R148 ;  /* 0x000000040b0e7825 */ /* 0x008fe200078e0294 */
[----:B------:R-:W-:Y:S01]  /*38fd0*/  ISETP.LT.AND P0, PT, R83, UR4, !P3 ;  /* 0x0000000453007c0c */ /* 0x000fe2000df01270 */
[----:B------:R3:W-:Y:S01]  /*38fe0*/  @P4 STG.E desc[UR48][R12.64], R206 ;  /* 0x000000ce0c004986 */ /* 0x0007e2000c101930 */
[----:B------:R-:W-:Y:S01]  /*38ff0*/  ULDC UR4, c[0x0][0x228] ;  /* 0x00008a0000047ab9 */ /* 0x000fe20000000800 */
[----:B------:R-:W-:Y:S01]  /*39000*/  IMAD.WIDE R16, R19, 0x4, R2 ;  /* 0x0000000413107825 */ /* 0x000fe200078e0202 */
[----:B------:R-:W-:Y:S01]  /*39010*/  ULDC UR8, c[0x0][0x228] ;  /* 0x00008a0000087ab9 */ /* 0x000fe20000000800 */
[----:B------:R4:W-:Y:S01]  /*39020*/  @P1 STG.E desc[UR48][R14.64], R222 ;  /* 0x000000de0e001986 */ /* 0x0009e2000c101930 */
[----:B------:R-:W-:Y:S01]  /*39030*/  ISETP.LT.AND P1, PT, R247, UR4, !P3 ;  /* 0x00000004f7007c0c */ /* 0x000fe2000df21270 */
[----:B------:R-:W-:Y:S01]  /*39040*/  ULDC UR10, c[0x0][0x228] ;  /* 0x00008a00000a7ab9 */ /* 0x000fe20000000800 */
[----:B------:R-:W-:Y:S01]  /*39050*/  ISETP.LT.AND P3, PT, R246, UR6, !P3 ;  /* 0x00000006f6007c0c */ /* 0x000fe2000df61270 */
[----:B------:R4:W-:Y:S01]  /*39060*/  @P6 STG.E desc[UR48][R16.64], R171 ;  /* 0x000000ab10006986 */ /* 0x0009e2000c101930 */
[----:B------:R-:W-:Y:S01]  /*39070*/  ISETP.LT.AND P6, PT, R10, UR8, !P2 ;  /* 0x000000080a007c0c */ /* 0x000fe2000d7c1270 */
[----:B-1----:R-:W-:Y:S01]  /*39080*/  IMAD.WIDE R4, R19, 0x4, R84 ;  /* 0x0000000413047825 */ /* 0x002fe200078e0254 */
[----:B------:R-:W-:Y:S01]  /*39090*/  ISETP.LT.AND P4, PT, R83, UR10, !P2 ;  /* 0x0000000a53007c0c */ /* 0x000fe2000d781270 */
[----:B------:R-:W-:Y:S01]  /*390a0*/  ULDC UR4, c[0x0][0x22c] ;  /* 0x00008b0000047ab9 */ /* 0x000fe20000000800 */
[----:B------:R-:W-:Y:S01]  /*390b0*/  IADD3 R0, R9, 0x31, RZ ;  /* 0x0000003109007810 */ /* 0x000fe20007ffe0ff */
[----:B------:R-:W-:-:S02]  /*390c0*/  VIADD R11, R19, UR26 ;  /* 0x0000001a130b7c36 */ /* 0x000fc40008000000 */
[C---:B--2---:R-:W-:Y:S01]  /*390d0*/  IMAD.WIDE R6, R19.reuse, 0x4, R86 ;  /* 0x0000000413067825 */ /* 0x044fe200078e0256 */
[----:B------:R1:W-:Y:S01]  /*390e0*/  @P0 STG.E desc[UR48][R4.64], R75 ;  /* 0x0000004b04000986 */ /* 0x0003e2000c101930 */
[----:B------:R-:W-:Y:S01]  /*390f0*/  ISETP.GE.AND P0, PT, R0, UR4, PT ;  /* 0x0000000400007c0c */ /* 0x000fe2000bf06270 */
[----:B------:R-:W-:Y:S01]  /*39100*/  ULDC UR4, c[0x0][0x228] ;  /* 0x00008a0000047ab9 */ /* 0x000fe20000000800 */
[----:B---3--:R-:W-:Y:S01]  /*39110*/  IMAD.WIDE R12, R19, 0x4, R148 ;  /* 0x00000004130c7825 */ /* 0x008fe200078e0294 */
[----:B------:R2:W-:Y:S01]  /*39120*/  @P1 STG.E desc[UR48][R6.64], R227 ;  /* 0x000000e306001986 */ /* 0x0005e2000c101930 */
[----:B------:R-:W-:Y:S01]  /*39130*/  ULDC UR6, c[0x0][0x228] ;  /* 0x00008a0000067ab9 */ /* 0x000fe20000000800 */
[----:B------:R-:W-:Y:S01]  /*39140*/  ULDC UR8, c[0x0][0x228] ;  /* 0x00008a0000087ab9 */ /* 0x000fe20000000800 */
[----:B----4-:R-:W-:Y:S01]  /*39150*/  IMAD.WIDE R14, R11, 0x4, R2 ;  /* 0x000000040b0e7825 */ /* 0x010fe200078e0202 */
[----:B------:R-:W-:Y:S01]  /*39160*/  ISETP.LT.AND P1, PT, R247, UR4, !P2 ;  /* 0x00000004f7007c0c */ /* 0x000fe2000d721270 */
[----:B------:R-:W-:-:S02]  /*39170*/  ULDC UR10, c[0x0][0x228] ;  /* 0x00008a00000a7ab9 */ /* 0x000fc40000000800 */
[C---:B------:R-:W-:Y:S01]  /*39180*/  IMAD.WIDE R16, R11.reuse, 0x4, R84 ;  /* 0x000000040b107825 */ /* 0x040fe200078e0254 */
[----:B------:R3:W-:Y:S01]  /*39190*/  @P3 STG.E desc[UR48][R12.64], R43 ;  /* 0x0000002b0c003986 */ /* 0x0007e2000c101930 */
[----:B------:R-:W-:Y:S01]  /*391a0*/  ULDC UR4, c[0x0][0x228] ;  /* 0x00008a0000047ab9 */ /* 0x000fe20000000800 */
[----:B------:R-:W-:Y:S02]  /*391b0*/  ISETP.LT.AND P2, PT, R246, UR6, !P2 ;  /* 0x00000006f6007c0c */ /* 0x000fe4000d741270 */
[C---:B------:R-:W-:Y:S01]  /*391c0*/  IADD3 R21, R11.reuse, UR26, RZ ;  /* 0x0000001a0b157c10 */ /* 0x040fe2000fffe0ff */
[----:B------:R4:W-:Y:S01]  /*391d0*/  @P6 STG.E desc[UR48][R14.64], R143 ;  /* 0x0000008f0e006986 */ /* 0x0009e2000c101930 */
[----:B------:R-:W-:Y:S01]  /*391e0*/  ISETP.LT.AND P6, PT, R10, UR4, !P5 ;  /* 0x000000040a007c0c */ /* 0x000fe2000efc1270 */
[----:B-1----:R-:W-:Y:S01]  /*391f0*/  IMAD.WIDE R4, R11, 0x4, R86 ;  /* 0x000000040b047825 */ /* 0x002fe200078e0256 */
[----:B------:R-:W-:Y:S01]  /*39200*/  ISETP.LT.AND P3, PT, R247, UR10, !P5 ;  /* 0x0000000af7007c0c */ /* 0x000fe2000ef61270 */
[----:B------:R1:W-:Y:S01]  /*39210*/  @P4 STG.E desc[UR48][R16.64], R111 ;  /* 0x0000006f10004986 */ /* 0x0003e2000c101930 */
[----:B------:R-:W-:Y:S01]  /*39220*/  ISETP.LT.AND P4, PT, R83, UR8, !P5 ;  /* 0x0000000853007c0c */ /* 0x000fe2000ef81270 */
[----:B--2---:R-:W-:Y:S01]  /*39230*/  IMAD.WIDE R6, R11, 0x4, R148 ;  /* 0x000000040b067825 */ /* 0x004fe200078e0294 */
[----:B------:R-:W-:Y:S01]  /*39240*/  ISETP.LT.AND P5, PT, R246, UR12, !P5 ;  /* 0x0000000cf6007c0c */ /* 0x000fe2000efa1270 */
[----:B------:R-:W-:Y:S01]  /*39250*/  ULDC UR4, c[0x0][0x22c] ;  /* 0x00008b0000047ab9 */ /* 0x000fe20000000800 */
[----:B------:R-:W-:Y:S01]  /*39260*/  ULDC UR6, c[0x0][0x228] ;  /* 0x00008a0000067ab9 */ /* 0x000fe20000000800 */
[----:B------:R-:W-:-:S02]  /*39270*/  VIADD R0, R9, 0x32 ;  /* 0x0000003209007836 */ /* 0x000fc40000000000 */
[C---:B---3--:R-:W-:Y:S01]  /*39280*/  IMAD.WIDE R12, R21.reuse, 0x4, R2 ;  /* 0x00000004150c7825 */ /* 0x048fe200078e0202 */
[----:B------:R-:W-:Y:S01]  /*39290*/  @P1 STG.E desc[UR48][R4.64], R207 ;  /* 0x000000cf04001986 */ /* 0x000fe2000c101930 */
[----:B------:R-:W-:Y:S01]  /*392a0*/  ULDC UR8, c[0x0][0x228] ;  /* 0x00008a0000087ab9 */ /* 0x000fe20000000800 */
[----:B------:R-:W-:Y:S01]  /*392b0*/  ULDC UR10, c[0x0][0x228] ;  /* 0x00008a00000a7ab9 */ /* 0x000fe20000000800 */
[C---:B----4-:R-:W-:Y:S01]  /*392c0*/  IMAD.WIDE R14, R21.reuse, 0x4, R84 ;  /* 0x00000004150e7825 */ /* 0x050fe200078e0254 */
[----:B------:R-:W-:Y:S03]  /*392d0*/  @P2 STG.E desc[UR48][R6.64], R223 ;  /* 0x000000df06002986 */ /* 0x000fe6000c101930 */
[C---:B-1----:R-:W-:Y:S01]  /*392e0*/  IMAD.WIDE R16, R21.reuse, 0x4, R86 ;  /* 0x0000000415107825 */ /* 0x042fe200078e0256 */
[----:B------:R-:W-:Y:S01]  /*392f0*/  ISETP.GE.AND P1, PT, R0, UR4, PT ;  /* 0x0000000400007c0c */ /* 0x000fe2000bf26270 */
[----:B------:R-:W-:Y:S01]  /*39300*/  @P6 STG.E desc[UR48][R12.64], R76 ;  /* 0x0000004c0c006986 */ /* 0x000fe2000c101930 */
[----:B------:R-:W-:Y:S01]  /*39310*/  ULDC UR4, c[0x0][0x228] ;  /* 0x00008a0000047ab9 */ /* 0x000fe20000000800 */
[----:B------:R-:W-:Y:S01]  /*39320*/  IMAD.WIDE R18, R21, 0x4, R148 ;  /* 0x0000000415127825 */ /* 0x000fe200078e0294 */
[----:B------:R-:W-:Y:S01]  /*39330*/  ULDC UR12, c[0x0][0x228] ;  /* 0x00008a00000c7ab9 */ /* 0x000fe20000000800 */
[----:B------:R1:W-:Y:S01]  /*39340*/  @P4 STG.E desc[UR48][R14.64], R172 ;  /* 0x000000ac0e004986 */ /* 0x0003e2000c101930 */
[----:B------:R-:W-:Y:S01]  /*39350*/  ISETP.LT.AND P4, PT, R247, UR8, !P0 ;  /* 0x00000008f7007c0c */ /* 0x000fe2000c781270 */
[----:B------:R-:W-:Y:S01]  /*39360*/  VIADD R0, R9, 0x33 ;  /* 0x0000003309007836 */ /* 0x000fe20000000000 */
[C---:B------:R-:W-:Y:S01]  /*39370*/  ISETP.LT.AND P6, PT, R10.reuse, UR12, !P1 ;  /* 0x0000000c0a007c0c */ /* 0x040fe2000cfc1270 */
[----:B------:R2:W-:Y:S01]  /*39380*/  @P3 STG.E desc[UR48][R16.64], R232 ;  /* 0x000000e810003986 */ /* 0x0005e2000c101930 */
[----:B------:R-:W-:Y:S01]  /*39390*/  ISETP.LT.AND P3, PT, R10, UR4, !P0 ;  /* 0x000000040a007c0c */ /* 0x000fe2000c761270 */
[----:B------:R-:W-:Y:S01]  /*393a0*/  ULDC UR4, c[0x0][0x22c] ;  /* 0x00008b0000047ab9 */ /* 0x000fe20000000800 */
[----:B------:R-:W-:Y:S01]  /*393b0*/  ULDC UR8, c[0x0][0x228] ;  /* 0x00008a0000087ab9 */ /* 0x000fe20000000800 */
[----:B------:R-:W-:Y:S01]  /*393c0*/  @P5 STG.E desc[UR48][R18.64], R44 ;  /* 0x0000002c12005986 */ /* 0x000fe2000c101930 */
[----:B------:R-:W-:Y:S01]  /*393d0*/  ISETP.LT.AND P5, PT, R83, UR6, !P0 ;  /* 0x0000000653007c0c */ /* 0x000fe2000c7a1270 */
[----:B------:R-:W-:Y:S01]  /*393e0*/  ULDC UR6, c[0x0][0x228] ;  /* 0x00008a0000067ab9 */ /* 0x000fe20000000800 */
[----:B------:R-:W-:Y:S01]  /*393f0*/  ISETP.LT.AND P0, PT, R246, UR10, !P0 ;  /* 0x0000000af6007c0c */ /* 0x000fe2000c701270 */
[----:B------:R-:W-:Y:S01]  /*39400*/  ULDC UR10, c[0x0][0x228] ;  /* 0x00008a00000a7ab9 */ /* 0x000fe20000000800 */
[----:B-1----:R-:W-:-:S05]  /*39410*/  IADD3 R15, R21, UR26, RZ ;  /* 0x0000001a150f7c10 */ /* 0x002fca000fffe0ff */
[----:B------:R-:W-:-:S04]  /*39420*/  IMAD.WIDE R4, R15, 0x4, R2 ;  /* 0x000000040f047825 */ /* 0x000fc800078e0202 */
[----:B------:R-:W-:Y:S01]  /*39430*/  IMAD.WIDE R6, R15, 0x4, R84 ;  /* 0x000000040f067825 */ /* 0x000fe200078e0254 */
[----:B------:R-:W-:-:S03]  /*39440*/  ISETP.GE.AND P2, PT, R0, UR4, PT ;  /* 0x0000000400007c0c */ /* 0x000fc6000bf46270 */
[C---:B------:R-:W-:Y:S01]  /*39450*/  IMAD.WIDE R12, R15.reuse, 0x4, R86 ;  /* 0x000000040f0c7825 */ /* 0x040fe200078e0256 */
[----:B------:R1:W-:Y:S01]  /*39460*/  @P3 STG.E desc[UR48][R4.64], R144 ;  /* 0x0000009004003986 */ /* 0x0003e2000c101930 */
[----:B------:R-:W-:Y:S02]  /*39470*/  ULDC UR4, c[0x0][0x228] ;  /* 0x00008a0000047ab9 */ /* 0x000fe40000000800 */
[C---:B------:R-:W-:Y:S02]  /*39480*/  VIADD R11, R15.reuse, UR26 ;  /* 0x0000001a0f0b7c36 */ /* 0x040fe40008000000 */
[----:B------:R-:W-:Y:S01]  /*39490*/  IMAD.WIDE R14, R15, 0x4, R148 ;  /* 0x000000040f0e7825 */ /* 0x000fe200078e0294 */
[----:B------:R3:W-:Y:S01]  /*394a0*/  @P5 STG.E desc[UR48][R6.64], R112 ;  /* 0x0000007006005986 */ /* 0x0007e2000c101930 */
[----:B------:R-:W-:Y:S01]  /*394b0*/  ISETP.LT.AND P3, PT, R247, UR6, !P1 ;  /* 0x00000006f7007c0c */ /* 0x000fe2000cf61270 */
[----:B------:R-:W-:Y:S01]  /*394c0*/  ULDC UR6, c[0x0][0x228] ;  /* 0x00008a0000067ab9 */ /* 0x000fe20000000800 */
[----:B--2---:R-:W-:Y:S01]  /*394d0*/  IMAD.WIDE R16, R11, 0x4, R2 ;  /* 0x000000040b107825 */ /* 0x004fe200078e0202 */
[----:B------:R2:W-:Y:S01]  /*394e0*/  @P4 STG.E desc[UR48][R12.64], R228 ;  /* 0x000000e40c004986 */ /* 0x0005e2000c101930 */
[----:B------:R-:W-:Y:S01]  /*394f0*/  ISETP.LT.AND P4, PT, R83, UR4, !P1 ;  /* 0x0000000453007c0c */ /* 0x000fe2000cf81270 */
[----:B------:R-:W-:-:S02]  /*39500*/  ULDC UR4, c[0x0][0x22c] ;  /* 0x00008b0000047ab9 */ /* 0x000fc40000000800 */
[----:B------:R4:W-:Y:S01]  /*39510*/  @P0 STG.E desc[UR48][R14.64], R208 ;  /* 0x000000d00e000986 */ /* 0x0009e2000c101930 */
[----:B------:R-:W-:Y:S01]  /*39520*/  ISETP.LT.AND P0, PT, R246, UR8, !P1 ;  /* 0x00000008f6007c0c */ /* 0x000fe2000cf01270 */
[----:B-1----:R-:W-:Y:S01]  /*39530*/  IMAD.WIDE R4, R11, 0x4, R84 ;  /* 0x000000040b047825 */ /* 0x002fe200078e0254 */
[----:B------:R-:W-:Y:S01]  /*39540*/  ISETP.LT.AND P5, PT, R83, UR6, !P2 ;  /* 0x0000000653007c0c */ /* 0x000fe2000d7a1270 */
[----:B------:R1:W-:Y:S01]  /*39550*/  @P6 STG.E desc[UR48][R16.64], R77 ;  /* 0x0000004d10006986 */ /* 0x0003e2000c101930 */
[----:B------:R-:W-:Y:S01]  /*39560*/  ISETP.LT.AND P6, PT, R10, UR10, !P2 ;  /* 0x0000000a0a007c0c */ /* 0x000fe2000d7c1270 */
[----:B---3--:R-:W-:Y:S01]  /*39570*/  IMAD.WIDE R6, R11, 0x4, R86 ;  /* 0x000000040b067825 */ /* 0x008fe200078e0256 */
[----:B------:R-:W-:Y:S01]  /*39580*/  IADD3 R0, R9, 0x34, RZ ;  /* 0x0000003409007810 */ /* 0x000fe20007ffe0ff */
[----:B------:R-:W-:Y:S01]  /*39590*/  ULDC UR6, c[0x0][0x228] ;  /* 0x00008a0000067ab9 */ /* 0x000fe20000000800 */
[----:B------:R-:W-:Y:S01]  /*395a0*/  ULDC UR8, c[0x0][0x228] ;  /* 0x00008a0000087ab9 */ /* 0x000fe20000000800 */
[----:B------:R-:W-:-:S02]  /*395b0*/  VIADD R19, R11, UR26 ;  /* 0x0000001a0b137c36 */ /* 0x000fc40008000000 */
[----:B--2---:R-:W-:Y:S01]  /*395c0*/  IMAD.WIDE R12, R11, 0x4, R148 ;  /* 0x000000040b0c7825 */ /* 0x004fe200078e0294 */
[----:B------:R-:W-:Y:S01]  /*395d0*/  ISETP.GE.AND P1, PT, R0, UR4, PT ;  /* 0x0000000400007c0c */ /* 0x000fe2000bf26270 */
[----:B------:R2:W-:Y:S01]  /*395e0*/  @P4 STG.E desc[UR48][R4.64], R173 ;  /* 0x000000ad04004986 */ /* 0x0005e2000c101930 */
[----:B------:R-:W-:Y:S01]  /*395f0*/  ULDC UR4, c[0x0][0x228] ;  /* 0x00008a0000047ab9 */ /* 0x000fe20000000800 */
[C---:B----4-:R-:W-:Y:S01]  /*39600*/  IMAD.WIDE R14, R19.reuse, 0x4, R2 ;  /* 0x00000004130e7825 */ /* 0x050fe200078e0202 */
[----:B------:R-:W-:Y:S01]  /*39610*/  ULDC UR10, c[0x0][0x228] ;  /* 0x00008a00000a7ab9 */ /* 0x000fe20000000800 */
[----:B------:R3:W-:Y:S02]  /*39620*/  @P3 STG.E desc[UR48][R6.64], R233 ;  /* 0x000000e906003986 */ /* 0x0007e4000c101930 */
[----:B-1----:R-:W-:Y:S02]  /*39630*/  IMAD.WIDE R16, R19, 0x4, R84 ;  /* 0x0000000413107825 */ /* 0x002fe400078e0254 */
[----:B------:R1:W-:Y:S01]  /*39640*/  @P0 STG.E desc[UR48][R12.64], R45 ;  /* 0x0000002d0c000986 */ /* 0x0003e2000c101930 */
[----:B------:R-:W-:Y:S01]  /*39650*/  ISETP.LT.AND P0, PT, R247, UR4, !P2 ;  /* 0x00000004f7007c0c */ /* 0x000fe2000d701270 */
[----:B------:R-:W-:Y:S01]  /*39660*/  ULDC UR4, c[0x0][0x228] ;  /* 0x00008a0000047ab9 */ /* 0x000fe20000000800 */
[----:B------:R-:W-:Y:S01]  /*39670*/  ISETP.LT.AND P4, PT, R10, UR6, !P1 ;  /* 0x000000060a007c0c */ /* 0x000fe2000cf81270 */
[----:B------:R4:W-:Y:S01]  /*39680*/  @P6 STG.E desc[UR48][R14.64], R145 ;  /* 0x000000910e006986 */ /* 0x0009e2000c101930 */
[----:B------:R-:W-:-:S02]  /*39690*/  ISETP.LT.AND P2, PT, R246, UR4, !P2 ;  /* 0x00000004f6007c0c */ /* 0x000fc4000d741270 */
[----:B------:R-:W-:Y:S01]  /*396a0*/  IADD3 R0, R9, 0x35, RZ ;  /* 0x0000003509007810 */ /* 0x000fe20007ffe0ff */
[----:B------:R4:W-:Y:S01]  /*396b0*/  @P5 STG.E desc[UR48][R16.64], R113 ;  /* 0x0000007110005986 */ /* 0x0009e2000c101930 */
[----:B------:R-:W-:Y:S01]  /*396c0*/  ISETP.LT.AND P5, PT, R83, UR8, !P1 ;  /* 0x0000000853007c0c */ /* 0x000fe2000cfa1270 */
[C---:B------:R-:W-:Y:S01]  /*396d0*/  VIADD R11, R19.reuse, UR26 ;  /* 0x0000001a130b7c36 */ /* 0x040fe20008000000 */
[----:B------:R-:W-:Y:S01]  /*396e0*/  ISETP.GE.AND P3, PT, R0, UR7, PT ;  /* 0x0000000700007c0c */ /* 0x000fe2000bf66270 */
[----:B--2---:R-:W-:Y:S01]  /*396f0*/  IMAD.WIDE R4, R19, 0x4, R86 ;  /* 0x0000000413047825 */ /* 0x004fe200078e0256 */
[----:B------:R-:W-:Y:S01]  /*39700*/  IADD3 R0, R9, 0x36, RZ ;  /* 0x0000003609007810 */ /* 0x000fe20007ffe0ff */
[----:B------:R-:W-:Y:S02]  /*39710*/  ULDC UR4, c[0x0][0x228] ;  /* 0x00008a0000047ab9 */ /* 0x000fe40000000800 */
[----:B---3--:R-:W-:Y:S01]  /*39720*/  IMAD.WIDE R6, R19, 0x4, R148 ;  /* 0x0000000413067825 */ /* 0x008fe200078e0294 */
[----:B------:R-:W-:Y:S01]  /*39730*/  ISETP.LT.AND P6, PT, R247, UR10, !P1 ;  /* 0x0000000af7007c0c */ /* 0x000fe2000cfc1270 */
[----:B------:R2:W-:Y:S01]  /*39740*/  @P0 STG.E desc[UR48][R4.64], R229 ;  /* 0x000000e504000986 */ /* 0x0005e2000c101930 */
[----:B------:R-:W-:Y:S01]  /*39750*/  ULDC UR6, c[0x0][0x228] ;  /* 0x00008a0000067ab9 */ /* 0x000fe20000000800 */
[C---:B-1----:R-:W-:Y:S01]  /*39760*/  IMAD.WIDE R12, R11.reuse, 0x4, R2 ;  /* 0x000000040b0c7825 */ /* 0x042fe200078e0202 */
[----:B------:R-:W-:Y:S01]  /*39770*/  ISETP.LT.AND P1, PT, R246, UR4, !P1 ;  /* 0x00000004f6007c0c */ /* 0x000fe2000cf21270 */
[----:B------:R-:W-:Y:S01]  /*39780*/  ULDC UR4, c[0x0][0x228] ;  /* 0x00008a0000047ab9 */ /* 0x000fe20000000800 */
[----:B------:R-:W-:Y:S01]  /*39790*/  ULDC UR8, c[0x0][0x228] ;  /* 0x00008a0000087ab9 */ /* 0x000fe20000000800 */
[----:B----4-:R-:W-:Y:S01]  /*397a0*/  IMAD.WIDE R14, R11, 0x4, R84 ;  /* 0x000000040b0e7825 */ /* 0x010fe200078e0254 */
[----:B------:R-:W-:Y:S01]  /*397b0*/  ISETP.GE.AND P0, PT, R0, UR5, PT ;  /* 0x0000000500007c0c */ /* 0x000fe2000bf06270 */
[----:B------:R1:W-:Y:S01]  /*397c0*/  @P2 STG.E desc[UR48][R6.64], R209 ;  /* 0x000000d106002986 */ /* 0x0003e2000c101930 */
[----:B------:R-:W-:Y:S01]  /*397d0*/  ULDC UR5, c[0x0][0x228] ;  /* 0x00008a0000057ab9 */ /* 0x000fe20000000800 */
[----:B------:R-:W-:Y:S01]  /*397e0*/  ISETP.LT.AND P2, PT, R10, UR4, !P3 ;  /* 0x000000040a007c0c */ /* 0x000fe2000df41270 */
[----:B------:R-:W-:Y:S01]  /*397f0*/  ULDC UR7, c[0x0][0x228] ;  /* 0x00008a0000077ab9 */ /* 0x000fe20000000800 */
[----:B------:R3:W-:Y:S01]  /*39800*/  @P4 STG.E desc[UR48][R12.64], R78 ;  /* 0x0000004e0c004986 */ /* 0x0007e2000c101930 */
[----:B------:R-:W-:Y:S01]  /*39810*/  ISETP.LT.AND P4, PT, R83, UR5, !P3 ;  /* 0x0000000553007c0c */ /* 0x000fe2000df81270 */
[----:B------:R-:W-:Y:S01]  /*39820*/  IMAD.WIDE R16, R11, 0x4, R86 ;  /* 0x000000040b107825 */ /* 0x000fe200078e0256 */
[----:B------:R-:W-:Y:S01]  /*39830*/  ULDC UR4, c[0x0][0x228] ;  /* 0x00008a0000047ab9 */ /* 0x000fe20000000800 */
[----:B------:R4:W-:Y:S01]  /*39840*/  @P5 STG.E desc[UR48][R14.64], R174 ;  /* 0x000000ae0e005986 */ /* 0x0009e2000c101930 */
[----:B------:R-:W-:Y:S01]  /*39850*/  ISETP.LT.AND P5, PT, R247, UR6, !P3 ;  /* 0x00000006f7007c0c */ /* 0x000fe2000dfa1270 */
[C---:B--2---:R-:W-:Y:S01]  /*39860*/  IMAD.WIDE R4, R11.reuse, 0x4, R148 ;  /* 0x000000040b047825 */ /* 0x044fe200078e0294 */
[----:B------:R-:W-:Y:S01]  /*39870*/  IADD3 R11, R11, UR26, RZ ;  /* 0x0000001a0b0b7c10 */ /* 0x000fe2000fffe0ff */
[----:B------:R2:W-:Y:S01]  /*39880*/  @P6 STG.E desc[UR48][R16.64], R234 ;  /* 0x000000ea10006986 */ /* 0x0005e2000c101930 */
[----:B------:R-:W-:Y:S01]  /*39890*/  ISETP.LT.AND P3, PT, R246, UR7, !P3 ;  /* 0x00000007f6007c0c */ /* 0x000fe2000df61270 */
[----:B------:R-:W-:Y:S01]  /*398a0*/  ULDC UR5, c[0x0][0x228] ;  /* 0x00008a0000057ab9 */ /* 0x000fe20000000800 */
[----:B------:R-:W-:Y:S01]  /*398b0*/  VIADD R0, R9, 0x37 ;  /* 0x0000003709007836 */ /* 0x000fe20000000000 */
[----:B------:R-:W-:Y:S01]  /*398c0*/  ULDC UR6, c[0x0][0x228] ;  /* 0x00008a0000067ab9 */ /* 0x000fe20000000800 */
[C---:B-1----:R-:W-:Y:S01]  /*398d0*/  IMAD.WIDE R6, R11.reuse, 0x4, R2 ;  /* 0x000000040b067825 */ /* 0x042fe200078e0202 */
[----:B------:R1:W-:Y:S03]  /*398e0*/  @P1 STG.E desc[UR48][R4.64], R46 ;  /* 0x0000002e04001986 */ /* 0x0003e6000c101930 */
[C---:B---3--:R-:W-:Y:S01]  /*398f0*/  IMAD.WIDE R12, R11.reuse, 0x4, R84 ;  /* 0x000000040b0c7825 */ /* 0x048fe200078e0254 */
[----:B------:R3:W-:Y:S03]  /*39900*/  @P2 STG.E desc[UR48][R6.64], R146 ;  /* 0x0000009206002986 */ /* 0x0007e6000c101930 */
[C---:B----4-:R-:W-:Y:S01]  /*39910*/  IMAD.WIDE R14, R11.reuse, 0x4, R86 ;  /* 0x000000040b0e7825 */ /* 0x050fe200078e0256 */
[----:B------:R4:W-:Y:S03]  /*39920*/  @P4 STG.E desc[UR48][R12.64], R114 ;  /* 0x000000720c004986 */ /* 0x0009e6000c101930 */
[----:B--2---:R-:W-:Y:S01]  /*39930*/  IMAD.WIDE R16, R11, 0x4, R148 ;  /* 0x000000040b107825 */ /* 0x004fe200078e0294 */
[----:B------:R2:W-:Y:S01]  /*39940*/  @P5 STG.E desc[UR48][R14.64], R230 ;  /* 0x000000e60e005986 */ /* 0x0005e2000c101930 */
[----:B------:R-:W-:Y:S01]  /*39950*/  ISETP.LT.AND P6, PT, R10, UR8, !P0 ;  /* 0x000000080a007c0c */ /* 0x000fe2000c7c1270 */
[----:B------:R-:W-:Y:S01]  /*39960*/  ULDC UR7, c[0x0][0x228] ;  /* 0x00008a0000077ab9 */ /* 0x000fe20000000800 */
[----:B------:R-:W-:Y:S01]  /*39970*/  ISETP.LT.AND P4, PT, R247, UR5, !P0 ;  /* 0x00000005f7007c0c */ /* 0x000fe2000c781270 */
[----:B------:R2:W-:Y:S01]  /*39980*/  @P3 STG.E desc[UR48][R16.64], R210 ;  /* 0x000000d210003986 */ /* 0x0005e2000c101930 */
[----:B------:R-:W-:Y:S01]  /*39990*/  ISETP.LT.AND P3, PT, R83, UR4, !P0 ;  /* 0x0000000453007c0c */ /* 0x000fe2000c761270 */
[----:B------:R-:W-:Y:S01]  /*399a0*/  VIADD R21, R11, UR26 ;  /* 0x0000001a0b157c36 */ /* 0x000fe20008000000 */
[----:B------:R-:W-:Y:S01]  /*399b0*/  ISETP.GE.AND P1, PT, R0, UR15, PT ;  /* 0x0000000f00007c0c */ /* 0x000fe2000bf26270 */
[----:B------:R-:W-:Y:S01]  /*399c0*/  ULDC UR4, c[0x0][0x228] ;  /* 0x00008a0000047ab9 */ /* 0x000fe20000000800 */
[----:B------:R-:W-:Y:S01]  /*399d0*/  ULDC UR5, c[0x0][0x228] ;  /* 0x00008a0000057ab9 */ /* 0x000fe20000000800 */
[----:B------:R-:W-:Y:S01]  /*399e0*/  IMAD.WIDE R18, R21, 0x4, R2 ;  /* 0x0000000415127825 */ /* 0x000fe200078e0202 */
[----:B------:R-:W-:Y:S01]  /*399f0*/  ISETP.LT.AND P0, PT, R246, UR6, !P0 ;  /* 0x00000006f6007c0c */ /* 0x000fe2000c701270 */
[----:B------:R-:W-:Y:S01]  /*39a00*/  ULDC UR6, c[0x0][0x228] ;  /* 0x00008a0000067ab9 */ /* 0x000fe20000000800 */
[----:B------:R-:W-:Y:S01]  /*39a10*/  IADD3 R8, R9, 0x39, RZ ;  /* 0x0000003909087810 */ /* 0x000fe20007ffe0ff */
[----:B-1----:R-:W-:Y:S01]  /*39a20*/  IMAD.WIDE R4, R21, 0x4, R84 ;  /* 0x0000000415047825 */ /* 0x002fe200078e0254 */
[----:B------:R-:W-:Y:S01]  /*39a30*/  @P6 STG.E desc[UR48][R18.64], R79 ;  /* 0x0000004f12006986 */ /* 0x000fe2000c101930 */
[----:B------:R-:W-:-:S02]  /*39a40*/  ULDC UR8, c[0x0][0x228] ;  /* 0x00008a0000087ab9 */ /* 0x000fc40000000800 */
[----:B---3--:R-:W-:Y:S01]  /*39a50*/  IMAD.WIDE R6, R21, 0x4, R86 ;  /* 0x0000000415067825 */ /* 0x008fe200078e0256 */
[----:B------:R-:W-:Y:S01]  /*39a60*/  ISETP.LT.AND P5, PT, R10, UR7, !P1 ;  /* 0x000000070a007c0c */ /* 0x000fe2000cfa1270 */
[----:B------:R-:W-:Y:S01]  /*39a70*/  @P3 STG.E desc[UR48][R4.64], R175 ;  /* 0x000000af04003986 */ /* 0x000fe2000c101930 */
[----:B------:R-:W-:Y:S01]  /*39a80*/  IADD3 R0, R9, 0x38, RZ ;  /* 0x0000003809007810 */ /* 0x000fe20007ffe0ff */
[----:B------:R-:W-:Y:S01]  /*39a90*/  VIADD R11, R21, UR26 ;  /* 0x0000001a150b7c36 */ /* 0x000fe20008000000 */
[----:B------:R-:W-:Y:S01]  /*39aa0*/  ISETP.LT.AND P6, PT, R83, UR4, !P1 ;  /* 0x0000000453007c0c */ /* 0x000fe2000cfc1270 */
[----:B------:R-:W-:Y:S01]  /*39ab0*/  @P4 STG.E desc[UR48][R6.64], R235 ;  /* 0x000000eb06004986 */ /* 0x000fe2000c101930 */
[----:B----4-:R-:W-:Y:S01]  /*39ac0*/  IMAD.WIDE R12, R21, 0x4, R148 ;  /* 0x00000004150c7825 */ /* 0x010fe200078e0294 */
[----:B------:R-:W-:Y:S01]  /*39ad0*/  ISETP.GE.AND P2, PT, R0, UR13, PT ;  /* 0x0000000d00007c0c */ /* 0x000fe2000bf46270 */
[----:B------:R-:W-:Y:S01]  /*39ae0*/  ULDC UR4, c[0x0][0x228] ;  /* 0x00008a0000047ab9 */ /* 0x000fe20000000800 */
[----:B------:R-:W1:Y:S01]  /*39af0*/  LDS.128 R4, [R252] ;  /* 0x00000000fc047984 */ /* 0x000e620000000c00 */
[----:B--2---:R-:W-:Y:S01]  /*39b00*/  IMAD.WIDE R14, R11, 0x4, R2 ;  /* 0x000000040b0e7825 */ /* 0x004fe200078e0202 */
[----:B------:R-:W-:Y:S01]  /*39b10*/  ISETP.LT.AND P3, PT, R247, UR4, !P1 ;  /* 0x00000004f7007c0c */ /* 0x000fe2000cf61270 */
[----:B------:R-:W-:Y:S01]  /*39b20*/  ULDC UR4, c[0x0][0x228] ;  /* 0x00008a0000047ab9 */ /* 0x000fe20000000800 */
[----:B------:R2:W-:Y:S01]  /*39b30*/  @P0 STG.E desc[UR48][R12.64], R47 ;  /* 0x0000002f0c000986 */ /* 0x0005e2000c101930 */
[----:B------:R-:W-:Y:S01]  /*39b40*/  ISETP.LT.AND P0, PT, R246, UR5, !P1 ;  /* 0x00000005f6007c0c */ /* 0x000fe2000cf01270 */
[----:B------:R-:W-:Y:S01]  /*39b50*/  IMAD.WIDE R16, R11, 0x4, R84 ;  /* 0x000000040b107825 */ /* 0x000fe200078e0254 */
[----:B------:R-:W-:Y:S01]  /*39b60*/  ISETP.LT.AND P4, PT, R10, UR6, !P2 ;  /* 0x000000060a007c0c */ /* 0x000fe2000d781270 */
[----:B------:R3:W-:Y:S01]  /*39b70*/  @P5 STG.E desc[UR48][R14.64], R147 ;  /* 0x000000930e005986 */ /* 0x0007e2000c101930 */
[----:B------:R-:W-:Y:S01]  /*39b80*/  ISETP.LT.AND P5, PT, R83, UR4, !P2 ;  /* 0x0000000453007c0c */ /* 0x000fe2000d7a1270 */
[----:B------:R-:W-:Y:S01]  /*39b90*/  ULDC UR7, c[0x0][0x228] ;  /* 0x00008a0000077ab9 */ /* 0x000fe20000000800 */
[----:B------:R-:W-:Y:S01]  /*39ba0*/  IADD3 R25, R11, UR26, RZ ;  /* 0x0000001a0b197c10 */ /* 0x000fe2000fffe0ff */
[----:B------:R4:W-:Y:S01]  /*39bb0*/  @P6 STG.E desc[UR48][R16.64], R115 ;  /* 0x0000007310006986 */ /* 0x0009e2000c101930 */
[----:B------:R-:W-:Y:S01]  /*39bc0*/  ISETP.LT.AND P6, PT, R247, UR7, !P2 ;  /* 0x00000007f7007c0c */ /* 0x000fe2000d7c1270 */
[----:B------:R-:W-:Y:S01]  /*39bd0*/  ULDC UR4, c[0x0][0x228] ;  /* 0x00008a0000047ab9 */ /* 0x000fe20000000800 */
[C---:B--2---:R-:W-:Y:S01]  /*39be0*/  IMAD.WIDE R12, R11.reuse, 0x4, R86 ;  /* 0x000000040b0c7825 */ /* 0x044fe200078e0256 */
[----:B------:R-:W-:Y:S01]  /*39bf0*/  ISETP.LT.AND P1, PT, R246, UR8, !P2 ;  /* 0x00000008f6007c0c */ /* 0x000fe2000d721270 */
[----:B------:R-:W-:Y:S01]  /*39c00*/  ULDC UR5, c[0x0][0x228] ;  /* 0x00008a0000057ab9 */ /* 0x000fe20000000800 */
[----:B------:R-:W-:Y:S01]  /*39c10*/  ULDC UR6, c[0x0][0x228] ;  /* 0x00008a0000067ab9 */ /* 0x000fe20000000800 */
[----:B---3--:R-:W-:Y:S01]  /*39c20*/  IMAD.WIDE R14, R11, 0x4, R148 ;  /* 0x000000040b0e7825 */ /* 0x008fe200078e0294 */
[----:B------:R-:W-:-:S03]  /*39c30*/  ISETP.GE.AND P2, PT, R8, UR11, PT ;  /* 0x0000000b08007c0c */ /* 0x000fc6000bf46270 */
[C---:B----4-:R-:W-:Y:S01]  /*39c40*/  IMAD.WIDE R16, R25.reuse, 0x4, R2 ;  /* 0x0000000419107825 */ /* 0x050fe200078e0202 */
[----:B------:R2:W-:Y:S01]  /*39c50*/  @P3 STG.E desc[UR48][R12.64], R231 ;  /* 0x000000e70c003986 */ /* 0x0005e2000c101930 */
[----:B------:R-:W-:Y:S02]  /*39c60*/  ULDC UR7, c[0x0][0x228] ;  /* 0x00008a0000077ab9 */ /* 0x000fe40000000800 */
[----:B------:R-:W-:Y:S01]  /*39c70*/  IMAD.WIDE R18, R25, 0x4, R84 ;  /* 0x0000000419127825 */ /* 0x000fe200078e0254 */
[----:B------:R3:W-:Y:S01]  /*39c80*/  @P0 STG.E desc[UR48][R14.64], R211 ;  /* 0x000000d30e000986 */ /* 0x0007e2000c101930 */
[----:B------:R-:W-:Y:S01]  /*39c90*/  ISETP.LT.AND P0, PT, R10, UR4, !P2 ;  /* 0x000000040a007c0c */ /* 0x000fe2000d701270 */
[----:B------:R-:W-:Y:S02]  /*39ca0*/  ULDC UR4, c[0x0][0x228] ;  /* 0x00008a0000047ab9 */ /* 0x000fe40000000800 */
[----:B------:R4:W-:Y:S01]  /*39cb0*/  @P4 STG.E desc[UR48][R16.64], R176 ;  /* 0x000000b010004986 */ /* 0x0009e2000c101930 */
[----:B------:R-:W-:Y:S01]  /*39cc0*/  ISETP.LT.AND P4, PT, R83, UR5, !P2 ;  /* 0x0000000553007c0c */ /* 0x000fe2000d781270 */
[----:B------:R-:W-:Y:S01]  /*39cd0*/  IMAD.WIDE R20, R25, 0x4, R86 ;  /* 0x0000000419147825 */ /* 0x000fe200078e0256 */
[----:B------:R-:W-:Y:S01]  /*39ce0*/  ULDC UR5, c[0x0][0x228] ;  /* 0x00008a0000057ab9 */ /* 0x000fe20000000800 */
[----:B------:R1:W-:Y:S01]  /*39cf0*/  @P5 STG.E desc[UR48][R18.64], R80 ;  /* 0x0000005012005986 */ /* 0x0003e2000c101930 */
[----:B------:R-:W-:Y:S01]  /*39d00*/  ISETP.LT.AND P5, PT, R247, UR6, !P2 ;  /* 0x00000006f7007c0c */ /* 0x000fe2000d7a1270 */
[C---:B------:R-:W-:Y:S01]  /*39d10*/  IMAD.WIDE R22, R25.reuse, 0x4, R148 ;  /* 0x0000000419167825 */ /* 0x040fe200078e0294 */
[----:B------:R-:W-:-:S03]  /*39d20*/  IADD3 R25, R25, UR26, RZ ;  /* 0x0000001a19197c10 */ /* 0x000fc6000fffe0ff */
[----:B------:R-:W-:Y:S01]  /*39d30*/  VIADD R0, R9, 0x3a ;  /* 0x0000003a09007836 */ /* 0x000fe20000000000 */
[----:B------:R-:W-:Y:S01]  /*39d40*/  ISETP.LT.AND P2, PT, R246, UR4, !P2 ;  /* 0x00000004f6007c0c */ /* 0x000fe2000d741270 */
[C---:B--2---:R-:W-:Y:S01]  /*39d50*/  IMAD.WIDE R12, R25.reuse, 0x4, R2 ;  /* 0x00000004190c7825 */ /* 0x044fe200078e0202 */
[----:B------:R2:W-:Y:S01]  /*39d60*/  @P6 STG.E desc[UR48][R20.64], R240 ;  /* 0x000000f014006986 */ /* 0x0005e2000c101930 */
[----:B------:R-:W-:Y:S01]  /*39d70*/  ULDC UR4, c[0x0][0x228] ;  /* 0x00008a0000047ab9 */ /* 0x000fe20000000800 */
[----:B------:R-:W-:Y:S01]  /*39d80*/  ULDC UR6, c[0x0][0x228] ;  /* 0x00008a0000067ab9 */ /* 0x000fe20000000800 */
[C---:B---3--:R-:W-:Y:S01]  /*39d90*/  IMAD.WIDE R14, R25.reuse, 0x4, R84 ;  /* 0x00000004190e7825 */ /* 0x048fe200078e0254 */
[----:B------:R-:W-:Y:S03]  /*39da0*/  @P1 STG.E desc[UR48][R22.64], R48 ;  /* 0x0000003016001986 */ /* 0x000fe6000c101930 */
[C---:B----4-:R-:W-:Y:S01]  /*39db0*/  IMAD.WIDE R16, R25.reuse, 0x4, R86 ;  /* 0x0000000419107825 */ /* 0x050fe200078e0256 */
[----:B------:R-:W-:Y:S01]  /*39dc0*/  ISETP.GE.AND P3, PT, R0, UR9, PT ;  /* 0x0000000900007c0c */ /* 0x000fe2000bf66270 */
[----:B------:R3:W-:Y:S02]  /*39dd0*/  @P0 STG.E desc[UR48][R12.64], R116 ;  /* 0x000000740c000986 */ /* 0x0007e4000c101930 */
[----:B-1----:R-:W-:-:S02]  /*39de0*/  IMAD.WIDE R18, R25, 0x4, R148 ;  /* 0x0000000419127825 */ /* 0x002fc400078e0294 */
[----:B------:R1:W-:Y:S01]  /*39df0*/  @P4 STG.E desc[UR48][R14.64], R180 ;  /* 0x000000b40e004986 */ /* 0x0003e2000c101930 */
[----:B------:R-:W-:Y:S01]  /*39e00*/  ISETP.LT.AND P6, PT, R10, UR5, !P3 ;  /* 0x000000050a007c0c */ /* 0x000fe2000dfc1270 */
[----:B------:R-:W-:Y:S02]  /*39e10*/  ULDC UR5, c[0x0][0x228] ;  /* 0x00008a0000057ab9 */ /* 0x000fe40000000800 */
[----:B------:R4:W-:Y:S04]  /*39e20*/  @P5 STG.E desc[UR48][R16.64], R52 ;  /* 0x0000003410005986 */ /* 0x0009e8000c101930 */
[----:B------:R4:W-:Y:S01]  /*39e30*/  @P2 STG.E desc[UR48][R18.64], R4 ;  /* 0x0000000412002986 */ /* 0x0009e2000c101930 */
[----:B------:R-:W-:Y:S01]  /*39e40*/  ISETP.LT.AND P2, PT, R83, UR4, !P3 ;  /* 0x0000000453007c0c */ /* 0x000fe2000df41270 */
[----:B------:R-:W-:Y:S01]  /*39e50*/  ULDC UR4, c[0x0][0x228] ;  /* 0x00008a0000047ab9 */ /* 0x000fe20000000800 */
[----:B------:R-:W-:Y:S01]  /*39e60*/  VIADD R0, R9, 0x3b ;  /* 0x0000003b09007836 */ /* 0x000fe20000000000 */
[----:B------:R-:W-:Y:S01]  /*39e70*/  ISETP.LT.AND P4, PT, R247, UR4, !P3 ;  /* 0x00000004f7007c0c */ /* 0x000fe2000df81270 */
[----:B------:R-:W-:Y:S01]  /*39e80*/  VIADD R11, R25, UR26 ;  /* 0x0000001a190b7c36 */ /* 0x000fe20008000000 */
[----:B------:R-:W-:Y:S01]  /*39e90*/  ISETP.LT.AND P3, PT, R246, UR5, !P3 ;  /* 0x00000005f6007c0c */ /* 0x000fe2000df61270 */
[----:B------:R-:W-:Y:S01]  /*39ea0*/  ULDC UR4, c[0x0][0x228] ;  /* 0x00008a0000047ab9 */ /* 0x000fe20000000800 */
[----:B------:R-:W-:Y:S01]  /*39eb0*/  ISETP.GE.AND P1, PT, R0, UR25, PT ;  /* 0x0000001900007c0c */ /* 0x000fe2000bf26270 */
[----:B--2---:R-:W-:Y:S01]  /*39ec0*/  IMAD.WIDE R20, R11, 0x4, R2 ;  /* 0x000000040b147825 */ /* 0x004fe200078e0202 */
[----:B------:R-:W-:Y:S01]  /*39ed0*/  IADD3 R0, R9, 0x3f, RZ ;  /* 0x0000003f09007810 */ /* 0x000fe20007ffe0ff */
[----:B------:R-:W-:-:S02]  /*39ee0*/  ULDC UR5, c[0x0][0x228] ;  /* 0x00008a0000057ab9 */ /* 0x000fc40000000800 */
[C---:B---3--:R-:W-:Y:S01]  /*39ef0*/  IMAD.WIDE R12, R11.reuse, 0x4, R84 ;  /* 0x000000040b0c7825 */ /* 0x048fe200078e0254 */
[----:B------:R2:W-:Y:S01]  /*39f00*/  @P6 STG.E desc[UR48][R20.64], R177 ;  /* 0x000000b114006986 */ /* 0x0005e2000c101930 */
[----:B------:R-:W-:Y:S01]  /*39f10*/  ISETP.LT.AND P5, PT, R10, UR6, !P1 ;  /* 0x000000060a007c0c */ /* 0x000fe2000cfa1270 */
[----:B------:R-:W-:Y:S01]  /*39f20*/  ULDC UR6, c[0x0][0x228] ;  /* 0x00008a0000067ab9 */ /* 0x000fe20000000800 */
[----:B-1----:R-:W-:Y:S01]  /*39f30*/  IMAD.WIDE R14, R11, 0x4, R86 ;  /* 0x000000040b0e7825 */ /* 0x002fe200078e0256 */
[----:B------:R-:W-:-:S03]  /*39f40*/  ISETP.LT.AND P6, PT, R83, UR7, !P1 ;  /* 0x0000000753007c0c */ /* 0x000fc6000cfc1270 */
[C---:B----4-:R-:W-:Y:S01]  /*39f50*/  IMAD.WIDE R16, R11.reuse, 0x4, R148 ;  /* 0x000000040b107825 */ /* 0x050fe200078e0294 */
[----:B------:R1:W-:Y:S01]  /*39f60*/  @P2 STG.E desc[UR48][R12.64], R81 ;  /* 0x000000510c002986 */ /* 0x0003e2000c101930 */
[----:B------:R-:W-:Y:S01]  /*39f70*/  ISETP.GE.AND P0, PT, R0, UR23, PT ;  /* 0x0000001700007c0c */ /* 0x000fe2000bf06270 */
[----:B------:R-:W-:Y:S01]  /*39f80*/  ULDC UR7, c[0x0][0x228] ;  /* 0x00008a0000077ab9 */ /* 0x000fe20000000800 */
[----:B------:R-:W-:Y:S01]  /*39f90*/  VIADD R23, R11, UR26 ;  /* 0x0000001a0b177c36 */ /* 0x000fe20008000000 */
[----:B------:R3:W-:Y:S01]  /*39fa0*/  @P4 STG.E desc[UR48][R14.64], R241 ;  /* 0x000000f10e004986 */ /* 0x0007e2000c101930 */
[----:B------:R-:W-:-:S03]  /*39fb0*/  IADD3 R0, R9, 0x3c, RZ ;  /* 0x0000003c09007810 */ /* 0x000fc60007ffe0ff */
[----:B------:R4:W-:Y:S01]  /*39fc0*/  @P3 STG.E desc[UR48][R16.64], R49 ;  /* 0x0000003110003986 */ /* 0x0009e2000c101930 */
[----:B------:R-:W-:Y:S01]  /*39fd0*/  ISETP.LT.AND P3, PT, R247, UR4, !P1 ;  /* 0x00000004f7007c0c */ /* 0x000fe2000cf61270 */
[C---:B------:R-:W-:Y:S01]  /*39fe0*/  IMAD.WIDE R18, R23.reuse, 0x4, R2 ;  /* 0x0000000417127825 */ /* 0x040fe200078e0202 */
[----:B------:R-:W-:Y:S01]  /*39ff0*/  ISETP.GE.AND P2, PT, R0, UR21, PT ;  /* 0x0000001500007c0c */ /* 0x000fe2000bf46270 */
[----:B------:R-:W-:Y:S02]  /*3a000*/  ULDC UR4, c[0x0][0x228] ;  /* 0x00008a0000047ab9 */ /* 0x000fe40000000800 */
[C---:B--2---:R-:W-:Y:S01]  /*3a010*/  IMAD.WIDE R20, R23.reuse, 0x4, R84 ;  /* 0x0000000417147825 */ /* 0x044fe200078e0254 */
[----:B------:R-:W-:Y:S01]  /*3a020*/  ISETP.LT.AND P1, PT, R246, UR5, !P1 ;  /* 0x00000005f6007c0c */ /* 0x000fe2000cf21270 */
[----:B------:R-:W-:Y:S01]  /*3a030*/  ULDC UR5, c[0x0][0x228] ;  /* 0x00008a0000057ab9 */ /* 0x000fe20000000800 */
[----:B------:R2:W-:Y:S01]  /*3a040*/  @P5 STG.E desc[UR48][R18.64], R117 ;  /* 0x0000007512005986 */ /* 0x0005e2000c101930 */
[----:B------:R-:W-:Y:S01]  /*3a050*/  ISETP.LT.AND P4, PT, R10, UR4, !P2 ;  /* 0x000000040a007c0c */ /* 0x000fe2000d781270 */
[----:B-1----:R-:W-:Y:S01]  /*3a060*/  IMAD.WIDE R12, R23, 0x4, R86 ;  /* 0x00000004170c7825 */ /* 0x002fe200078e0256 */
[----:B------:R-:W-:Y:S01]  /*3a070*/  ISETP.LT.AND P5, PT, R83, UR5, !P2 ;  /* 0x0000000553007c0c */ /* 0x000fe2000d7a1270 */
[----:B------:R1:W-:Y:S01]  /*3a080*/  @P6 STG.E desc[UR48][R20.64], R181 ;  /* 0x000000b514006986 */ /* 0x0003e2000c101930 */
[----:B------:R-:W-:Y:S01]  /*3a090*/  ISETP.LT.AND P6, PT, R247, UR6, !P2 ;  /* 0x00000006f7007c0c */ /* 0x000fe2000d7c1270 */
[----:B------:R-:W-:Y:S01]  /*3a0a0*/  VIADD R0, R9, 0x3d ;  /* 0x0000003d09007836 */ /* 0x000fe20000000000 */
[----:B------:R-:W-:Y:S01]  /*3a0b0*/  ISETP.LT.AND P2, PT, R246, UR7, !P2 ;  /* 0x00000007f6007c0c */ /* 0x000fe2000d741270 */
[C---:B---3--:R-:W-:Y:S01]  /*3a0c0*/  IMAD.WIDE R14, R23.reuse, 0x4, R148 ;  /* 0x00000004170e7825 */ /* 0x048fe200078e0294 */
[----:B------:R-:W-:Y:S01]  /*3a0d0*/  IADD3 R23, R23, UR26, RZ ;  /* 0x0000001a17177c10 */ /* 0x000fe2000fffe0ff */
[----:B------:R-:W-:Y:S01]  /*3a0e0*/  @P3 STG.E desc[UR48][R12.64], R53 ;  /* 0x000000350c003986 */ /* 0x000fe2000c101930 */
[----:B------:R-:W-:Y:S01]  /*3a0f0*/  ISETP.GE.AND P3, PT, R0, UR19, PT ;  /* 0x0000001300007c0c */ /* 0x000fe2000bf66270 */
[----:B------:R-:W-:Y:S01]  /*3a100*/  VIADD R0, R9, 0x3e ;  /* 0x0000003e09007836 */ /* 0x000fe20000000000 */
[----:B------:R-:W-:Y:S01]  /*3a110*/  ULDC UR4, c[0x0][0x228] ;  /* 0x00008a0000047ab9 */ /* 0x000fe20000000800 */
[C---:B------:R-:W-:Y:S01]  /*3a120*/  IMAD.WIDE R8, R23.reuse, 0x4, R2 ;  /* 0x0000000417087825 */ /* 0x040fe200078e0202 */
[----:B------:R3:W-:Y:S01]  /*3a130*/  @P1 STG.E desc[UR48][R14.64], R5 ;  /* 0x000000050e001986 */ /* 0x0007e2000c101930 */
[----:B------:R-:W-:Y:S01]  /*3a140*/  ULDC UR5, c[0x0][0x228] ;  /* 0x00008a0000057ab9 */ /* 0x000fe20000000800 */
[----:B------:R-:W-:Y:S01]  /*3a150*/  ULDC UR6, c[0x0][0x228] ;  /* 0x00008a0000067ab9 */ /* 0x000fe20000000800 */
[C---:B----4-:R-:W-:Y:S01]  /*3a160*/  IMAD.WIDE R16, R23.reuse, 0x4, R84 ;  /* 0x0000000417107825 */ /* 0x050fe200078e0254 */
[----:B------:R4:W-:Y:S03]  /*3a170*/  @P4 STG.E desc[UR48][R8.64], R178 ;  /* 0x000000b208004986 */ /* 0x0009e6000c101930 */
[C---:B--2---:R-:W-:Y:S01]  /*3a180*/  IMAD.WIDE R18, R23.reuse, 0x4, R86 ;  /* 0x0000000417127825 */ /* 0x044fe200078e0256 */
[----:B------:R2:W-:Y:S03]  /*3a190*/  @P5 STG.E desc[UR48][R16.64], R82 ;  /* 0x0000005210005986 */ /* 0x0005e6000c101930 */
[----:B-1----:R-:W-:Y:S01]  /*3a1a0*/  IMAD.WIDE R20, R23, 0x4, R148 ;  /* 0x0000000417147825 */ /* 0x002fe200078e0294 */
[----:B------:R-:W-:Y:S01]  /*3a1b0*/  @P6 STG.E desc[UR48][R18.64], R242 ;  /* 0x000000f212006986 */ /* 0x000fe2000c101930 */
[----:B------:R-:W-:Y:S01]  /*3a1c0*/  ISETP.LT.AND P5, PT, R10, UR4, !P3 ;  /* 0x000000040a007c0c */ /* 0x000fe2000dfa1270 */
[----:B------:R-:W-:-:S02]  /*3a1d0*/  ULDC UR4, c[0x0][0x228] ;  /* 0x00008a0000047ab9 */ /* 0x000fc40000000800 */
[----:B------:R-:W-:Y:S01]  /*3a1e0*/  @P2 STG.E desc[UR48][R20.64], R50 ;  /* 0x0000003214002986 */ /* 0x000fe2000c101930 */
[----:B------:R-:W-:Y:S01]  /*3a1f0*/  ISETP.LT.AND P2, PT, R83, UR5, !P3 ;  /* 0x0000000553007c0c */ /* 0x000fe2000df41270 */
[----:B------:R-:W-:Y:S01]  /*3a200*/  ULDC UR5, c[0x0][0x228] ;  /* 0x00008a0000057ab9 */ /* 0x000fe20000000800 */
[----:B------:R-:W-:Y:S01]  /*3a210*/  ISETP.LT.AND P4, PT, R247, UR4, !P3 ;  /* 0x00000004f7007c0c */ /* 0x000fe2000df81270 */
[----:B------:R-:W-:Y:S01]  /*3a220*/  ULDC UR4, c[0x0][0x228] ;  /* 0x00008a0000047ab9 */ /* 0x000fe20000000800 */
[----:B------:R-:W-:Y:S02]  /*3a230*/  IADD3 R11, R23, UR26, RZ ;  /* 0x0000001a170b7c10 */ /* 0x000fe4000fffe0ff */
[----:B------:R-:W-:-:S03]  /*3a240*/  ISETP.GE.AND P1, PT, R0, UR17, PT ;  /* 0x0000001100007c0c */ /* 0x000fc6000bf26270 */
[----:B---3--:R-:W-:-:S04]  /*3a250*/  IMAD.WIDE R4, R11, 0x4, R2 ;  /* 0x000000040b047825 */ /* 0x008fc800078e0202 */
[----:B----4-:R-:W-:Y:S01]  /*3a260*/  IMAD.WIDE R8, R11, 0x4, R84 ;  /* 0x000000040b087825 */ /* 0x010fe200078e0254 */
[----:B------:R-:W-:-:S03]  /*3a270*/  ISETP.LT.AND P3, PT, R246, UR4, !P3 ;  /* 0x00000004f6007c0c */ /* 0x000fc6000df61270 */
[----:B------:R-:W-:Y:S01]  /*3a280*/  IMAD.WIDE R12, R11, 0x4, R86 ;  /* 0x000000040b0c7825 */ /* 0x000fe200078e0256 */
[C---:B------:R-:W-:Y:S01]  /*3a290*/  ISETP.LT.AND P6, PT, R10.reuse, UR5, !P1 ;  /* 0x000000050a007c0c */ /* 0x040fe2000cfc1270 */
[----:B------:R-:W-:Y:S01]  /*3a2a0*/  @P5 STG.E desc[UR48][R4.64], R118 ;  /* 0x0000007604005986 */ /* 0x000fe2000c101930 */
[----:B------:R-:W-:Y:S01]  /*3a2b0*/  ULDC UR5, c[0x0][0x228] ;  /* 0x00008a0000057ab9 */ /* 0x000fe20000000800 */
[----:B------:R-:W-:Y:S02]  /*3a2c0*/  ULDC UR4, c[0x0][0x228] ;  /* 0x00008a0000047ab9 */ /* 0x000fe40000000800 */
[----:B------:R-:W-:Y:S01]  /*3a2d0*/  @P2 STG.E desc[UR48][R8.64], R182 ;  /* 0x000000b608002986 */ /* 0x000fe2000c101930 */
[----:B------:R-:W-:Y:S01]  /*3a2e0*/  ISETP.LT.AND P2, PT, R83, UR4, !P1 ;  /* 0x0000000453007c0c */ /* 0x000fe2000cf41270 */
[----:B--2---:R-:W-:Y:S01]  /*3a2f0*/  VIADD R17, R11, UR26 ;  /* 0x0000001a0b117c36 */ /* 0x004fe20008000000 */
[----:B------:R-:W-:Y:S01]  /*3a300*/  ISETP.LT.AND P5, PT, R10, UR6, !P0 ;  /* 0x000000060a007c0c */ /* 0x000fe2000c7a1270 */
[----:B------:R1:W-:Y:S01]  /*3a310*/  @P4 STG.E desc[UR48][R12.64], R54 ;  /* 0x000000360c004986 */ /* 0x0003e2000c101930 */
[----:B------:R-:W-:Y:S01]  /*3a320*/  ISETP.LT.AND P4, PT, R83, UR5, !P0 ;  /* 0x0000000553007c0c */ /* 0x000fe2000c781270 */
[----:B------:R-:W-:Y:S01]  /*3a330*/  IMAD.WIDE R10, R11, 0x4, R148 ;  /* 0x000000040b0a7825 */ /* 0x000fe200078e0294 */
[----:B------:R-:W-:Y:S01]  /*3a340*/  ULDC UR4, c[0x0][0x228] ;  /* 0x00008a0000047ab9 */ /* 0x000fe20000000800 */
[----:B------:R-:W2:Y:S01]  /*3a350*/  LDL.LU R83, [R1+0xaf0] ;  /* 0x000af00001537983 */ /* 0x000ea20000300800 */
[----:B------:R-:W-:Y:S01]  /*3a360*/  ULDC UR5, c[0x0][0x228] ;  /* 0x00008a0000057ab9 */ /* 0x000fe20000000800 */
[----:B------:R-:W-:Y:S01]  /*3a370*/  IMAD.WIDE R14, R17, 0x4, R2 ;  /* 0x00000004110e7825 */ /* 0x000fe200078e0202 */
[----:B------:R-:W-:Y:S01]  /*3a380*/  ULDC UR6, c[0x0][0x228] ;  /* 0x00008a0000067ab9 */ /* 0x000fe20000000800 */
[----:B------:R3:W-:Y:S04]  /*3a390*/  @P3 STG.E desc[UR48][R10.64], R6 ;  /* 0x000000060a003986 */ /* 0x0007e8000c101930 */
[----:B------:R4:W-:Y:S01]  /*3a3a0*/  @P6 STG.E desc[UR48][R14.64], R179 ;  /* 0x000000b30e006986 */ /* 0x0009e2000c101930 */
[----:B------:R-:W-:Y:S01]  /*3a3b0*/  ISETP.LT.AND P6, PT, R247, UR4, !P1 ;  /* 0x00000004f7007c0c */ /* 0x000fe2000cfc1270 */
[----:B------:R-:W-:Y:S01]  /*3a3c0*/  ULDC UR4, c[0x0][0x228] ;  /* 0x00008a0000047ab9 */ /* 0x000fe20000000800 */
[----:B------:R-:W-:-:S02]  /*3a3d0*/  ISETP.LT.AND P1, PT, R246, UR5, !P1 ;  /* 0x00000005f6007c0c */ /* 0x000fc4000cf21270 */
[----:B------:R-:W-:Y:S02]  /*3a3e0*/  ISETP.LT.AND P3, PT, R247, UR6, !P0 ;  /* 0x00000006f7007c0c */ /* 0x000fe4000c761270 */
[C---:B-1----:R-:W-:Y:S02]  /*3a3f0*/  IADD3 R13, R17.reuse, UR26, RZ ;  /* 0x0000001a110d7c10 */ /* 0x042fe4000fffe0ff */
[----:B------:R-:W-:Y:S01]  /*3a400*/  ISETP.LT.AND P0, PT, R246, UR4, !P0 ;  /* 0x00000004f6007c0c */ /* 0x000fe2000c701270 */
[----:B------:R-:W-:-:S04]  /*3a410*/  IMAD.WIDE R4, R17, 0x4, R84 ;  /* 0x0000000411047825 */ /* 0x000fc800078e0254 */
[----:B------:R-:W-:-:S04]  /*3a420*/  IMAD.WIDE R8, R17, 0x4, R86 ;  /* 0x0000000411087825 */ /* 0x000fc800078e0256 */
[----:B---3--:R-:W-:-:S04]  /*3a430*/  IMAD.WIDE R10, R17, 0x4, R148 ;  /* 0x00000004110a7825 */ /* 0x008fc800078e0294 */
[----:B------:R-:W-:-:S04]  /*3a440*/  IMAD.WIDE R2, R13, 0x4, R2 ;  /* 0x000000040d027825 */ /* 0x000fc800078e0202 */
[----:B------:R-:W-:-:S04]  /*3a450*/  IMAD.WIDE R84, R13, 0x4, R84 ;  /* 0x000000040d547825 */ /* 0x000fc800078e0254 */
[----:B------:R-:W-:-:S04]  /*3a460*/  IMAD.WIDE R86, R13, 0x4, R86 ;  /* 0x000000040d567825 */ /* 0x000fc800078e0256 */
[----:B------:R-:W-:Y:S01]  /*3a470*/  IMAD.WIDE R148, R13, 0x4, R148 ;  /* 0x000000040d947825 */ /* 0x000fe200078e0294 */
[----:B--2---:R4:W-:Y:S04]  /*3a480*/  @P2 STG.E desc[UR48][R4.64], R83 ;  /* 0x0000005304002986 */ /* 0x0049e8000c101930 */
[----:B------:R4:W-:Y:S04]  /*3a490*/  @P6 STG.E desc[UR48][R8.64], R243 ;  /* 0x000000f308006986 */ /* 0x0009e8000c101930 */
[----:B------:R4:W-:Y:S04]  /*3a4a0*/  @P1 STG.E desc[UR48][R10.64], R51 ;  /* 0x000000330a001986 */ /* 0x0009e8000c101930 */
[----:B------:R4:W-:Y:S04]  /*3a4b0*/  @P5 STG.E desc[UR48][R2.64], R119 ;  /* 0x0000007702005986 */ /* 0x0009e8000c101930 */
[----:B------:R4:W-:Y:S04]  /*3a4c0*/  @P4 STG.E desc[UR48][R84.64], R183 ;  /* 0x000000b754004986 */ /* 0x0009e8000c101930 */
[----:B------:R4:W-:Y:S01]  /*3a4d0*/  @P3 STG.E desc[UR48][R86.64], R55 ;  /* 0x0000003756003986 */ /* 0x0009e2000c101930 */
[----:B------:R-:W-:Y:S05]  /*3a4e0*/  @!P0 EXIT ;  /* 0x000000000000894d */ /* 0x000fea0003800000 */
[----:B------:R-:W-:Y:S01]  /*3a4f0*/  STG.E desc[UR48][R148.64], R7 ;  /* 0x0000000794007986 */ /* 0x000fe2000c101930 */
[----:B------:R-:W-:Y:S05]  /*3a500*/  EXIT ;  /* 0x000000000000794d */ /* 0x000fea0003800000 */
.L_x_2:
[----:B------:R-:W-:-:S00]  /*3a510*/  BRA `(.L_x_2) ;  /* 0xfffffffc00fc7947 */ /* 0x000fc0000383ffff */
[----:B------:R-:W-:-:S00]  /*3a520*/  NOP ;  /* 0x0000000000007918 */ /* 0x000fc00000000000 */
        /* <DEDUP_REMOVED lines=13> */
.L_x_3:


//--------------------- .nv.shared.matmul_kernel  --------------------------
	.section	.nv.shared.matmul_kernel,"aw",@nobits
	.sectionflags	@""
	.align	16
	.zero		1024


//--------------------- .nv.shared.reserved.0     --------------------------
	.section	.nv.shared.reserved.0,"aw",@nobits
	.weak		__nv_reservedSMEM_offset_0_alias
	.size		__nv_reservedSMEM_offset_0_alias, 0, 0
	.other		__nv_reservedSMEM_offset_0_alias,@"STO_CUDA_RESERVED_SHARED STV_DEFAULT"
__nv_reservedSMEM_offset_0_alias:
	.zero		0


//--------------------- .nv.constant0.matmul_kernel --------------------------
	.section	.nv.constant0.matmul_kernel,"a",@progbits
	.sectionflags	@""
	.align	4
.nv.constant0.matmul_kernel:
	.zero		608


//--------------------- SYMBOLS --------------------------

	.type		.nv.reservedSmem.offset0,@object
	.size		.nv.reservedSmem.offset0,0x4
